def attn_fwd(
    Q,
    K,
    V,
    Out,
    Lse,
    sm_scale,
    stride_qz,
    stride_qh,
    stride_qm,
    stride_qk,
    stride_kz,
    stride_kh,
    stride_kn,
    stride_kk,
    stride_vz,
    stride_vh,
    stride_vn,
    stride_vk,
    stride_oz,
    stride_oh,
    stride_om,
    stride_ok,
    seqlen_q,
    seqlen_k,
    BLOCK_M: tl.constexpr,
    BLOCK_N: tl.constexpr,
    HEAD_DIM: tl.constexpr,
    CAUSAL: tl.constexpr,
):
    start_m = tl.program_id(0)
    off_hz = tl.program_id(1)
    q_off = off_hz * stride_qh
    k_off = off_hz * stride_kh
    v_off = off_hz * stride_vh
    offs_m = start_m * BLOCK_M + tl.arange(0, BLOCK_M)
    offs_d = tl.arange(0, HEAD_DIM)
    offs_n = tl.arange(0, BLOCK_N)
    q_ptrs = Q + q_off + offs_m[:, None] * stride_qm + offs_d[None, :] * stride_qk
    k_ptrs = K + k_off + offs_d[:, None] * stride_kk + offs_n[None, :] * stride_kn
    v_ptrs = V + v_off + offs_n[:, None] * stride_vn + offs_d[None, :] * stride_vk
    m_i = tl.full([BLOCK_M], float("-inf"), dtype=tl.float32)
    l_i = tl.zeros([BLOCK_M], dtype=tl.float32) + 1.0
    acc = tl.zeros([BLOCK_M, HEAD_DIM], dtype=tl.float32)
    q = tl.load(q_ptrs)
    acc, l_i, m_i = _attn_fwd_inner(
        acc,
        l_i,
        m_i,
        q,
        k_ptrs,
        v_ptrs,
        sm_scale,
        stride_kn,
        stride_vn,
        start_m,
        seqlen_k,
        BLOCK_M,
        BLOCK_N,
        HEAD_DIM,
        CAUSAL,
    )
    acc = acc / l_i[:, None]
    lse = m_i + tl.math.log2(l_i) / 1.4426950408889634
    o_ptrs = (
        Out
        + off_hz * stride_oh
        + offs_m[:, None] * stride_om
        + offs_d[None, :] * stride_ok
    )
    tl.store(o_ptrs, acc.to(Out.dtype.element_ty))
    tl.store(Lse + off_hz * seqlen_q + offs_m, lse)

# config = {"BLOCK_M": 64, "BLOCK_N": 32, "HEAD_DIM": 512, "arch": "sm_100", "causal": true, "dtype": "fp16", "num_stages": 2, "num_warps": 4}
# arch = sm_100


// ===== COMPILED SASS (sm_100a) =====

	.target	sm_100a

	.elftype	@"ET_EXEC"


//--------------------- .note.nv.tkinfo           --------------------------
	.section	.note.nv.tkinfo,"",@"SHT_NOTE"
	.sectionflags	@"SHF_NOTE_NV_TKINFO"
	.tkinfo
        /*0018*/ 	.word	0x00000081
        /*0030*/ 	.string	""
        /*0030*/ 	.string	"ptxas-blackwell"
        /*0030*/ 	.string	"Cuda compilation tools, release 12.9, V12.9.86"
        /*0030*/ 	.string	"Build cuda_12.9.r12.9/compiler.36037853_0"
        /*0030*/ 	.string	"-v  -suppress-debug-info  -lineinfo  -arch sm_100a "



//--------------------- .note.nv.cuver            --------------------------
	.section	.note.nv.cuver,"",@"SHT_NOTE"
	.sectionflags	@"SHF_NOTE_NV_CUVER"
        /*0018*/ 	.short	0x0001
        /*001a*/ 	.short	0x0064
        /*001c*/ 	.short	0x0001
        /*001e*/ 	.short	0x0000
        /*0020*/ 	.short	0x0001
        /*0022*/ 	.short	0x0000


//--------------------- .nv.info                  --------------------------
	.section	.nv.info,"",@"SHT_CUDA_INFO"
	.align	4


	//----- nvinfo : EIATTR_REGCOUNT
	.align		4
        /*0000*/ 	.byte	0x04, 0x2f
        /*0002*/ 	.short	(.L_5 - .L_4)
	.align		4
.L_4:
        /*0004*/ 	.word	index@(attn_fwd)
        /*0008*/ 	.word	0x000000ff


	//----- nvinfo : EIATTR_FRAME_SIZE
	.align		4
.L_5:
        /*000c*/ 	.byte	0x04, 0x11
        /*000e*/ 	.short	(.L_7 - .L_6)
	.align		4
.L_6:
        /*0010*/ 	.word	index@($__internal_2_$__cuda_sm10x_tcgen05_guardrail_trap_unallocated_columns_being_dealloced)
        /*0014*/ 	.word	0x00000b38


	//----- nvinfo : EIATTR_FRAME_SIZE
	.align		4
.L_7:
        /*0018*/ 	.byte	0x04, 0x11
        /*001a*/ 	.short	(.L_9 - .L_8)
	.align		4
.L_8:
        /*001c*/ 	.word	index@($__internal_1_$__cuda_sm10x_tcgen05_guardrail_trap_phase_invalid_during_alloc)
        /*0020*/ 	.word	0x00000b38


	//----- nvinfo : EIATTR_FRAME_SIZE
	.align		4
.L_9:
        /*0024*/ 	.byte	0x04, 0x11
        /*0026*/ 	.short	(.L_11 - .L_10)
	.align		4
.L_10:
        /*0028*/ 	.word	index@($__internal_0_$__cuda_sm10x_tcgen05_guardrail_trap_col_being_dealloced_not_returned_by_alloc)
        /*002c*/ 	.word	0x00000b38


	//----- nvinfo : EIATTR_FRAME_SIZE
	.align		4
.L_11:
        /*0030*/ 	.byte	0x04, 0x11
        /*0032*/ 	.short	(.L_13 - .L_12)
	.align		4
.L_12:
        /*0034*/ 	.word	index@(attn_fwd)
        /*0038*/ 	.word	0x00000b38


	//----- nvinfo : EIATTR_MIN_STACK_SIZE
	.align		4
.L_13:
        /*003c*/ 	.byte	0x04, 0x12
        /*003e*/ 	.short	(.L_15 - .L_14)
	.align		4
.L_14:
        /*0040*/ 	.word	index@(attn_fwd)
        /*0044*/ 	.word	0x00000b38
.L_15:


//--------------------- .nv.info.attn_fwd         --------------------------
	.section	.nv.info.attn_fwd,"",@"SHT_CUDA_INFO"
	.sectionflags	@""
	.align	4


	//----- nvinfo : EIATTR_CUDA_API_VERSION
	.align		4
        /*0000*/ 	.byte	0x04, 0x37
        /*0002*/ 	.short	(.L_17 - .L_16)
.L_16:
        /*0004*/ 	.word	0x00000081


	//----- nvinfo : EIATTR_KPARAM_INFO
	.align		4
.L_17:
        /*0008*/ 	.byte	0x04, 0x17
        /*000a*/ 	.short	(.L_19 - .L_18)
.L_18:
        /*000c*/ 	.word	0x00000000
        /*0010*/ 	.short	0x0019
        /*0012*/ 	.short	0x0080
        /*0014*/ 	.byte	0x00, 0xf4, 0x21, 0x00


	//----- nvinfo : EIATTR_KPARAM_INFO
	.align		4
.L_19:
        /*0018*/ 	.byte	0x04, 0x17
        /*001a*/ 	.short	(.L_21 - .L_20)
.L_20:
        /*001c*/ 	.word	0x00000000
        /*0020*/ 	.short	0x0018
        /*0022*/ 	.short	0x0078
        /*0024*/ 	.byte	0x00, 0xf4, 0x21, 0x00


	//----- nvinfo : EIATTR_KPARAM_INFO
	.align		4
.L_21:
        /*0028*/ 	.byte	0x04, 0x17
        /*002a*/ 	.short	(.L_23 - .L_22)
.L_22:
        /*002c*/ 	.word	0x00000000
        /*0030*/ 	.short	0x0017
        /*0032*/ 	.short	0x0070
        /*0034*/ 	.byte	0x00, 0xf0, 0x11, 0x00


	//----- nvinfo : EIATTR_KPARAM_INFO
	.align		4
.L_23:
        /*0038*/ 	.byte	0x04, 0x17
        /*003a*/ 	.short	(.L_25 - .L_24)
.L_24:
        /*003c*/ 	.word	0x00000000
        /*0040*/ 	.short	0x0016
        /*0042*/ 	.short	0x006c
        /*0044*/ 	.byte	0x00, 0xf0, 0x11, 0x00


	//----- nvinfo : EIATTR_KPARAM_INFO
	.align		4
.L_25:
        /*0048*/ 	.byte	0x04, 0x17
        /*004a*/ 	.short	(.L_27 - .L_26)
.L_26:
        /*004c*/ 	.word	0x00000000
        /*0050*/ 	.short	0x0015
        /*0052*/ 	.short	0x0068
        /*0054*/ 	.byte	0x00, 0xf0, 0x11, 0x00


	//----- nvinfo : EIATTR_KPARAM_INFO
	.align		4
.L_27:
        /*0058*/ 	.byte	0x04, 0x17
        /*005a*/ 	.short	(.L_29 - .L_28)
.L_28:
        /*005c*/ 	.word	0x00000000
        /*0060*/ 	.short	0x0014
        /*0062*/ 	.short	0x0064
        /*0064*/ 	.byte	0x00, 0xf0, 0x11, 0x00


	//----- nvinfo : EIATTR_KPARAM_INFO
	.align		4
.L_29:
        /*0068*/ 	.byte	0x04, 0x17
        /*006a*/ 	.short	(.L_31 - .L_30)
.L_30:
        /*006c*/ 	.word	0x00000000
        /*0070*/ 	.short	0x0013
        /*0072*/ 	.short	0x0060
        /*0074*/ 	.byte	0x00, 0xf0, 0x11, 0x00


	//----- nvinfo : EIATTR_KPARAM_INFO
	.align		4
.L_31:
        /*0078*/ 	.byte	0x04, 0x17
        /*007a*/ 	.short	(.L_33 - .L_32)
.L_32:
        /*007c*/ 	.word	0x00000000
        /*0080*/ 	.short	0x0012
        /*0082*/ 	.short	0x005c
        /*0084*/ 	.byte	0x00, 0xf0, 0x11, 0x00


	//----- nvinfo : EIATTR_KPARAM_INFO
	.align		4
.L_33:
        /*0088*/ 	.byte	0x04, 0x17
        /*008a*/ 	.short	(.L_35 - .L_34)
.L_34:
        /*008c*/ 	.word	0x00000000
        /*0090*/ 	.short	0x0011
        /*0092*/ 	.short	0x0058
        /*0094*/ 	.byte	0x00, 0xf0, 0x11, 0x00


	//----- nvinfo : EIATTR_KPARAM_INFO
	.align		4
.L_35:
        /*0098*/ 	.byte	0x04, 0x17
        /*009a*/ 	.short	(.L_37 - .L_36)
.L_36:
        /*009c*/ 	.word	0x00000000
        /*00a0*/ 	.short	0x0010
        /*00a2*/ 	.short	0x0054
        /*00a4*/ 	.byte	0x00, 0xf0, 0x11, 0x00


	//----- nvinfo : EIATTR_KPARAM_INFO
	.align		4
.L_37:
        /*00a8*/ 	.byte	0x04, 0x17
        /*00aa*/ 	.short	(.L_39 - .L_38)
.L_38:
        /*00ac*/ 	.word	0x00000000
        /*00b0*/ 	.short	0x000f
        /*00b2*/ 	.short	0x0050
        /*00b4*/ 	.byte	0x00, 0xf0, 0x11, 0x00


	//----- nvinfo : EIATTR_KPARAM_INFO
	.align		4
.L_39:
        /*00b8*/ 	.byte	0x04, 0x17
        /*00ba*/ 	.short	(.L_41 - .L_40)
.L_40:
        /*00bc*/ 	.word	0x00000000
        /*00c0*/ 	.short	0x000e
        /*00c2*/ 	.short	0x004c
        /*00c4*/ 	.byte	0x00, 0xf0, 0x11, 0x00


	//----- nvinfo : EIATTR_KPARAM_INFO
	.align		4
.L_41:
        /*00c8*/ 	.byte	0x04, 0x17
        /*00ca*/ 	.short	(.L_43 - .L_42)
.L_42:
        /*00cc*/ 	.word	0x00000000
        /*00d0*/ 	.short	0x000d
        /*00d2*/ 	.short	0x0048
        /*00d4*/ 	.byte	0x00, 0xf0, 0x11, 0x00


	//----- nvinfo : EIATTR_KPARAM_INFO
	.align		4
.L_43:
        /*00d8*/ 	.byte	0x04, 0x17
        /*00da*/ 	.short	(.L_45 - .L_44)
.L_44:
        /*00dc*/ 	.word	0x00000000
        /*00e0*/ 	.short	0x000c
        /*00e2*/ 	.short	0x0044
        /*00e4*/ 	.byte	0x00, 0xf0, 0x11, 0x00


	//----- nvinfo : EIATTR_KPARAM_INFO
	.align		4
.L_45:
        /*00e8*/ 	.byte	0x04, 0x17
        /*00ea*/ 	.short	(.L_47 - .L_46)
.L_46:
        /*00ec*/ 	.word	0x00000000
        /*00f0*/ 	.short	0x000b
        /*00f2*/ 	.short	0x0040
        /*00f4*/ 	.byte	0x00, 0xf0, 0x11, 0x00


	//----- nvinfo : EIATTR_KPARAM_INFO
	.align		4
.L_47:
        /*00f8*/ 	.byte	0x04, 0x17
        /*00fa*/ 	.short	(.L_49 - .L_48)
.L_48:
        /*00fc*/ 	.word	0x00000000
        /*0100*/ 	.short	0x000a
        /*0102*/ 	.short	0x003c
        /*0104*/ 	.byte	0x00, 0xf0, 0x11, 0x00


	//----- nvinfo : EIATTR_KPARAM_INFO
	.align		4
.L_49:
        /*0108*/ 	.byte	0x04, 0x17
        /*010a*/ 	.short	(.L_51 - .L_50)
.L_50:
        /*010c*/ 	.word	0x00000000
        /*0110*/ 	.short	0x0009
        /*0112*/ 	.short	0x0038
        /*0114*/ 	.byte	0x00, 0xf0, 0x11, 0x00


	//----- nvinfo : EIATTR_KPARAM_INFO
	.align		4
.L_51:
        /*0118*/ 	.byte	0x04, 0x17
        /*011a*/ 	.short	(.L_53 - .L_52)
.L_52:
        /*011c*/ 	.word	0x00000000
        /*0120*/ 	.short	0x0008
        /*0122*/ 	.short	0x0034
        /*0124*/ 	.byte	0x00, 0xf0, 0x11, 0x00


	//----- nvinfo : EIATTR_KPARAM_INFO
	.align		4
.L_53:
        /*0128*/ 	.byte	0x04, 0x17
        /*012a*/ 	.short	(.L_55 - .L_54)
.L_54:
        /*012c*/ 	.word	0x00000000
        /*0130*/ 	.short	0x0007
        /*0132*/ 	.short	0x0030
        /*0134*/ 	.byte	0x00, 0xf0, 0x11, 0x00


	//----- nvinfo : EIATTR_KPARAM_INFO
	.align		4
.L_55:
        /*0138*/ 	.byte	0x04, 0x17
        /*013a*/ 	.short	(.L_57 - .L_56)
.L_56:
        /*013c*/ 	.word	0x00000000
        /*0140*/ 	.short	0x0006
        /*0142*/ 	.short	0x002c
        /*0144*/ 	.byte	0x00, 0xf0, 0x11, 0x00


	//----- nvinfo : EIATTR_KPARAM_INFO
	.align		4
.L_57:
        /*0148*/ 	.byte	0x04, 0x17
        /*014a*/ 	.short	(.L_59 - .L_58)
.L_58:
        /*014c*/ 	.word	0x00000000
        /*0150*/ 	.short	0x0005
        /*0152*/ 	.short	0x0028
        /*0154*/ 	.byte	0x00, 0xf0, 0x11, 0x00


	//----- nvinfo : EIATTR_KPARAM_INFO
	.align		4
.L_59:
        /*0158*/ 	.byte	0x04, 0x17
        /*015a*/ 	.short	(.L_61 - .L_60)
.L_60:
        /*015c*/ 	.word	0x00000000
        /*0160*/ 	.short	0x0004
        /*0162*/ 	.short	0x0020
        /*0164*/ 	.byte	0x00, 0xf4, 0x21, 0x00


	//----- nvinfo : EIATTR_KPARAM_INFO
	.align		4
.L_61:
        /*0168*/ 	.byte	0x04, 0x17
        /*016a*/ 	.short	(.L_63 - .L_62)
.L_62:
        /*016c*/ 	.word	0x00000000
        /*0170*/ 	.short	0x0003
        /*0172*/ 	.short	0x0018
        /*0174*/ 	.byte	0x00, 0xf4, 0x21, 0x00


	//----- nvinfo : EIATTR_KPARAM_INFO
	.align		4
.L_63:
        /*0178*/ 	.byte	0x04, 0x17
        /*017a*/ 	.short	(.L_65 - .L_64)
.L_64:
        /*017c*/ 	.word	0x00000000
        /*0180*/ 	.short	0x0002
        /*0182*/ 	.short	0x0010
        /*0184*/ 	.byte	0x00, 0xf4, 0x21, 0x00


	//----- nvinfo : EIATTR_KPARAM_INFO
	.align		4
.L_65:
        /*0188*/ 	.byte	0x04, 0x17
        /*018a*/ 	.short	(.L_67 - .L_66)
.L_66:
        /*018c*/ 	.word	0x00000000
        /*0190*/ 	.short	0x0001
        /*0192*/ 	.short	0x0008
        /*0194*/ 	.byte	0x00, 0xf4, 0x21, 0x00


	//----- nvinfo : EIATTR_KPARAM_INFO
	.align		4
.L_67:
        /*0198*/ 	.byte	0x04, 0x17
        /*019a*/ 	.short	(.L_69 - .L_68)
.L_68:
        /*019c*/ 	.word	0x00000000
        /*01a0*/ 	.short	0x0000
        /*01a2*/ 	.short	0x0000
        /*01a4*/ 	.byte	0x00, 0xf4, 0x21, 0x00


	//----- nvinfo : EIATTR_AT_ENTRY_FRAGMENTS
	.align		4
.L_69:
        /*01a8*/ 	.byte	0x04, 0x4f
        /*01aa*/ 	.short	(.L_71 - .L_70)


	//   ....[0]....
.L_70:
        /*01ac*/ 	.word	0x00000004


	//----- nvinfo : EIATTR_RESERVED_SMEM_USED
	.align		4
.L_71:
        /*01b0*/ 	.byte	0x01, 0x41
	.zero		2


	//----- nvinfo : EIATTR_SPARSE_MMA_MASK
	.align		4
        /*01b4*/ 	.byte	0x03, 0x50
        /*01b6*/ 	.short	0x0000


	//----- nvinfo : EIATTR_TCGEN05_1CTA_USED
	.align		4
        /*01b8*/ 	.byte	0x01, 0x51
	.zero		2


	//----- nvinfo : EIATTR_MAXREG_COUNT
	.align		4
        /*01bc*/ 	.byte	0x03, 0x1b
        /*01be*/ 	.short	0x00ff


	//----- nvinfo : EIATTR_NUM_BARRIERS
	.align		4
        /*01c0*/ 	.byte	0x02, 0x4c
        /*01c2*/ 	.byte	0x01
	.zero		1


	//----- nvinfo : EIATTR_ANNOTATIONS
	.align		4
        /*01c4*/ 	.byte	0x04, 0x55
        /*01c6*/ 	.short	(.L_73 - .L_72)


	//   ....[0]....
.L_72:
        /*01c8*/ 	.word	0x00000001
        /*01cc*/ 	.byte	0x30, 0x08, 0x00, 0x00, 0x01, 0x00, 0x00, 0x00, 0x90, 0x08, 0x00, 0x00, 0x01, 0x00, 0x00, 0x00
        /* <DEDUP_REMOVED lines=546> */
        /*23fc*/ 	.byte	0x40, 0xe1, 0x01, 0x00, 0x01, 0x00, 0x00, 0x00, 0xa0, 0xe1, 0x01, 0x00


	//----- nvinfo : EIATTR_INT_WARP_WIDE_INSTR_OFFSETS
	.align		4
.L_73:
        /*2408*/ 	.byte	0x04, 0x31
        /*240a*/ 	.short	(.L_75 - .L_74)


	//   ....[0]....
.L_74:
        /*240c*/ 	.word	0x00005ea0


	//   ....[1]....
        /*2410*/ 	.word	0x00005eb0


	//   ....[2]....
        /*2414*/ 	.word	0x000078f0


	//   ....[3]....
        /*2418*/ 	.word	0x000099e0


	//   ....[4]....
        /*241c*/ 	.word	0x00013ed0


	//   ....[5]....
        /*2420*/ 	.word	0x00023040


	//   ....[6]....
        /*2424*/ 	.word	0x00023080


	//----- nvinfo : EIATTR_COOP_GROUP_MASK_REGIDS
	.align		4
.L_75:
        /*2428*/ 	.byte	0x04, 0x29
        /*242a*/ 	.short	(.L_77 - .L_76)


	//   ....[0]....
.L_76:
        /*242c*/ 	.word	0xffffffff


	//   ....[1]....
        /*2430*/ 	.word	0xffffffff


	//   ....[2]....
        /*2434*/ 	.word	0xffffffff


	//   ....[3]....
        /*2438*/ 	.word	0xffffffff


	//   ....[4]....
        /*243c*/ 	.word	0xffffffff


	//   ....[5]....
        /*2440*/ 	.word	0xffffffff


	//   ....[6]....
        /*2444*/ 	.word	0xffffffff


	//   ....[7]....
        /*2448*/ 	.word	0xffffffff


	//----- nvinfo : EIATTR_COOP_GROUP_INSTR_OFFSETS
	.align		4
.L_77:
        /*244c*/ 	.byte	0x04, 0x28
        /*244e*/ 	.short	(.L_79 - .L_78)


	//   ....[0]....
.L_78:
        /*2450*/ 	.word	0x00000080


	//   ....[1]....
        /*2454*/ 	.word	0x00000340


	//   ....[2]....
        /*2458*/ 	.word	0x0000e330


	//   ....[3]....
        /*245c*/ 	.word	0x0000ea30


	//   ....[4]....
        /*2460*/ 	.word	0x00015540


	//   ....[5]....
        /*2464*/ 	.word	0x00015950


	//   ....[6]....
        /*2468*/ 	.word	0x00022ec0


	//   ....[7]....
        /*246c*/ 	.word	0x00023130


	//----- nvinfo : EIATTR_VRC_CTA_INIT_COUNT
	.align		4
.L_79:
        /*2470*/ 	.byte	0x02, 0x4a
        /*2472*/ 	.byte	0x80
	.zero		1


	//----- nvinfo : EIATTR_MBARRIER_INSTR_OFFSETS
	.align		4
        /*2474*/ 	.byte	0x04, 0x39
        /*2476*/ 	.short	(.L_81 - .L_80)


	//   ....[0]....
.L_80:
        /*2478*/ 	.word	0x000062c0
        /*247c*/ 	.word	0x000000ff
        /*2480*/ 	.word	0x00028000
        /*2484*/ 	.short	0x0100
        /*2486*/ 	.byte	0x04
	.zero		1


	//   ....[1]....
        /*2488*/ 	.word	0x00007900
        /*248c*/ 	.word	0x000000ff
        /*2490*/ 	.word	0x00028008
        /*2494*/ 	.short	0x0100
        /*2496*/ 	.byte	0x04
	.zero		1


	//   ....[2]....
        /*2498*/ 	.word	0x0000a6a0
        /*249c*/ 	.word	0x000000ff
        /*24a0*/ 	.word	0x00018000
        /*24a4*/ 	.short	0x0100
        /*24a6*/ 	.byte	0x04
	.zero		1


	//   ....[3]....
        /*24a8*/ 	.word	0x0000cca0
        /*24ac*/ 	.word	0x000000ff
        /*24b0*/ 	.word	0x00018000
        /*24b4*/ 	.short	0x010a
        /*24b6*/ 	.byte	0x04
	.zero		1


	//   ....[4]....
        /*24b8*/ 	.word	0x0000cd60
        /*24bc*/ 	.word	0x000000ff
        /*24c0*/ 	.word	0x00018000
        /*24c4*/ 	.short	0x0108
        /*24c6*/ 	.byte	0x04
	.zero		1


	//   ....[5]....
        /*24c8*/ 	.word	0x00014230
        /*24cc*/ 	.word	0x000000ff
        /*24d0*/ 	.word	0x00028010
        /*24d4*/ 	.short	0x0100
        /*24d6*/ 	.byte	0x04
	.zero		1


	//   ....[6]....
        /*24d8*/ 	.word	0x00014db0
        /*24dc*/ 	.word	0x000000ff
        /*24e0*/ 	.word	0x00028010
        /*24e4*/ 	.short	0x010a
        /*24e6*/ 	.byte	0x04
	.zero		1


	//   ....[7]....
        /*24e8*/ 	.word	0x00014f40
        /*24ec*/ 	.word	0x000000ff
        /*24f0*/ 	.word	0x00028010
        /*24f4*/ 	.short	0x0108
        /*24f6*/ 	.byte	0x04
	.zero		1


	//   ....[8]....
        /*24f8*/ 	.word	0x00015530
        /*24fc*/ 	.word	0x00000014
        /*2500*/ 	.word	0x00000000
        /*2504*/ 	.short	0x010a
        /*2506*/ 	.byte	0xff
	.zero		1


	//   ....[9]....
        /*2508*/ 	.word	0x00019ea0
        /*250c*/ 	.word	0x00000014
        /*2510*/ 	.word	0x00000000
        /*2514*/ 	.short	0x010a
        /*2516*/ 	.byte	0xff
	.zero		1


	//   ....[10]....
        /*2518*/ 	.word	0x00019f80
        /*251c*/ 	.word	0x000000ff
        /*2520*/ 	.word	0x00028000
        /*2524*/ 	.short	0x0108
        /*2526*/ 	.byte	0x04
	.zero		1


	//   ....[11]....
        /*2528*/ 	.word	0x00019ff0
        /*252c*/ 	.word	0x000000ff
        /*2530*/ 	.word	0x00028008
        /*2534*/ 	.short	0x0108
        /*2536*/ 	.byte	0x04
	.zero		1


	//   ....[12]....
        /*2538*/ 	.word	0x00023150
        /*253c*/ 	.word	0x000000ff
        /*2540*/ 	.word	0x00018000
        /*2544*/ 	.short	0x010a
        /*2546*/ 	.byte	0x04
	.zero		1


	//   ....[13]....
        /*2548*/ 	.word	0x00023180
        /*254c*/ 	.word	0x000000ff
        /*2550*/ 	.word	0x00028010
        /*2554*/ 	.short	0x010a
        /*2556*/ 	.byte	0x04
	.zero		1


	//   ....[14]....
        /*2558*/ 	.word	0x000231b0
        /*255c*/ 	.word	0x00000014
        /*2560*/ 	.word	0x00000000
        /*2564*/ 	.short	0x010a
        /*2566*/ 	.byte	0xff
	.zero		1


	//   ....[15]....
        /*2568*/ 	.word	0x000231e0
        /*256c*/ 	.word	0x00000014
        /*2570*/ 	.word	0x00000000
        /*2574*/ 	.short	0x010a
        /*2576*/ 	.byte	0xff
	.zero		1


	//----- nvinfo : EIATTR_NUM_MBARRIERS
	.align		4
.L_81:
        /*2578*/ 	.byte	0x03, 0x38
        /*257a*/ 	.short	0xffff


	//----- nvinfo : EIATTR_EXIT_INSTR_OFFSETS
	.align		4
        /*257c*/ 	.byte	0x04, 0x1c
        /*257e*/ 	.short	(.L_83 - .L_82)


	//   ....[0]....
.L_82:
        /*2580*/ 	.word	0x00023140


	//----- nvinfo : EIATTR_REQNTID
	.align		4
.L_83:
        /*2584*/ 	.byte	0x04, 0x10
        /*2586*/ 	.short	(.L_85 - .L_84)
.L_84:
        /*2588*/ 	.word	0x00000080
        /*258c*/ 	.word	0x00000001
        /*2590*/ 	.word	0x00000001


	//----- nvinfo : EIATTR_CRS_STACK_SIZE
	.align		4
.L_85:
        /*2594*/ 	.byte	0x04, 0x1e
        /*2596*/ 	.short	(.L_87 - .L_86)
.L_86:
        /*2598*/ 	.word	0x00000000


	//----- nvinfo : EIATTR_CBANK_PARAM_SIZE
	.align		4
.L_87:
        /*259c*/ 	.byte	0x03, 0x19
        /*259e*/ 	.short	0x0088


	//----- nvinfo : EIATTR_PARAM_CBANK
	.align		4
        /*25a0*/ 	.byte	0x04, 0x0a
        /*25a2*/ 	.short	(.L_89 - .L_88)
	.align		4
.L_88:
        /*25a4*/ 	.word	index@(.nv.constant0.attn_fwd)
        /*25a8*/ 	.short	0x0380
        /*25aa*/ 	.short	0x0088


	//----- nvinfo : EIATTR_SW_WAR
	.align		4
.L_89:
        /*25ac*/ 	.byte	0x04, 0x36
        /*25ae*/ 	.short	(.L_91 - .L_90)
.L_90:
        /*25b0*/ 	.word	0x00000008
.L_91:


//--------------------- .nv.compat                --------------------------
	.section	.nv.compat,"",@"SHT_CUDA_COMPAT_INFO"
	.align	4
        /*0000*/ 	.byte	0x02, 0x02, 0x02, 0x00, 0x02, 0x05, 0x05, 0x00, 0x02, 0x03, 0x00, 0x00, 0x02, 0x06, 0x01, 0x00


//--------------------- .nv.callgraph             --------------------------
	.section	.nv.callgraph,"",@"SHT_CUDA_CALLGRAPH"
	.align	4
	.sectionentsize	8
	.align		4
        /*0000*/ 	.word	0x00000000
	.align		4
        /*0004*/ 	.word	0xffffffff
	.align		4
        /*0008*/ 	.word	0x00000000
	.align		4
        /*000c*/ 	.word	0xfffffffe
	.align		4
        /*0010*/ 	.word	0x00000000
	.align		4
        /*0014*/ 	.word	0xfffffffd
	.align		4
        /*0018*/ 	.word	0x00000000
	.align		4
        /*001c*/ 	.word	0xfffffffc


//--------------------- .nv.constant4             --------------------------
	.section	.nv.constant4,"a",@progbits
	.align	8
	.align		8
.nv.constant4:
        /*0000*/ 	.dword	_$_str


//--------------------- .text.attn_fwd            --------------------------
	.section	.text.attn_fwd,"ax",@progbits
	.align	128
        .global         attn_fwd
        .type           attn_fwd,@function
        .size           attn_fwd,(.L_x_32 - attn_fwd)
        .other          attn_fwd,@"STO_CUDA_ENTRY STV_DEFAULT"
attn_fwd:
.text.attn_fwd:
[----:B------:R-:W0:Y:S01]  /*0000*/  LDC R1, c[0x0][0x37c] ;  /* 0x0000df00ff017b82 */ /* 0x000e220000000800 */
[----:B------:R-:W1:Y:S01]  /*0010*/  S2R R0, SR_TID.X ;  /* 0x0000000000007919 */ /* 0x000e620000002100 */
[----:B------:R-:W-:Y:S01]  /*0020*/  LOP3.LUT R2, R2, 0xffbfffff, RZ, 0xc0, !PT ;  /* 0xffbfffff02027812 */ /* 0x000fe200078ec0ff */
[----:B0-----:R-:W-:Y:S01]  /*0030*/  VIADD R1, R1, 0xfffff4c8 ;  /* 0xfffff4c801017836 */ /* 0x001fe20000000000 */
[----:B-1----:R-:W-:-:S13]  /*0040*/  ISETP.GE.U32.AND P0, PT, R0, 0x20, PT ;  /* 0x000000200000780c */ /* 0x002fda0003f06070 */
[----:B------:R-:W-:Y:S01]  /*0050*/  @P0 LOP3.LUT R2, R2, 0x400000, RZ, 0xfc, !PT ;  /* 0x0040000002020812 */ /* 0x000fe200078efcff */
[----:B------:R-:W-:Y:S06]  /*0060*/  @P0 BRA `(.L_x_0) ;  /* 0x0000000000b80947 */ /* 0x000fec0003800000 */
[----:B------:R-:W0:Y:S01]  /*0070*/  S2R R7, SR_CgaCtaId ;  /* 0x0000000000077919 */ /* 0x000e220000008800 */
[----:B------:R-:W-:Y:S01]  /*0080*/  NOP ;  /* 0x0000000000007918 */ /* 0x000fe20000000000 */
[----:B------:R-:W-:-:S04]  /*0090*/  MOV R0, 0x40 ;  /* 0x0000004000007802 */ /* 0x000fc80000000f00 */
[----:B0-----:R-:W-:Y:S02]  /*00a0*/  LEA R3, R7, R0, 0x18 ;  /* 0x0000000007037211 */ /* 0x001fe400078ec0ff */
[----:B------:R-:W-:-:S04]  /*00b0*/  MOV R0, 0x400 ;  /* 0x0000040000007802 */ /* 0x000fc80000000f00 */
[----:B------:R-:W0:Y:S01]  /*00c0*/  LDS.U8 R3, [R3] ;  /* 0x0000000003037984 */ /* 0x000e220000000000 */
[----:B------:R-:W-:Y:S02]  /*00d0*/  LEA R0, R7, R0, 0x18 ;  /* 0x0000000007007211 */ /* 0x000fe400078ec0ff */
[----:B0-----:R-:W-:-:S13]  /*00e0*/  ISETP.NE.AND P0, PT, R3, RZ, PT ;  /* 0x000000ff0300720c */ /* 0x001fda0003f05270 */
[----:B------:R-:W-:Y:S05]  /*00f0*/  @P0 BRA `(.L_x_1) ;  /* 0x00000000007c0947 */ /* 0x000fea0003800000 */
[----:B------:R-:W-:-:S13]  /*0100*/  ELECT P0, URZ, PT ;  /* 0x0000000000ff782f */ /* 0x000fda0003800000 */
[----:B------:R-:W-:Y:S05]  /*0110*/  @!P0 BRA `(.L_x_2) ;  /* 0x0000000000848947 */ /* 0x000fea0003800000 */
[----:B------:R-:W-:Y:S01]  /*0120*/  UMOV UR4, 0x10 ;  /* 0x0000001000047882 */ /* 0x000fe20000000000 */
[----:B------:R-:W-:Y:S02]  /*0130*/  IMAD.MOV.U32 R8, RZ, RZ, 0x1 ;  /* 0x00000001ff087424 */ /* 0x000fe400078e00ff */
[----:B------:R-:W-:Y:S02]  /*0140*/  IMAD.MOV.U32 R4, RZ, RZ, 0xffff ;  /* 0x0000ffffff047424 */ /* 0x000fe400078e00ff */
[----:B------:R-:W-:Y:S04]  /*0150*/  DEPBAR.LE SB0, 0x36 ;  /* 0x00008d800000791a */ /* 0x000fe80000000000 */
[----:B------:R-:W0:Y:S02]  /*0160*/  UTCATOMSWS.FIND_AND_SET.ALIGN UP0, UR4, UR4 ;  /* 0x00000004000475e3 */ /* 0x000e240008000800 */
[----:B0-----:R-:W-:-:S04]  /*0170*/  PLOP3.LUT P0, PT, PT, PT, UP0, 0x80, 0x8 ;  /* 0x000000000008781c */ /* 0x001fc80003f0f008 */
[----:B------:R-:W-:-:S04]  /*0180*/  SEL R3, RZ, 0xffffffff, !P0 ;  /* 0xffffffffff037807 */ /* 0x000fc80004000000 */
[----:B------:R-:W-:Y:S01]  /*0190*/  ISETP.NE.AND P0, PT, R3, RZ, PT ;  /* 0x000000ff0300720c */ /* 0x000fe20003f05270 */
[----:B------:R-:W-:-:S12]  /*01a0*/  IMAD.U32 R3, RZ, RZ, UR4 ;  /* 0x00000004ff037e24 */ /* 0x000fd8000f8e00ff */
[----:B------:R-:W-:Y:S05]  /*01b0*/  @P0 BRA `(.L_x_3) ;  /* 0x0000000000240947 */ /* 0x000fea0003800000 */
.L_x_4:
[----:B------:R-:W-:Y:S05]  /*01c0*/  NANOSLEEP 0x64 ;  /* 0x000000640000795d */ /* 0x000fea0003800000 */
[----:B------:R-:W-:-:S05]  /*01d0*/  UMOV UR4, 0x10 ;  /* 0x0000001000047882 */ /* 0x000fca0000000000 */
[----:B------:R-:W-:Y:S04]  /*01e0*/  DEPBAR.LE SB0, 0x36 ;  /* 0x00008d800000791a */ /* 0x000fe80000000000 */
[----:B------:R-:W0:Y:S02]  /*01f0*/  UTCATOMSWS.FIND_AND_SET.ALIGN UP0, UR4, UR4 ;  /* 0x00000004000475e3 */ /* 0x000e240008000800 */
[----:B0-----:R-:W-:-:S04]  /*0200*/  PLOP3.LUT P0, PT, PT, PT, UP0, 0x80, 0x8 ;  /* 0x000000000008781c */ /* 0x001fc80003f0f008 */
[----:B------:R-:W-:-:S04]  /*0210*/  SEL R3, RZ, 0xffffffff, !P0 ;  /* 0xffffffffff037807 */ /* 0x000fc80004000000 */
[----:B------:R-:W-:Y:S01]  /*0220*/  ISETP.NE.AND P0, PT, R3, RZ, PT ;  /* 0x000000ff0300720c */ /* 0x000fe20003f05270 */
[----:B------:R-:W-:-:S12]  /*0230*/  IMAD.U32 R3, RZ, RZ, UR4 ;  /* 0x00000004ff037e24 */ /* 0x000fd8000f8e00ff */
[----:B------:R-:W-:Y:S05]  /*0240*/  @!P0 BRA `(.L_x_4) ;  /* 0xfffffffc00dc8947 */ /* 0x000fea000383ffff */
.L_x_3:
[C---:B------:R-:W-:Y:S02]  /*0250*/  IADD3 R5, PT, PT, R3.reuse, 0x10, RZ ;  /* 0x0000001003057810 */ /* 0x040fe40007ffe0ff */
[----:B------:R-:W-:Y:S01]  /*0260*/  SHF.L.U32 R4, R4, R3, RZ ;  /* 0x0000000304047219 */ /* 0x000fe200000006ff */
[----:B------:R-:W-:Y:S01]  /*0270*/  IMAD.SHL.U32 R3, R3, 0x20, RZ ;  /* 0x0000002003037824 */ /* 0x000fe200078e00ff */
[----:B------:R-:W-:Y:S02]  /*0280*/  MOV R6, 0x50 ;  /* 0x0000005000067802 */ /* 0x000fe40000000f00 */
[----:B------:R-:W-:Y:S02]  /*0290*/  SHF.L.U32 R5, R8, R5, RZ ;  /* 0x0000000508057219 */ /* 0x000fe400000006ff */
[----:B------:R-:W-:Y:S02]  /*02a0*/  LEA R7, R7, R6, 0x18 ;  /* 0x0000000607077211 */ /* 0x000fe400078ec0ff */
[----:B------:R-:W-:-:S05]  /*02b0*/  LOP3.LUT R4, R5, R4, RZ, 0xfc, !PT ;  /* 0x0000000405047212 */ /* 0x000fca00078efcff */
[----:B------:R0:W-:Y:S04]  /*02c0*/  ATOMS.OR RZ, [R7], R4 ;  /* 0x0000000407ff738c */ /* 0x0001e80003000000 */
[----:B------:R0:W-:Y:S01]  /*02d0*/  STS [R0], R3 ;  /* 0x0000000300007388 */ /* 0x0001e20000000800 */
[----:B------:R-:W-:Y:S05]  /*02e0*/  BRA `(.L_x_2) ;  /* 0x0000000000107947 */ /* 0x000fea0003800000 */
.L_x_1:
[----:B------:R-:W-:Y:S01]  /*02f0*/  IMAD.MOV.U32 R3, RZ, RZ, -0x1 ;  /* 0xffffffffff037424 */ /* 0x000fe200078e00ff */
[----:B------:R-:W-:-:S04]  /*0300*/  MOV R4, 0x330 ;  /* 0x0000033000047802 */ /* 0x000fc80000000f00 */
[----:B------:R0:W-:Y:S03]  /*0310*/  STS [R0], R3 ;  /* 0x0000000300007388 */ /* 0x0001e60000000800 */
[----:B0-----:R-:W-:Y:S05]  /*0320*/  CALL.REL.NOINC `($__internal_1_$__cuda_sm10x_tcgen05_guardrail_trap_phase_invalid_during_alloc) ;  /* 0x0000022c00c47944 */ /* 0x001fea0003c00000 */
.L_x_2:
[----:B------:R-:W-:Y:S05]  /*0330*/  WARPSYNC.ALL ;  /* 0x0000000000007948 */ /* 0x000fea0003800000 */
[----:B------:R-:W-:Y:S01]  /*0340*/  NOP ;  /* 0x0000000000007918 */ /* 0x000fe20000000000 */
.L_x_0:
[----:B------:R-:W1:Y:S01]  /*0350*/  S2R R10, SR_TID.X ;  /* 0x00000000000a7919 */ /* 0x000e620000002100 */
[----:B------:R-:W2:Y:S01]  /*0360*/  LDC R164, c[0x0][0x3b8] ;  /* 0x0000ee00ffa47b82 */ /* 0x000ea20000000800 */
[----:B------:R-:W3:Y:S01]  /*0370*/  LDCU.64 UR8, c[0x0][0x358] ;  /* 0x00006b00ff0877ac */ /* 0x000ee20008000a00 */
[----:B0-----:R-:W0:Y:S01]  /*0380*/  S2R R0, SR_CTAID.X ;  /* 0x0000000000007919 */ /* 0x001e220000002500 */
[----:B------:R-:W4:Y:S05]  /*0390*/  S2R R12, SR_CTAID.Y ;  /* 0x00000000000c7919 */ /* 0x000f2a0000002600 */
[----:B------:R-:W4:Y:S08]  /*03a0*/  LDC.64 R4, c[0x0][0x3b0] ;  /* 0x0000ec00ff047b82 */ /* 0x000f300000000a00 */
[----:B------:R-:W5:Y:S08]  /*03b0*/  LDC.64 R8, c[0x0][0x380] ;  /* 0x0000e000ff087b82 */ /* 0x000f700000000a00 */
[----:B------:R-:W2:Y:S01]  /*03c0*/  S2UR UR5, SR_CgaCtaId ;  /* 0x00000000000579c3 */ /* 0x000ea20000008800 */
[----:B-1----:R-:W-:-:S07]  /*03d0*/  SHF.R.U32.HI R3, RZ, 0x6, R10 ;  /* 0x00000006ff037819 */ /* 0x002fce000001160a */
[----:B------:R-:W-:Y:S01]  /*03e0*/  BAR.SYNC.DEFER_BLOCKING 0x0 ;  /* 0x0000000000007b1d */ /* 0x000fe20000010000 */
[----:B------:R-:W-:Y:S02]  /*03f0*/  ISETP.GE.U32.AND P2, PT, R10, 0x20, PT ;  /* 0x000000200a00780c */ /* 0x000fe40003f46070 */
[----:B------:R-:W-:Y:S01]  /*0400*/  SGXT.U32 R3, R3, 0x1 ;  /* 0x000000010303781a */ /* 0x000fe20000000000 */
[----:B0-----:R-:W-:Y:S02]  /*0410*/  IMAD.SHL.U32 R6, R0, 0x40, RZ ;  /* 0x0000004000067824 */ /* 0x001fe400078e00ff */
[----:B----4-:R-:W-:Y:S02]  /*0420*/  IMAD R0, R12, R4, RZ ;  /* 0x000000040c007224 */ /* 0x010fe400078e02ff */
[----:B--2---:R-:W-:Y:S01]  /*0430*/  IMAD R7, R3, R164, RZ ;  /* 0x000000a403077224 */ /* 0x004fe200078e02ff */
[----:B------:R-:W-:Y:S01]  /*0440*/  LOP3.LUT R6, R6, 0x3f, R10, 0xf8, !PT ;  /* 0x0000003f06067812 */ /* 0x000fe200078ef80a */
[----:B------:R-:W-:Y:S01]  /*0450*/  IMAD.HI R12, R0, 0x2, RZ ;  /* 0x00000002000c7827 */ /* 0x000fe200078e02ff */
[----:B------:R-:W-:-:S03]  /*0460*/  MOV R3, 0x400 ;  /* 0x0000040000037802 */ /* 0x000fc60000000f00 */
[----:B------:R-:W-:Y:S01]  /*0470*/  IMAD R11, R164, 0x2, R7 ;  /* 0x00000002a40b7824 */ /* 0x000fe200078e0207 */
[----:B------:R-:W-:Y:S01]  /*0480*/  R2UR UR4, R3 ;  /* 0x00000000030472ca */ /* 0x000fe200000e0000 */
[----:B------:R-:W-:Y:S02]  /*0490*/  IMAD R5, R6, R5, RZ ;  /* 0x0000000506057224 */ /* 0x000fe400078e02ff */
[----:B------:R-:W-:Y:S02]  /*04a0*/  IMAD R13, R164, 0x2, R11 ;  /* 0x00000002a40d7824 */ /* 0x000fe400078e020b */
[----:B------:R-:W-:Y:S02]  /*04b0*/  IMAD.SHL.U32 R3, R0, 0x2, RZ ;  /* 0x0000000200037824 */ /* 0x000fe400078e00ff */
[----:B------:R-:W-:Y:S02]  /*04c0*/  IMAD R15, R164, 0x2, R13 ;  /* 0x00000002a40f7824 */ /* 0x000fe400078e020d */
[----:B------:R-:W-:-:S02]  /*04d0*/  IMAD.SHL.U32 R4, R5, 0x2, RZ ;  /* 0x0000000205047824 */ /* 0x000fc400078e00ff */
[----:B------:R-:W-:Y:S01]  /*04e0*/  IMAD.HI R5, R5, 0x2, RZ ;  /* 0x0000000205057827 */ /* 0x000fe200078e02ff */
[----:B------:R-:W-:Y:S01]  /*04f0*/  LEA R17, R164, R15, 0x1 ;  /* 0x0000000fa4117211 */ /* 0x000fe200078e08ff */
[----:B------:R-:W-:Y:S01]  /*0500*/  ULEA UR4, UR5, UR4, 0x18 ;  /* 0x0000000405047291 */ /* 0x000fe2000f8ec0ff */
[----:B-----5:R-:W-:-:S03]  /*0510*/  IADD3 R4, P0, P1, R4, R8, R3 ;  /* 0x0000000804047210 */ /* 0x020fc6000791e003 */
[C---:B------:R-:W-:Y:S01]  /*0520*/  IMAD R19, R164.reuse, 0x2, R17 ;  /* 0x00000002a4137824 */ /* 0x040fe200078e0211 */
[----:B------:R-:W-:Y:S02]  /*0530*/  IADD3.X R12, PT, PT, R5, R9, R12, P0, P1 ;  /* 0x00000009050c7210 */ /* 0x000fe400007e240c */
[----:B------:R-:W0:Y:S01]  /*0540*/  S2R R9, SR_CgaCtaId ;  /* 0x0000000000097919 */ /* 0x000e220000008800 */
[C---:B------:R-:W-:Y:S01]  /*0550*/  IMAD R23, R164.reuse, 0x2, R19 ;  /* 0x00000002a4177824 */ /* 0x040fe200078e0213 */
[-C--:B------:R-:W-:Y:S01]  /*0560*/  LEA R20, P0, R7, R4.reuse, 0x1 ;  /* 0x0000000407147211 */ /* 0x080fe200078008ff */
[----:B------:R-:W1:Y:S02]  /*0570*/  LDS R0, [UR4] ;  /* 0x00000004ff007984 */ /* 0x000e640008000800 */
[C---:B------:R-:W-:Y:S01]  /*0580*/  IMAD R25, R164.reuse, 0x2, R23 ;  /* 0x00000002a4197824 */ /* 0x040fe200078e0217 */
[----:B------:R-:W-:Y:S03]  /*0590*/  BAR.SYNC.DEFER_BLOCKING 0x0 ;  /* 0x0000000000007b1d */ /* 0x000fe60000010000 */
[----:B------:R-:W-:Y:S01]  /*05a0*/  IMAD R27, R164, 0x2, R25 ;  /* 0x00000002a41b7824 */ /* 0x000fe200078e0219 */
[----:B------:R-:W-:-:S02]  /*05b0*/  LEA R6, P1, R11, R4, 0x1 ;  /* 0x000000040b067211 */ /* 0x000fc400078208ff */
[----:B------:R-:W-:Y:S01]  /*05c0*/  LEA.HI.X.SX32 R21, R7, R12, 0x1, P0 ;  /* 0x0000000c07157211 */ /* 0x000fe200000f0eff */
[----:B------:R-:W-:-:S05]  /*05d0*/  IMAD R29, R164, 0x2, R27 ;  /* 0x00000002a41d7824 */ /* 0x000fca00078e021b */
[----:B------:R-:W-:-:S05]  /*05e0*/  LEA R31, R164, R29, 0x1 ;  /* 0x0000001da41f7211 */ /* 0x000fca00078e08ff */
[----:B------:R-:W-:-:S04]  /*05f0*/  IMAD R33, R164, 0x2, R31 ;  /* 0x00000002a4217824 */ /* 0x000fc800078e021f */
[----:B------:R-:W-:-:S04]  /*0600*/  IMAD R35, R164, 0x2, R33 ;  /* 0x00000002a4237824 */ /* 0x000fc800078e0221 */
[----:B------:R-:W-:-:S04]  /*0610*/  IMAD R37, R164, 0x2, R35 ;  /* 0x00000002a4257824 */ /* 0x000fc800078e0223 */
[----:B------:R-:W-:-:S04]  /*0620*/  IMAD R39, R164, 0x2, R37 ;  /* 0x00000002a4277824 */ /* 0x000fc800078e0225 */
        /* <DEDUP_REMOVED lines=11> */
[----:B------:R-:W-:-:S05]  /*06e0*/  IMAD R63, R164, 0x2, R61 ;  /* 0x00000002a43f7824 */ /* 0x000fca00078e023d */
[----:B------:R-:W-:-:S05]  /*06f0*/  LEA R131, R164, R63, 0x1 ;  /* 0x0000003fa4837211 */ /* 0x000fca00078e08ff */
[----:B------:R-:W-:-:S04]  /*0700*/  IMAD R65, R164, 0x2, R131 ;  /* 0x00000002a4417824 */ /* 0x000fc800078e0283 */
[----:B------:R-:W-:-:S04]  /*0710*/  IMAD R67, R164, 0x2, R65 ;  /* 0x00000002a4437824 */ /* 0x000fc800078e0241 */
[----:B------:R-:W-:-:S05]  /*0720*/  IMAD R3, R164, 0x2, R67 ;  /* 0x00000002a4037824 */ /* 0x000fca00078e0243 */
[----:B------:R-:W-:-:S05]  /*0730*/  LEA R130, R164, R3, 0x1 ;  /* 0x00000003a4827211 */ /* 0x000fca00078e08ff */
[----:B------:R-:W-:-:S04]  /*0740*/  IMAD R5, R164, 0x2, R130 ;  /* 0x00000002a4057824 */ /* 0x000fc800078e0282 */
[----:B------:R-:W-:-:S04]  /*0750*/  IMAD R69, R164, 0x2, R5 ;  /* 0x00000002a4457824 */ /* 0x000fc800078e0205 */
[----:B------:R-:W-:Y:S01]  /*0760*/  IMAD R71, R164, 0x2, R69 ;  /* 0x00000002a4477824 */ /* 0x000fe200078e0245 */
[----:B01-3--:R-:W-:Y:S06]  /*0770*/  @P2 BRA `(.L_x_5) ;  /* 0x0000000000182947 */ /* 0x00bfec0003800000 */
[----:B------:R-:W-:Y:S01]  /*0780*/  ELECT P0, URZ, PT ;  /* 0x0000000000ff782f */ /* 0x000fe20003800000 */
[----:B------:R-:W-:Y:S01]  /*0790*/  IMAD.MOV.U32 R8, RZ, RZ, 0x1 ;  /* 0x00000001ff087424 */ /* 0x000fe200078e00ff */
[----:B------:R-:W-:Y:S11]  /*07a0*/  UVIRTCOUNT.DEALLOC.SMPOOL 0x80 ;  /* 0x000000800000784c */ /* 0x000ff60000000000 */
[----:B------:R-:W-:-:S04]  /*07b0*/  @P0 MOV R10, 0x40 ;  /* 0x00000040000a0802 */ /* 0x000fc80000000f00 */
[----:B------:R-:W-:-:S05]  /*07c0*/  @P0 LEA R9, R9, R10, 0x18 ;  /* 0x0000000a09090211 */ /* 0x000fca00078ec0ff */
[----:B------:R0:W-:Y:S02]  /*07d0*/  @P0 STS.U8 [R9], R8 ;  /* 0x0000000809000388 */ /* 0x0001e40000000000 */
.L_x_5:
[----:B------:R1:W2:Y:S01]  /*07e0*/  LDG.E.U16 R20, desc[UR8][R20.64] ;  /* 0x0000000814147981 */ /* 0x0002a2000c1e1500 */
[C---:B0-----:R-:W-:Y:S01]  /*07f0*/  IMAD R9, R164.reuse, 0x2, R71 ;  /* 0x00000002a4097824 */ /* 0x041fe200078e0247 */
[----:B------:R-:W-:Y:S01]  /*0800*/  LEA R10, P0, R13, R4, 0x1 ;  /* 0x000000040d0a7211 */ /* 0x000fe200078008ff */
[----:B------:R-:W0:Y:S01]  /*0810*/  LDC R175, c[0x0][0x3b8] ;  /* 0x0000ee00ffaf7b82 */ /* 0x000e220000000800 */
[-C--:B------:R-:W-:Y:S01]  /*0820*/  LEA.HI.X.SX32 R7, R11, R12.reuse, 0x1, P1 ;  /* 0x0000000c0b077211 */ /* 0x080fe200008f0eff */
[----:B------:R-:W-:Y:S01]  /*0830*/  STL [R1+0xb04], R0 ;  /* 0x000b040001007387 */ /* 0x000fe20000100800 */
[C---:B------:R-:W-:Y:S02]  /*0840*/  LEA R73, R164.reuse, R9, 0x1 ;  /* 0x00000009a4497211 */ /* 0x040fe400078e08ff */
[----:B------:R-:W-:Y:S01]  /*0850*/  LEA.HI.X.SX32 R11, R13, R12, 0x1, P0 ;  /* 0x0000000c0d0b7211 */ /* 0x000fe200000f0eff */
[----:B------:R3:W4:Y:S02]  /*0860*/  LDG.E.U16 R18, desc[UR8][R6.64] ;  /* 0x0000000806127981 */ /* 0x000724000c1e1500 */
[C---:B------:R-:W-:Y:S01]  /*0870*/  IMAD R13, R164.reuse, 0x2, R73 ;  /* 0x00000002a40d7824 */ /* 0x040fe200078e0249 */
[C---:B------:R-:W-:Y:S01]  /*0880*/  LEA R80, P0, R17.reuse, R4, 0x1 ;  /* 0x0000000411507211 */ /* 0x040fe200078008ff */
[----:B------:R-:W-:Y:S01]  /*0890*/  STL [R1+0xb00], R2 ;  /* 0x000b000201007387 */ /* 0x000fe20000100800 */
[----:B------:R-:W0:Y:S01]  /*08a0*/  LDC R203, c[0x0][0x3b8] ;  /* 0x0000ee00ffcb7b82 */ /* 0x000e220000000800 */
[C---:B------:R-:W-:Y:S01]  /*08b0*/  IMAD R75, R164.reuse, 0x2, R13 ;  /* 0x00000002a44b7824 */ /* 0x040fe200078e020d */
[----:B------:R-:W-:Y:S01]  /*08c0*/  LEA.HI.X.SX32 R81, R17, R12, 0x1, P0 ;  /* 0x0000000c11517211 */ /* 0x000fe200000f0eff */
[----:B------:R3:W-:Y:S02]  /*08d0*/  STL [R1+0xb0c], R9 ;  /* 0x000b0c0901007387 */ /* 0x0007e40000100800 */
[C---:B------:R-:W-:Y:S01]  /*08e0*/  IMAD R52, R164.reuse, 0x2, R75 ;  /* 0x00000002a4347824 */ /* 0x040fe200078e024b */
[C---:B------:R-:W-:Y:S01]  /*08f0*/  LEA R16, P0, R19.reuse, R4, 0x1 ;  /* 0x0000000413107211 */ /* 0x040fe200078008ff */
[----:B------:R-:W4:Y:S01]  /*0900*/  LDG.E.U16 R80, desc[UR8][R80.64] ;  /* 0x0000000850507981 */ /* 0x000f22000c1e1500 */
[----:B------:R-:W0:Y:S01]  /*0910*/  LDC R178, c[0x0][0x3b8] ;  /* 0x0000ee00ffb27b82 */ /* 0x000e220000000800 */
[----:B-1----:R-:W-:Y:S01]  /*0920*/  IMAD R21, R164, 0x2, R52 ;  /* 0x00000002a4157824 */ /* 0x002fe200078e0234 */
[----:B------:R-:W-:-:S02]  /*0930*/  LEA.HI.X.SX32 R17, R19, R12, 0x1, P0 ;  /* 0x0000000c13117211 */ /* 0x000fc400000f0eff */
[C---:B---3--:R-:W-:Y:S01]  /*0940*/  LEA R6, P0, R23.reuse, R4, 0x1 ;  /* 0x0000000417067211 */ /* 0x048fe200078008ff */
[C---:B------:R-:W-:Y:S01]  /*0950*/  IMAD R77, R164.reuse, 0x2, R21 ;  /* 0x00000002a44d7824 */ /* 0x040fe200078e0215 */
[----:B------:R1:W3:Y:S02]  /*0960*/  LDG.E.U16 R9, desc[UR8][R10.64] ;  /* 0x000000080a097981 */ /* 0x0002e4000c1e1500 */
[----:B------:R-:W-:Y:S01]  /*0970*/  LEA.HI.X.SX32 R7, R23, R12, 0x1, P0 ;  /* 0x0000000c17077211 */ /* 0x000fe200000f0eff */
[----:B------:R-:W0:Y:S01]  /*0980*/  LDC R179, c[0x0][0x3b8] ;  /* 0x0000ee00ffb37b82 */ /* 0x000e220000000800 */
[C---:B------:R-:W-:Y:S01]  /*0990*/  LEA R23, R164.reuse, R77, 0x1 ;  /* 0x0000004da4177211 */ /* 0x040fe200078e08ff */
[----:B------:R-:W3:Y:S01]  /*09a0*/  LDG.E.U16 R8, desc[UR8][R16.64] ;  /* 0x0000000810087981 */ /* 0x000ee2000c1e1500 */
[-C--:B------:R-:W-:Y:S02]  /*09b0*/  LEA R14, P1, R15, R4.reuse, 0x1 ;  /* 0x000000040f0e7211 */ /* 0x080fe400078208ff */
[C---:B-1----:R-:W-:Y:S01]  /*09c0*/  LEA R10, P0, R25.reuse, R4, 0x1 ;  /* 0x00000004190a7211 */ /* 0x042fe200078008ff */
[C---:B------:R-:W-:Y:S01]  /*09d0*/  IMAD R50, R164.reuse, 0x2, R23 ;  /* 0x00000002a4327824 */ /* 0x040fe200078e0217 */
[----:B------:R-:W3:Y:S01]  /*09e0*/  LDG.E.U16 R2, desc[UR8][R6.64] ;  /* 0x0000000806027981 */ /* 0x000ee2000c1e1500 */
[----:B------:R-:W1:Y:S01]  /*09f0*/  LDC R184, c[0x0][0x3b8] ;  /* 0x0000ee00ffb87b82 */ /* 0x000e620000000800 */
[-C--:B------:R-:W-:Y:S01]  /*0a00*/  LEA.HI.X.SX32 R11, R25, R12.reuse, 0x1, P0 ;  /* 0x0000000c190b7211 */ /* 0x080fe200000f0eff */
[----:B------:R-:W-:Y:S01]  /*0a10*/  IMAD R25, R164, 0x2, R50 ;  /* 0x00000002a4197824 */ /* 0x000fe200078e0232 */
[----:B------:R-:W-:-:S05]  /*0a20*/  LEA.HI.X.SX32 R15, R15, R12, 0x1, P1 ;  /* 0x0000000c0f0f7211 */ /* 0x000fca00008f0eff */
[----:B------:R0:W3:Y:S01]  /*0a30*/  LDG.E.U16 R0, desc[UR8][R14.64] ;  /* 0x000000080e007981 */ /* 0x0000e2000c1e1500 */
[----:B------:R-:W0:Y:S08]  /*0a40*/  LDC R181, c[0x0][0x3b8] ;  /* 0x0000ee00ffb57b82 */ /* 0x000e300000000800 */
[----:B------:R-:W0:Y:S01]  /*0a50*/  LDC R212, c[0x0][0x3b8] ;  /* 0x0000ee00ffd47b82 */ /* 0x000e220000000800 */
[----:B--2---:R-:W-:Y:S04]  /*0a60*/  STL [R1+0xb20], R20 ;  /* 0x000b201401007387 */ /* 0x004fe80000100800 */
[----:B------:R-:W-:Y:S04]  /*0a70*/  STL [R1+0xb10], R52 ;  /* 0x000b103401007387 */ /* 0x000fe80000100800 */
[----:B------:R2:W-:Y:S04]  /*0a80*/  STL [R1+0xb08], R50 ;  /* 0x000b083201007387 */ /* 0x0005e80000100800 */
[----:B--2---:R-:W2:Y:S01]  /*0a90*/  LDG.E.U16 R50, desc[UR8][R10.64] ;  /* 0x000000080a327981 */ /* 0x004ea2000c1e1500 */
[----:B------:R-:W-:-:S02]  /*0aa0*/  LEA R84, P1, R27, R4, 0x1 ;  /* 0x000000041b547211 */ /* 0x000fc400078208ff */
[----:B0-----:R-:W-:Y:S02]  /*0ab0*/  LEA R14, P0, R29, R4, 0x1 ;  /* 0x000000041d0e7211 */ /* 0x001fe400078008ff */
[-C--:B------:R-:W-:Y:S01]  /*0ac0*/  LEA.HI.X.SX32 R85, R27, R12.reuse, 0x1, P1 ;  /* 0x0000000c1b557211 */ /* 0x080fe200008f0eff */
[C---:B------:R-:W-:Y:S01]  /*0ad0*/  IMAD R27, R164.reuse, 0x2, R25 ;  /* 0x00000002a41b7824 */ /* 0x040fe200078e0219 */
[----:B------:R-:W-:Y:S02]  /*0ae0*/  LEA.HI.X.SX32 R15, R29, R12, 0x1, P0 ;  /* 0x0000000c1d0f7211 */ /* 0x000fe400000f0eff */
[C---:B------:R-:W-:Y:S01]  /*0af0*/  LEA R16, P0, R31.reuse, R4, 0x1 ;  /* 0x000000041f107211 */ /* 0x040fe200078008ff */
[----:B------:R-:W-:Y:S01]  /*0b00*/  IMAD R29, R164, 0x2, R27 ;  /* 0x00000002a41d7824 */ /* 0x000fe200078e021b */
[----:B------:R-:W3:Y:S02]  /*0b10*/  LDG.E.U16 R84, desc[UR8][R84.64] ;  /* 0x0000000854547981 */ /* 0x000ee4000c1e1500 */
[----:B------:R-:W-:-:S02]  /*0b20*/  LEA.HI.X.SX32 R17, R31, R12, 0x1, P0 ;  /* 0x0000000c1f117211 */ /* 0x000fc400000f0eff */
[C---:B------:R-:W-:Y:S01]  /*0b30*/  LEA R6, P0, R33.reuse, R4, 0x1 ;  /* 0x0000000421067211 */ /* 0x040fe200078008ff */
[C---:B------:R-:W-:Y:S01]  /*0b40*/  IMAD R51, R164.reuse, 0x2, R29 ;  /* 0x00000002a4337824 */ /* 0x040fe200078e021d */
[----:B------:R0:W3:Y:S02]  /*0b50*/  LDG.E.U16 R20, desc[UR8][R14.64] ;  /* 0x000000080e147981 */ /* 0x0000e4000c1e1500 */
[----:B------:R-:W-:Y:S02]  /*0b60*/  LEA.HI.X.SX32 R7, R33, R12, 0x1, P0 ;  /* 0x0000000c21077211 */ /* 0x000fe400000f0eff */
[----:B------:R-:W-:-:S05]  /*0b70*/  LEA R31, R164, R51, 0x1 ;  /* 0x00000033a41f7211 */ /* 0x000fca00078e08ff */
[----:B------:R-:W-:-:S04]  /*0b80*/  IMAD R79, R164, 0x2, R31 ;  /* 0x00000002a44f7824 */ /* 0x000fc800078e021f */
[C---:B------:R-:W-:Y:S01]  /*0b90*/  IMAD R33, R164.reuse, 0x2, R79 ;  /* 0x00000002a4217824 */ /* 0x040fe200078e024f */
[----:B--2---:R-:W-:Y:S04]  /*0ba0*/  STL [R1+0xb14], R50 ;  /* 0x000b143201007387 */ /* 0x004fe80000100800 */
[----:B----4-:R-:W-:Y:S04]  /*0bb0*/  STL [R1+0x3c], R18 ;  /* 0x00003c1201007387 */ /* 0x010fe80000100800 */
[----:B---3--:R2:W-:Y:S04]  /*0bc0*/  STL [R1+0x38], R9 ;  /* 0x0000380901007387 */ /* 0x0085e80000100800 */
[----:B------:R-:W-:Y:S04]  /*0bd0*/  STL [R1+0xb18], R51 ;  /* 0x000b183301007387 */ /* 0x000fe80000100800 */
[----:B------:R3:W-:Y:S04]  /*0be0*/  STL [R1+0x34], R0 ;  /* 0x0000340001007387 */ /* 0x0007e80000100800 */
[----:B--2---:R2:W4:Y:S04]  /*0bf0*/  LDG.E.U16 R9, desc[UR8][R16.64] ;  /* 0x0000000810097981 */ /* 0x004528000c1e1500 */
[----:B---3--:R3:W4:Y:S01]  /*0c00*/  LDG.E.U16 R0, desc[UR8][R6.64] ;  /* 0x0000000806007981 */ /* 0x008722000c1e1500 */
[-C--:B------:R-:W-:Y:S01]  /*0c10*/  LEA R18, P1, R35, R4.reuse, 0x1 ;  /* 0x0000000423127211 */ /* 0x080fe200078208ff */
[----:B------:R-:W-:Y:S01]  /*0c20*/  IMAD R48, R164, 0x2, R33 ;  /* 0x00000002a4307824 */ /* 0x000fe200078e0221 */
[----:B------:R-:W-:-:S02]  /*0c30*/  LEA R10, P0, R37, R4, 0x1 ;  /* 0x00000004250a7211 */ /* 0x000fc400078008ff */
[-C--:B------:R-:W-:Y:S01]  /*0c40*/  LEA.HI.X.SX32 R19, R35, R12.reuse, 0x1, P1 ;  /* 0x0000000c23137211 */ /* 0x080fe200008f0eff */
[C---:B------:R-:W-:Y:S01]  /*0c50*/  IMAD R35, R164.reuse, 0x2, R48 ;  /* 0x00000002a4237824 */ /* 0x040fe200078e0230 */
[----:B------:R-:W-:Y:S02]  /*0c60*/  LEA.HI.X.SX32 R11, R37, R12, 0x1, P0 ;  /* 0x0000000c250b7211 */ /* 0x000fe400000f0eff */
[-C--:B0-----:R-:W-:Y:S01]  /*0c70*/  LEA R14, P0, R39, R4.reuse, 0x1 ;  /* 0x00000004270e7211 */ /* 0x081fe200078008ff */
[C---:B------:R-:W-:Y:S01]  /*0c80*/  IMAD R37, R164.reuse, 0x2, R35 ;  /* 0x00000002a4257824 */ /* 0x040fe200078e0223 */
[----:B------:R-:W-:Y:S01]  /*0c90*/  LEA R96, P1, R43, R4, 0x1 ;  /* 0x000000042b607211 */ /* 0x000fe200078208ff */
[----:B------:R0:W-:Y:S01]  /*0ca0*/  STL [R1+0x30], R8 ;  /* 0x0000300801007387 */ /* 0x0001e20000100800 */
[----:B------:R-:W-:Y:S02]  /*0cb0*/  LEA.HI.X.SX32 R15, R39, R12, 0x1, P0 ;  /* 0x0000000c270f7211 */ /* 0x000fe400000f0eff */
[C---:B------:R-:W-:Y:S01]  /*0cc0*/  LEA R39, R164.reuse, R37, 0x1 ;  /* 0x00000025a4277211 */ /* 0x040fe200078e08ff */
[----:B------:R-:W4:Y:S04]  /*0cd0*/  LDG.E.U16 R91, desc[UR8][R18.64] ;  /* 0x00000008125b7981 */ /* 0x000f28000c1e1500 */
[C---:B------:R-:W-:Y:S01]  /*0ce0*/  IMAD R49, R164.reuse, 0x2, R39 ;  /* 0x00000002a4317824 */ /* 0x040fe200078e0227 */
[C---:B--2---:R-:W-:Y:S01]  /*0cf0*/  LEA R16, P0, R41.reuse, R4, 0x1 ;  /* 0x0000000429107211 */ /* 0x044fe200078008ff */
[----:B0-----:R0:W2:Y:S02]  /*0d00*/  LDG.E.U16 R8, desc[UR8][R10.64] ;  /* 0x000000080a087981 */ /* 0x0010a4000c1e1500 */
[C---:B------:R-:W-:Y:S01]  /*0d10*/  IMAD R83, R164.reuse, 0x2, R49 ;  /* 0x00000002a4537824 */ /* 0x040fe200078e0231 */
[----:B------:R-:W-:Y:S01]  /*0d20*/  LEA.HI.X.SX32 R17, R41, R12, 0x1, P0 ;  /* 0x0000000c29117211 */ /* 0x000fe200000f0eff */
[----:B------:R0:W2:Y:S02]  /*0d30*/  LDG.E.U16 R50, desc[UR8][R14.64] ;  /* 0x000000080e327981 */ /* 0x0000a4000c1e1500 */
[----:B------:R-:W-:Y:S01]  /*0d40*/  IMAD R85, R164, 0x2, R83 ;  /* 0x00000002a4557824 */ /* 0x000fe200078e0253 */
[----:B---3--:R-:W-:-:S03]  /*0d50*/  LEA R6, P0, R45, R4, 0x1 ;  /* 0x000000042d067211 */ /* 0x008fc600078008ff */
[C---:B------:R-:W-:Y:S01]  /*0d60*/  IMAD R89, R164.reuse, 0x2, R85 ;  /* 0x00000002a4597824 */ /* 0x040fe200078e0255 */
[-C--:B------:R-:W-:Y:S02]  /*0d70*/  LEA.HI.X.SX32 R97, R43, R12.reuse, 0x1, P1 ;  /* 0x0000000c2b617211 */ /* 0x080fe400008f0eff */
[----:B------:R-:W-:Y:S01]  /*0d80*/  LEA.HI.X.SX32 R7, R45, R12, 0x1, P0 ;  /* 0x0000000c2d077211 */ /* 0x000fe200000f0eff */
[----:B------:R-:W-:Y:S01]  /*0d90*/  IMAD R46, R164, 0x2, R89 ;  /* 0x00000002a42e7824 */ /* 0x000fe200078e0259 */
[-C--:B0-----:R-:W-:Y:S01]  /*0da0*/  LEA R10, P0, R47, R4.reuse, 0x1 ;  /* 0x000000042f0a7211 */ /* 0x081fe200078008ff */
[----:B------:R-:W3:Y:S01]  /*0db0*/  LDG.E.U16 R96, desc[UR8][R96.64] ;  /* 0x0000000860607981 */ /* 0x000ee2000c1e1500 */
[----:B------:R-:W-:Y:S02]  /*0dc0*/  LEA R14, P1, R53, R4, 0x1 ;  /* 0x00000004350e7211 */ /* 0x000fe400078208ff */
[-C--:B------:R-:W-:Y:S02]  /*0dd0*/  LEA.HI.X.SX32 R11, R47, R12.reuse, 0x1, P0 ;  /* 0x0000000c2f0b7211 */ /* 0x080fe400000f0eff */
[----:B------:R-:W-:-:S02]  /*0de0*/  LEA.HI.X.SX32 R15, R53, R12, 0x1, P1 ;  /* 0x0000000c350f7211 */ /* 0x000fc400008f0eff */
[----:B------:R-:W-:Y:S01]  /*0df0*/  LEA R53, R164, R46, 0x1 ;  /* 0x0000002ea4357211 */ /* 0x000fe200078e08ff */
[----:B------:R-:W2:Y:S01]  /*0e00*/  LDG.E.U16 R52, desc[UR8][R10.64] ;  /* 0x000000080a347981 */ /* 0x000ea2000c1e1500 */
[----:B------:R-:W-:-:S03]  /*0e10*/  LEA R106, P1, R59, R4, 0x1 ;  /* 0x000000043b6a7211 */ /* 0x000fc600078208ff */
[----:B------:R-:W2:Y:S01]  /*0e20*/  LDG.E.U16 R103, desc[UR8][R14.64] ;  /* 0x000000080e677981 */ /* 0x000ea2000c1e1500 */
[----:B------:R-:W-:Y:S02]  /*0e30*/  LEA.HI.X.SX32 R107, R59, R12, 0x1, P1 ;  /* 0x0000000c3b6b7211 */ /* 0x000fe400008f0eff */
[----:B------:R-:W-:-:S03]  /*0e40*/  LEA R94, P1, R65, R4, 0x1 ;  /* 0x00000004415e7211 */ /* 0x000fc600078208ff */
[----:B------:R-:W2:Y:S01]  /*0e50*/  LDG.E.U16 R106, desc[UR8][R106.64] ;  /* 0x000000086a6a7981 */ /* 0x000ea2000c1e1500 */
[----:B------:R-:W-:-:S05]  /*0e60*/  LEA.HI.X.SX32 R95, R65, R12, 0x1, P1 ;  /* 0x0000000c415f7211 */ /* 0x000fca00008f0eff */
[----:B------:R-:W2:Y:S04]  /*0e70*/  LDG.E.U16 R94, desc[UR8][R94.64] ;  /* 0x000000085e5e7981 */ /* 0x000ea8000c1e1500 */
[----:B----4-:R0:W-:Y:S04]  /*0e80*/  STL [R1+0xb1c], R0 ;  /* 0x000b1c0001007387 */ /* 0x0101e80000100800 */
[----:B------:R4:W-:Y:S04]  /*0e90*/  STL [R1+0x2c], R2 ;  /* 0x00002c0201007387 */ /* 0x0009e80000100800 */
[----:B0-----:R-:W3:Y:S04]  /*0ea0*/  LDG.E.U16 R0, desc[UR8][R6.64] ;  /* 0x0000000806007981 */ /* 0x001ee8000c1e1500 */
[----:B----4-:R0:W4:Y:S02]  /*0eb0*/  LDG.E.U16 R2, desc[UR8][R16.64] ;  /* 0x0000000810027981 */ /* 0x010124000c1e1500 */
[----:B0-----:R-:W-:-:S04]  /*0ec0*/  LEA R16, P0, R55, R4, 0x1 ;  /* 0x0000000437107211 */ /* 0x001fc800078008ff */
[----:B------:R-:W-:Y:S01]  /*0ed0*/  LEA.HI.X.SX32 R17, R55, R12, 0x1, P0 ;  /* 0x0000000c37117211 */ /* 0x000fe200000f0eff */
[----:B------:R-:W-:Y:S01]  /*0ee0*/  IMAD R55, R164, 0x2, R53 ;  /* 0x00000002a4377824 */ /* 0x000fe200078e0235 */
[----:B------:R-:W-:-:S03]  /*0ef0*/  LEA R18, P0, R57, R4, 0x1 ;  /* 0x0000000439127211 */ /* 0x000fc600078008ff */
[C---:B------:R-:W-:Y:S01]  /*0f00*/  IMAD R97, R164.reuse, 0x2, R55 ;  /* 0x00000002a4617824 */ /* 0x040fe200078e0237 */
[----:B------:R-:W-:Y:S01]  /*0f10*/  LEA.HI.X.SX32 R19, R57, R12, 0x1, P0 ;  /* 0x0000000c39137211 */ /* 0x000fe200000f0eff */
[----:B------:R-:W3:Y:S02]  /*0f20*/  LDG.E.U16 R51, desc[UR8][R16.64] ;  /* 0x0000000810337981 */ /* 0x000ee4000c1e1500 */
[----:B------:R-:W-:-:S04]  /*0f30*/  IMAD R47, R164, 0x2, R97 ;  /* 0x00000002a42f7824 */ /* 0x000fc800078e0261 */
[----:B------:R-:W-:Y:S01]  /*0f40*/  IMAD R57, R164, 0x2, R47 ;  /* 0x00000002a4397824 */ /* 0x000fe200078e022f */
[----:B------:R-:W-:-:S03]  /*0f50*/  LEA R6, P0, R61, R4, 0x1 ;  /* 0x000000043d067211 */ /* 0x000fc600078008ff */
[----:B------:R-:W-:Y:S01]  /*0f60*/  IMAD R59, R164, 0x2, R57 ;  /* 0x00000002a43b7824 */ /* 0x000fe200078e0239 */
[----:B------:R-:W-:-:S04]  /*0f70*/  LEA.HI.X.SX32 R7, R61, R12, 0x1, P0 ;  /* 0x0000000c3d077211 */ /* 0x000fc800000f0eff */
[----:B------:R-:W-:Y:S01]  /*0f80*/  LEA R61, R164, R59, 0x1 ;  /* 0x0000003ba43d7211 */ /* 0x000fe200078e08ff */
[----:B------:R0:W3:Y:S01]  /*0f90*/  LDG.E.U16 R252, desc[UR8][R6.64] ;  /* 0x0000000806fc7981 */ /* 0x0000e2000c1e1500 */
[----:B------:R-:W-:-:S03]  /*0fa0*/  LEA R10, P0, R63, R4, 0x1 ;  /* 0x000000043f0a7211 */ /* 0x000fc600078008ff */
[----:B------:R-:W-:Y:S01]  /*0fb0*/  IMAD R44, R164, 0x2, R61 ;  /* 0x00000002a42c7824 */ /* 0x000fe200078e023d */
[----:B------:R-:W-:-:S03]  /*0fc0*/  LEA.HI.X.SX32 R11, R63, R12, 0x1, P0 ;  /* 0x0000000c3f0b7211 */ /* 0x000fc600000f0eff */
[C---:B------:R-:W-:Y:S01]  /*0fd0*/  IMAD R63, R164.reuse, 0x2, R44 ;  /* 0x00000002a43f7824 */ /* 0x040fe200078e022c */
[C---:B------:R-:W-:Y:S01]  /*0fe0*/  LEA R14, P0, R67.reuse, R4, 0x1 ;  /* 0x00000004430e7211 */ /* 0x040fe200078008ff */
[----:B------:R1:W3:Y:S02]  /*0ff0*/  LDG.E.U16 R251, desc[UR8][R10.64] ;  /* 0x000000080afb7981 */ /* 0x0002e4000c1e1500 */
[----:B------:R-:W-:Y:S01]  /*1000*/  IMAD R65, R164, 0x2, R63 ;  /* 0x00000002a4417824 */ /* 0x000fe200078e023f */
[----:B------:R-:W-:-:S03]  /*1010*/  LEA.HI.X.SX32 R15, R67, R12, 0x1, P0 ;  /* 0x0000000c430f7211 */ /* 0x000fc600000f0eff */
[C---:B------:R-:W-:Y:S01]  /*1020*/  IMAD R67, R164.reuse, 0x2, R65 ;  /* 0x00000002a4437824 */ /* 0x040fe200078e0241 */
[-C--:B------:R-:W-:Y:S01]  /*1030*/  LEA R248, P0, R3, R4.reuse, 0x1 ;  /* 0x0000000403f87211 */ /* 0x080fe200078008ff */
[----:B------:R2:W3:Y:S01]  /*1040*/  LDG.E.U16 R250, desc[UR8][R14.64] ;  /* 0x000000080efa7981 */ /* 0x0004e2000c1e1500 */
[----:B0-----:R-:W-:Y:S01]  /*1050*/  LEA R6, P1, R5, R4, 0x1 ;  /* 0x0000000405067211 */ /* 0x001fe200078208ff */
[C---:B------:R-:W-:Y:S01]  /*1060*/  IMAD R45, R164.reuse, 0x2, R67 ;  /* 0x00000002a42d7824 */ /* 0x040fe200078e0243 */
[-C--:B------:R-:W-:Y:S02]  /*1070*/  LEA.HI.X.SX32 R249, R3, R12.reuse, 0x1, P0 ;  /* 0x0000000c03f97211 */ /* 0x080fe400000f0eff */
[----:B------:R-:W-:Y:S02]  /*1080*/  LEA.HI.X.SX32 R7, R5, R12, 0x1, P1 ;  /* 0x0000000c05077211 */ /* 0x000fe400008f0eff */
[----:B-1----:R-:W-:Y:S01]  /*1090*/  LEA R10, P0, R69, R4, 0x1 ;  /* 0x00000004450a7211 */ /* 0x002fe200078008ff */
[----:B------:R-:W-:Y:S01]  /*10a0*/  STL [R1+0x24], R20 ;  /* 0x0000241401007387 */ /* 0x000fe20000100800 */
[----:B------:R-:W-:-:S02]  /*10b0*/  LEA R5, R164, R45, 0x1 ;  /* 0x0000002da4057211 */ /* 0x000fc400078e08ff */
[----:B------:R-:W-:Y:S01]  /*10c0*/  LEA.HI.X.SX32 R11, R69, R12, 0x1, P0 ;  /* 0x0000000c450b7211 */ /* 0x000fe200000f0eff */
[----:B------:R-:W3:Y:S02]  /*10d0*/  LDG.E.U16 R107, desc[UR8][R6.64] ;  /* 0x00000008066b7981 */ /* 0x000ee4000c1e1500 */
[C---:B------:R-:W-:Y:S01]  /*10e0*/  IMAD R69, R164.reuse, 0x2, R5 ;  /* 0x00000002a4457824 */ /* 0x040fe200078e0205 */
[-C--:B------:R-:W-:Y:S01]  /*10f0*/  LEA R16, P0, R71, R4.reuse, 0x1 ;  /* 0x0000000447107211 */ /* 0x080fe200078008ff */
[----:B------:R0:W3:Y:S02]  /*1100*/  LDG.E.U16 R247, desc[UR8][R10.64] ;  /* 0x000000080af77981 */ /* 0x0000e4000c1e1500 */
[C---:B------:R-:W-:Y:S01]  /*1110*/  IMAD R95, R164.reuse, 0x2, R69 ;  /* 0x00000002a45f7824 */ /* 0x040fe200078e0245 */
[----:B------:R-:W-:Y:S01]  /*1120*/  LEA R86, P1, R73, R4, 0x1 ;  /* 0x0000000449567211 */ /* 0x000fe200078208ff */
[----:B------:R-:W3:Y:S02]  /*1130*/  LDG.E.U16 R248, desc[UR8][R248.64] ;  /* 0x00000008f8f87981 */ /* 0x000ee4000c1e1500 */
[----:B------:R-:W-:Y:S01]  /*1140*/  IMAD R42, R164, 0x2, R95 ;  /* 0x00000002a42a7824 */ /* 0x000fe200078e025f */
[----:B------:R-:W-:-:S02]  /*1150*/  LEA.HI.X.SX32 R17, R71, R12, 0x1, P0 ;  /* 0x0000000c47117211 */ /* 0x000fc400000f0eff */
[----:B------:R-:W-:Y:S01]  /*1160*/  LEA.HI.X.SX32 R87, R73, R12, 0x1, P1 ;  /* 0x0000000c49577211 */ /* 0x000fe200008f0eff */
[C---:B------:R-:W-:Y:S01]  /*1170*/  IMAD R73, R164.reuse, 0x2, R42 ;  /* 0x00000002a4497824 */ /* 0x040fe200078e022a */
[C---:B--2---:R-:W-:Y:S01]  /*1180*/  LEA R14, P0, R13.reuse, R4, 0x1 ;  /* 0x000000040d0e7211 */ /* 0x044fe200078008ff */
[----:B------:R1:W2:Y:S03]  /*1190*/  LDG.E.U16 R246, desc[UR8][R16.64] ;  /* 0x0000000810f67981 */ /* 0x0002a6000c1e1500 */
[----:B------:R-:W-:Y:S01]  /*11a0*/  LEA.HI.X.SX32 R15, R13, R12, 0x1, P0 ;  /* 0x0000000c0d0f7211 */ /* 0x000fe200000f0eff */
[C---:B------:R-:W-:Y:S01]  /*11b0*/  IMAD R13, R164.reuse, 0x2, R73 ;  /* 0x00000002a40d7824 */ /* 0x040fe200078e0249 */
[-C--:B0-----:R-:W-:Y:S01]  /*11c0*/  LEA R10, P1, R21, R4.reuse, 0x1 ;  /* 0x00000004150a7211 */ /* 0x081fe200078208ff */
[----:B------:R-:W2:Y:S03]  /*11d0*/  LDG.E.U16 R86, desc[UR8][R86.64] ;  /* 0x0000000856567981 */ /* 0x000ea6000c1e1500 */
[----:B------:R-:W-:Y:S01]  /*11e0*/  LEA R105, R164, R13, 0x1 ;  /* 0x0000000da4697211 */ /* 0x000fe200078e08ff */
[----:B------:R0:W-:Y:S01]  /*11f0*/  STL [R1+0x20], R9 ;  /* 0x0000200901007387 */ /* 0x0001e20000100800 */
[----:B------:R-:W-:-:S03]  /*1200*/  LEA R6, P0, R75, R4, 0x1 ;  /* 0x000000044b067211 */ /* 0x000fc600078008ff */
[C---:B------:R-:W-:Y:S01]  /*1210*/  IMAD R43, R164.reuse, 0x2, R105 ;  /* 0x00000002a42b7824 */ /* 0x040fe200078e0269 */
[-C--:B------:R-:W-:Y:S01]  /*1220*/  LEA.HI.X.SX32 R11, R21, R12.reuse, 0x1, P1 ;  /* 0x0000000c150b7211 */ /* 0x080fe200008f0eff */
[----:B------:R-:W2:Y:S02]  /*1230*/  LDG.E.U16 R245, desc[UR8][R14.64] ;  /* 0x000000080ef57981 */ /* 0x000ea4000c1e1500 */
[C---:B------:R-:W-:Y:S01]  /*1240*/  IMAD R21, R164.reuse, 0x2, R43 ;  /* 0x00000002a4157824 */ /* 0x040fe200078e022b */
[----:B------:R-:W-:Y:S01]  /*1250*/  LEA.HI.X.SX32 R7, R75, R12, 0x1, P0 ;  /* 0x0000000c4b077211 */ /* 0x000fe200000f0eff */
[----:B------:R-:W2:Y:S01]  /*1260*/  LDG.E.U16 R81, desc[UR8][R10.64] ;  /* 0x000000080a517981 */ /* 0x000ea2000c1e1500 */
[C---:B------:R-:W-:Y:S01]  /*1270*/  LEA R242, P0, R77.reuse, R4, 0x1 ;  /* 0x000000044df27211 */ /* 0x040fe200078008ff */
[C---:B------:R-:W-:Y:S02]  /*1280*/  IMAD R75, R164.reuse, 0x2, R21 ;  /* 0x00000002a44b7824 */ /* 0x040fe400078e0215 */
[----:B------:R0:W2:Y:S01]  /*1290*/  LDG.E.U16 R244, desc[UR8][R6.64] ;  /* 0x0000000806f47981 */ /* 0x0000a2000c1e1500 */
[----:B------:R-:W-:Y:S01]  /*12a0*/  LEA.HI.X.SX32 R243, R77, R12, 0x1, P0 ;  /* 0x0000000c4df37211 */ /* 0x000fe200000f0eff */
[C---:B------:R-:W-:Y:S01]  /*12b0*/  IMAD R77, R164.reuse, 0x2, R75 ;  /* 0x00000002a44d7824 */ /* 0x040fe200078e024b */
[C---:B-1----:R-:W-:Y:S01]  /*12c0*/  LEA R16, P0, R23.reuse, R4, 0x1 ;  /* 0x0000000417107211 */ /* 0x042fe200078008ff */
[----:B0-----:R-:W2:Y:S02]  /*12d0*/  LDG.E.U16 R9, desc[UR8][R18.64] ;  /* 0x0000000812097981 */ /* 0x001ea4000c1e1500 */
[----:B------:R-:W-:Y:S01]  /*12e0*/  IMAD R40, R164, 0x2, R77 ;  /* 0x00000002a4287824 */ /* 0x000fe200078e024d */
[----:B------:R-:W-:Y:S01]  /*12f0*/  LEA.HI.X.SX32 R17, R23, R12, 0x1, P0 ;  /* 0x0000000c17117211 */ /* 0x000fe200000f0eff */
[----:B------:R0:W-:Y:S01]  /*1300*/  STL [R1+0x18], R8 ;  /* 0x0000180801007387 */ /* 0x0001e20000100800 */
[----:B------:R-:W-:-:S02]  /*1310*/  LEA R6, P0, R27, R4, 0x1 ;  /* 0x000000041b067211 */ /* 0x000fc400078008ff */
[----:B------:R-:W-:Y:S01]  /*1320*/  LEA R87, R164, R40, 0x1 ;  /* 0x00000028a4577211 */ /* 0x000fe200078e08ff */
[----:B------:R1:W2:Y:S01]  /*1330*/  LDG.E.U16 R241, desc[UR8][R16.64] ;  /* 0x0000000810f17981 */ /* 0x0002a2000c1e1500 */
[----:B------:R-:W-:-:S03]  /*1340*/  LEA.HI.X.SX32 R7, R27, R12, 0x1, P0 ;  /* 0x0000000c1b077211 */ /* 0x000fc600000f0eff */
[C---:B------:R-:W-:Y:S01]  /*1350*/  IMAD R27, R164.reuse, 0x2, R87 ;  /* 0x00000002a41b7824 */ /* 0x040fe200078e0257 */
[C---:B------:R-:W-:Y:S01]  /*1360*/  LEA R10, P0, R29.reuse, R4, 0x1 ;  /* 0x000000041d0a7211 */ /* 0x040fe200078008ff */
[----:B------:R-:W2:Y:S02]  /*1370*/  LDG.E.U16 R240, desc[UR8][R6.64] ;  /* 0x0000000806f07981 */ /* 0x000ea4000c1e1500 */
[C---:B------:R-:W-:Y:S01]  /*1380*/  IMAD R113, R164.reuse, 0x2, R27 ;  /* 0x00000002a4717824 */ /* 0x040fe200078e021b */
[----:B------:R-:W-:Y:S01]  /*1390*/  LEA.HI.X.SX32 R11, R29, R12, 0x1, P0 ;  /* 0x0000000c1d0b7211 */ /* 0x000fe200000f0eff */
[----:B------:R0:W2:Y:S02]  /*13a0*/  LDG.E.U16 R242, desc[UR8][R242.64] ;  /* 0x00000008f2f27981 */ /* 0x0000a4000c1e1500 */
[C---:B------:R-:W-:Y:S01]  /*13b0*/  IMAD R41, R164.reuse, 0x2, R113 ;  /* 0x00000002a4297824 */ /* 0x040fe200078e0271 */
[----:B-1----:R-:W-:Y:S01]  /*13c0*/  LEA R16, P0, R79, R4, 0x1 ;  /* 0x000000044f107211 */ /* 0x002fe200078008ff */
[----:B------:R1:W2:Y:S02]  /*13d0*/  LDG.E.U16 R239, desc[UR8][R10.64] ;  /* 0x000000080aef7981 */ /* 0x0002a4000c1e1500 */
[----:B------:R-:W-:-:S04]  /*13e0*/  IMAD R29, R164, 0x2, R41 ;  /* 0x00000002a41d7824 */ /* 0x000fc800078e0229 */
[C---:B------:R-:W-:Y:S01]  /*13f0*/  IMAD R117, R164.reuse, 0x2, R29 ;  /* 0x00000002a4757824 */ /* 0x040fe200078e021d */
[----:B------:R-:W-:Y:S01]  /*1400*/  LEA R108, P1, R25, R4, 0x1 ;  /* 0x00000004196c7211 */ /* 0x000fe200078208ff */
[----:B0-----:R-:W0:Y:S03]  /*1410*/  LDC R243, c[0x0][0x3b8] ;  /* 0x0000ee00fff37b82 */ /* 0x001e260000000800 */
[C---:B------:R-:W-:Y:S02]  /*1420*/  LEA R125, R164.reuse, R117, 0x1 ;  /* 0x00000075a47d7211 */ /* 0x040fe400078e08ff */
[----:B------:R-:W-:Y:S02]  /*1430*/  LEA.HI.X.SX32 R17, R79, R12, 0x1, P0 ;  /* 0x0000000c4f117211 */ /* 0x000fe400000f0eff */
[----:B------:R-:W-:Y:S01]  /*1440*/  LEA R18, P0, R33, R4, 0x1 ;  /* 0x0000000421127211 */ /* 0x000fe200078008ff */
[C---:B------:R-:W-:Y:S01]  /*1450*/  IMAD R38, R164.reuse, 0x2, R125 ;  /* 0x00000002a4267824 */ /* 0x040fe200078e027d */
[-C--:B------:R-:W-:Y:S01]  /*1460*/  LEA.HI.X.SX32 R109, R25, R12.reuse, 0x1, P1 ;  /* 0x0000000c196d7211 */ /* 0x080fe200008f0eff */
[----:B------:R1:W2:Y:S01]  /*1470*/  LDG.E.U16 R238, desc[UR8][R16.64] ;  /* 0x0000000810ee7981 */ /* 0x0002a2000c1e1500 */
[----:B------:R-:W-:Y:S01]  /*1480*/  LEA.HI.X.SX32 R19, R33, R12, 0x1, P0 ;  /* 0x0000000c21137211 */ /* 0x000fe200000f0eff */
[C---:B------:R-:W-:Y:S01]  /*1490*/  IMAD R127, R164.reuse, 0x2, R38 ;  /* 0x00000002a47f7824 */ /* 0x040fe200078e0226 */
[C---:B------:R-:W-:Y:S01]  /*14a0*/  LEA R6, P0, R37.reuse, R4, 0x1 ;  /* 0x0000000425067211 */ /* 0x040fe200078008ff */
[----:B------:R-:W2:Y:S02]  /*14b0*/  LDG.E.U16 R108, desc[UR8][R108.64] ;  /* 0x000000086c6c7981 */ /* 0x000ea4000c1e1500 */
[C---:B------:R-:W-:Y:S01]  /*14c0*/  IMAD R129, R164.reuse, 0x2, R127 ;  /* 0x00000002a4817824 */ /* 0x040fe200078e027f */
[----:B------:R-:W-:Y:S01]  /*14d0*/  LEA.HI.X.SX32 R7, R37, R12, 0x1, P0 ;  /* 0x0000000c25077211 */ /* 0x000fe200000f0eff */
[----:B------:R-:W2:Y:S01]  /*14e0*/  LDG.E.U16 R237, desc[UR8][R18.64] ;  /* 0x0000000812ed7981 */ /* 0x000ea2000c1e1500 */
[-C--:B-1----:R-:W-:Y:S01]  /*14f0*/  LEA R10, P0, R39, R4.reuse, 0x1 ;  /* 0x00000004270a7211 */ /* 0x082fe200078008ff */
[C---:B------:R-:W-:Y:S01]  /*1500*/  IMAD R135, R164.reuse, 0x2, R129 ;  /* 0x00000002a4877824 */ /* 0x040fe200078e0281 */
[----:B------:R-:W-:Y:S01]  /*1510*/  LEA R14, P1, R31, R4, 0x1 ;  /* 0x000000041f0e7211 */ /* 0x000fe200078208ff */
[----:B------:R-:W2:Y:S01]  /*1520*/  LDG.E.U16 R236, desc[UR8][R6.64] ;  /* 0x0000000806ec7981 */ /* 0x000ea2000c1e1500 */
[-C--:B------:R-:W-:Y:S01]  /*1530*/  LEA.HI.X.SX32 R11, R39, R12.reuse, 0x1, P0 ;  /* 0x0000000c270b7211 */ /* 0x080fe200000f0eff */
[----:B------:R-:W-:Y:S01]  /*1540*/  IMAD R39, R164, 0x2, R135 ;  /* 0x00000002a4277824 */ /* 0x000fe200078e0287 */
[----:B------:R-:W-:-:S02]  /*1550*/  LEA.HI.X.SX32 R15, R31, R12, 0x1, P1 ;  /* 0x0000000c1f0f7211 */ /* 0x000fc400008f0eff */
[-C--:B------:R-:W-:Y:S01]  /*1560*/  LEA R16, P0, R85, R4.reuse, 0x1 ;  /* 0x0000000455107211 */ /* 0x080fe200078008ff */
[----:B------:R-:W2:Y:S01]  /*1570*/  LDG.E.U16 R235, desc[UR8][R10.64] ;  /* 0x000000080aeb7981 */ /* 0x000ea2000c1e1500 */
[C---:B------:R-:W-:Y:S02]  /*1580*/  LEA R137, R164.reuse, R39, 0x1 ;  /* 0x00000027a4897211 */ /* 0x040fe400078e08ff */
[----:B------:R-:W-:Y:S01]  /*1590*/  LEA R78, P1, R35, R4, 0x1 ;  /* 0x00000004234e7211 */ /* 0x000fe200078208ff */
[----:B------:R1:W2:Y:S02]  /*15a0*/  LDG.E.U16 R101, desc[UR8][R14.64] ;  /* 0x000000080e657981 */ /* 0x0002a4000c1e1500 */
        /* <DEDUP_REMOVED lines=9> */
[C---:B------:R-:W-:Y:S01]  /*1640*/  IMAD R153, R164.reuse, 0x2, R151 ;  /* 0x00000002a4997824 */ /* 0x040fe200078e0297 */
[-C--:B------:R-:W-:Y:S02]  /*1650*/  LEA.HI.X.SX32 R79, R35, R12.reuse, 0x1, P1 ;  /* 0x0000000c234f7211 */ /* 0x080fe400008f0eff */
[----:B------:R-:W-:Y:S01]  /*1660*/  LEA.HI.X.SX32 R17, R85, R12, 0x1, P0 ;  /* 0x0000000c55117211 */ /* 0x000fe200000f0eff */
[C---:B------:R-:W-:Y:S01]  /*1670*/  IMAD R34, R164.reuse, 0x2, R153 ;  /* 0x00000002a4227824 */ /* 0x040fe200078e0299 */
[-C--:B-1----:R-:W-:Y:S01]  /*1680*/  LEA R14, P1, R83, R4.reuse, 0x1 ;  /* 0x00000004530e7211 */ /* 0x082fe200078208ff */
[----:B------:R-:W2:Y:S01]  /*1690*/  LDG.E.U16 R78, desc[UR8][R78.64] ;  /* 0x000000084e4e7981 */ /* 0x000ea2000c1e1500 */
[----:B------:R-:W-:Y:S02]  /*16a0*/  LEA R18, P0, R89, R4, 0x1 ;  /* 0x0000000459127211 */ /* 0x000fe400078008ff */
[----:B------:R-:W-:Y:S01]  /*16b0*/  LEA R155, R164, R34, 0x1 ;  /* 0x00000022a49b7211 */ /* 0x000fe200078e08ff */
[----:B------:R-:W2:Y:S01]  /*16c0*/  LDG.E.U16 R234, desc[UR8][R16.64] ;  /* 0x0000000810ea7981 */ /* 0x000ea2000c1e1500 */
[----:B------:R-:W-:-:S02]  /*16d0*/  LEA.HI.X.SX32 R15, R83, R12, 0x1, P1 ;  /* 0x0000000c530f7211 */ /* 0x000fc400008f0eff */
[----:B------:R-:W-:Y:S02]  /*16e0*/  LEA.HI.X.SX32 R19, R89, R12, 0x1, P0 ;  /* 0x0000000c59137211 */ /* 0x000fe400000f0eff */
[-C--:B------:R-:W-:Y:S01]  /*16f0*/  LEA R10, P0, R55, R4.reuse, 0x1 ;  /* 0x00000004370a7211 */ /* 0x080fe200078008ff */
[C---:B------:R-:W-:Y:S01]  /*1700*/  IMAD R157, R164.reuse, 0x2, R155 ;  /* 0x00000002a49d7824 */ /* 0x040fe200078e029b */
[----:B------:R1:W2:Y:S01]  /*1710*/  LDG.E.U16 R93, desc[UR8][R14.64] ;  /* 0x000000080e5d7981 */ /* 0x0002a2000c1e1500 */
[----:B------:R-:W-:Y:S02]  /*1720*/  LEA R6, P1, R53, R4, 0x1 ;  /* 0x0000000435067211 */ /* 0x000fe400078208ff */
[-C--:B------:R-:W-:Y:S01]  /*1730*/  LEA.HI.X.SX32 R11, R55, R12.reuse, 0x1, P0 ;  /* 0x0000000c370b7211 */ /* 0x080fe200000f0eff */
[C---:B------:R-:W-:Y:S01]  /*1740*/  IMAD R3, R164.reuse, 0x2, R157 ;  /* 0x00000002a4037824 */ /* 0x040fe200078e029d */
[----:B------:R-:W-:Y:S01]  /*1750*/  LEA.HI.X.SX32 R7, R53, R12, 0x1, P1 ;  /* 0x0000000c35077211 */ /* 0x000fe200008f0eff */
[----:B------:R0:W2:Y:S01]  /*1760*/  LDG.E.U16 R233, desc[UR8][R18.64] ;  /* 0x0000000812e97981 */ /* 0x0000a2000c1e1500 */
[-C--:B-1----:R-:W-:Y:S01]  /*1770*/  LEA R14, P0, R97, R4.reuse, 0x1 ;  /* 0x00000004610e7211 */ /* 0x082fe200078008ff */
[----:B------:R-:W-:Y:S01]  /*1780*/  IMAD R35, R164, 0x2, R3 ;  /* 0x00000002a4237824 */ /* 0x000fe200078e0203 */
[----:B------:R-:W-:Y:S01]  /*1790*/  LEA R16, P1, R57, R4, 0x1 ;  /* 0x0000000439107211 */ /* 0x000fe200078208ff */
[----:B------:R-:W2:Y:S01]  /*17a0*/  LDG.E.U16 R102, desc[UR8][R6.64] ;  /* 0x0000000806667981 */ /* 0x000ea2000c1e1500 */
[----:B------:R-:W-:-:S02]  /*17b0*/  LEA.HI.X.SX32 R15, R97, R12, 0x1, P0 ;  /* 0x0000000c610f7211 */ /* 0x000fc400000f0eff */
[----:B0-----:R-:W-:Y:S01]  /*17c0*/  LEA R18, P0, R59, R4, 0x1 ;  /* 0x000000043b127211 */ /* 0x001fe200078008ff */
[----:B------:R-:W2:Y:S01]  /*17d0*/  LDG.E.U16 R232, desc[UR8][R10.64] ;  /* 0x000000080ae87981 */ /* 0x000ea2000c1e1500 */
[-C--:B------:R-:W-:Y:S02]  /*17e0*/  LEA.HI.X.SX32 R17, R57, R12.reuse, 0x1, P1 ;  /* 0x0000000c39117211 */ /* 0x080fe400008f0eff */
[----:B------:R-:W-:Y:S01]  /*17f0*/  LEA.HI.X.SX32 R19, R59, R12, 0x1, P0 ;  /* 0x0000000c3b137211 */ /* 0x000fe200000f0eff */
[C---:B------:R-:W-:Y:S01]  /*1800*/  IMAD R59, R164.reuse, 0x2, R35 ;  /* 0x00000002a43b7824 */ /* 0x040fe200078e0223 */
[C---:B------:R-:W-:Y:S01]  /*1810*/  LEA R24, P1, R63.reuse, R4, 0x1 ;  /* 0x000000043f187211 */ /* 0x040fe200078208ff */
[----:B------:R0:W2:Y:S02]  /*1820*/  LDG.E.U16 R231, desc[UR8][R14.64] ;  /* 0x000000080ee77981 */ /* 0x0000a4000c1e1500 */
[----:B------:R-:W-:Y:S01]  /*1830*/  IMAD R71, R164, 0x2, R59 ;  /* 0x00000002a4477824 */ /* 0x000fe200078e023b */
[----:B------:R-:W-:Y:S01]  /*1840*/  LEA.HI.X.SX32 R25, R63, R12, 0x1, P1 ;  /* 0x0000000c3f197211 */ /* 0x000fe200008f0eff */
[----:B------:R-:W2:Y:S01]  /*1850*/  LDG.E.U16 R109, desc[UR8][R16.64] ;  /* 0x00000008106d7981 */ /* 0x000ea2000c1e1500 */
[----:B------:R-:W-:-:S02]  /*1860*/  LEA R82, P1, R5, R4, 0x1 ;  /* 0x0000000405527211 */ /* 0x000fc400078208ff */
[----:B------:R-:W-:Y:S01]  /*1870*/  LEA R22, P0, R61, R4, 0x1 ;  /* 0x000000043d167211 */ /* 0x000fe200078008ff */
[----:B------:R-:W2:Y:S01]  /*1880*/  LDG.E.U16 R230, desc[UR8][R18.64] ;  /* 0x0000000812e67981 */ /* 0x000ea2000c1e1500 */
[-C--:B------:R-:W-:Y:S02]  /*1890*/  LEA.HI.X.SX32 R83, R5, R12.reuse, 0x1, P1 ;  /* 0x0000000c05537211 */ /* 0x080fe400008f0eff */
[C---:B------:R-:W-:Y:S01]  /*18a0*/  LEA R5, R164.reuse, R71, 0x1 ;  /* 0x00000047a4057211 */ /* 0x040fe200078e08ff */
[----:B------:R-:W2:Y:S04]  /*18b0*/  LDG.E.U16 R92, desc[UR8][R24.64] ;  /* 0x00000008185c7981 */ /* 0x000ea8000c1e1500 */
[C---:B------:R-:W-:Y:S01]  /*18c0*/  IMAD R32, R164.reuse, 0x2, R5 ;  /* 0x00000002a4207824 */ /* 0x040fe200078e0205 */
[----:B------:R-:W-:Y:S01]  /*18d0*/  LEA.HI.X.SX32 R23, R61, R12, 0x1, P0 ;  /* 0x0000000c3d177211 */ /* 0x000fe200000f0eff */
[----:B------:R-:W2:Y:S02]  /*18e0*/  LDG.E.U16 R82, desc[UR8][R82.64] ;  /* 0x0000000852527981 */ /* 0x000ea4000c1e1500 */
[C---:B------:R-:W-:Y:S01]  /*18f0*/  IMAD R99, R164.reuse, 0x2, R32 ;  /* 0x00000002a4637824 */ /* 0x040fe200078e0220 */
[C---:B0-----:R-:W-:Y:S01]  /*1900*/  LEA R14, P0, R65.reuse, R4, 0x1 ;  /* 0x00000004410e7211 */ /* 0x041fe200078008ff */
[----:B------:R0:W2:Y:S02]  /*1910*/  LDG.E.U16 R229, desc[UR8][R22.64] ;  /* 0x0000000816e57981 */ /* 0x0000a4000c1e1500 */
[----:B------:R-:W-:Y:S01]  /*1920*/  IMAD R123, R164, 0x2, R99 ;  /* 0x00000002a47b7824 */ /* 0x000fe200078e0263 */
[----:B------:R-:W-:-:S02]  /*1930*/  LEA.HI.X.SX32 R15, R65, R12, 0x1, P0 ;  /* 0x0000000c410f7211 */ /* 0x000fc400000f0eff */
[-C--:B------:R-:W-:Y:S02]  /*1940*/  LEA R6, P0, R67, R4.reuse, 0x1 ;  /* 0x0000000443067211 */ /* 0x080fe400078008ff */
[----:B------:R-:W-:Y:S01]  /*1950*/  LEA R110, P1, R73, R4, 0x1 ;  /* 0x00000004496e7211 */ /* 0x000fe200078208ff */
[----:B------:R-:W2:Y:S01]  /*1960*/  LDG.E.U16 R228, desc[UR8][R14.64] ;  /* 0x000000080ee47981 */ /* 0x000ea2000c1e1500 */
[----:B0-----:R-:W-:-:S04]  /*1970*/  IMAD R23, R164, 0x2, R123 ;  /* 0x00000002a4177824 */ /* 0x001fc800078e027b */
[C---:B------:R-:W-:Y:S01]  /*1980*/  IMAD R33, R164.reuse, 0x2, R23 ;  /* 0x00000002a4217824 */ /* 0x040fe200078e0217 */
[----:B------:R-:W-:Y:S02]  /*1990*/  LEA.HI.X.SX32 R7, R67, R12, 0x1, P0 ;  /* 0x0000000c43077211 */ /* 0x000fe400000f0eff */
[C---:B------:R-:W-:Y:S02]  /*19a0*/  LEA R10, P0, R69.reuse, R4, 0x1 ;  /* 0x00000004450a7211 */ /* 0x040fe400078008ff */
[----:B------:R-:W-:Y:S01]  /*19b0*/  LEA R85, R164, R33, 0x1 ;  /* 0x00000021a4557211 */ /* 0x000fe200078e08ff */
[----:B------:R0:W2:Y:S01]  /*19c0*/  LDG.E.U16 R227, desc[UR8][R6.64] ;  /* 0x0000000806e37981 */ /* 0x0000a2000c1e1500 */
[----:B------:R-:W-:-:S03]  /*19d0*/  LEA.HI.X.SX32 R11, R69, R12, 0x1, P0 ;  /* 0x0000000c450b7211 */ /* 0x000fc600000f0eff */
[C---:B------:R-:W-:Y:S01]  /*19e0*/  IMAD R69, R164.reuse, 0x2, R85 ;  /* 0x00000002a4457824 */ /* 0x040fe200078e0255 */
[----:B------:R-:W-:Y:S01]  /*19f0*/  LEA R16, P0, R95, R4, 0x1 ;  /* 0x000000045f107211 */ /* 0x000fe200078008ff */
[----:B------:R1:W2:Y:S02]  /*1a00*/  LDG.E.U16 R226, desc[UR8][R10.64] ;  /* 0x000000080ae27981 */ /* 0x0002a4000c1e1500 */
[----:B------:R-:W-:-:S04]  /*1a10*/  IMAD R67, R164, 0x2, R69 ;  /* 0x00000002a4437824 */ /* 0x000fc800078e0245 */
[----:B------:R-:W-:Y:S01]  /*1a20*/  IMAD R30, R164, 0x2, R67 ;  /* 0x00000002a41e7824 */ /* 0x000fe200078e0243 */
[----:B------:R-:W-:-:S03]  /*1a30*/  LEA.HI.X.SX32 R17, R95, R12, 0x1, P0 ;  /* 0x0000000c5f117211 */ /* 0x000fc600000f0eff */
[C---:B------:R-:W-:Y:S01]  /*1a40*/  IMAD R115, R164.reuse, 0x2, R30 ;  /* 0x00000002a4737824 */ /* 0x040fe200078e021e */
[----:B0-----:R-:W-:Y:S01]  /*1a50*/  LEA R6, P0, R13, R4, 0x1 ;  /* 0x000000040d067211 */ /* 0x001fe200078008ff */
[----:B------:R0:W2:Y:S01]  /*1a60*/  LDG.E.U16 R225, desc[UR8][R16.64] ;  /* 0x0000000810e17981 */ /* 0x0000a2000c1e1500 */
[----:B------:R-:W-:Y:S01]  /*1a70*/  LEA.HI.X.SX32 R111, R73, R12, 0x1, P1 ;  /* 0x0000000c496f7211 */ /* 0x000fe200008f0eff */
[C---:B------:R-:W-:Y:S01]  /*1a80*/  IMAD R121, R164.reuse, 0x2, R115 ;  /* 0x00000002a4797824 */ /* 0x040fe200078e0273 */
[----:B-1----:R-:W-:Y:S02]  /*1a90*/  LEA R10, P1, R21, R4, 0x1 ;  /* 0x00000004150a7211 */ /* 0x002fe400078208ff */
[----:B------:R-:W-:Y:S01]  /*1aa0*/  LEA.HI.X.SX32 R7, R13, R12, 0x1, P0 ;  /* 0x0000000c0d077211 */ /* 0x000fe200000f0eff */
[----:B------:R-:W2:Y:S01]  /*1ab0*/  LDG.E.U16 R110, desc[UR8][R110.64] ;  /* 0x000000086e6e7981 */ /* 0x000ea2000c1e1500 */
[----:B------:R-:W-:Y:S02]  /*1ac0*/  LEA R14, P0, R105, R4, 0x1 ;  /* 0x00000004690e7211 */ /* 0x000fe400078008ff */
[----:B------:R-:W-:Y:S01]  /*1ad0*/  LEA.HI.X.SX32 R11, R21, R12, 0x1, P1 ;  /* 0x0000000c150b7211 */ /* 0x000fe200008f0eff */
[----:B------:R1:W2:Y:S01]  /*1ae0*/  LDG.E.U16 R224, desc[UR8][R6.64] ;  /* 0x0000000806e07981 */ /* 0x0002a2000c1e1500 */
[----:B------:R-:W-:-:S02]  /*1af0*/  LEA R21, R164, R121, 0x1 ;  /* 0x00000079a4157211 */ /* 0x000fc400078e08ff */
[----:B------:R-:W-:Y:S01]  /*1b00*/  LEA.HI.X.SX32 R15, R105, R12, 0x1, P0 ;  /* 0x0000000c690f7211 */ /* 0x000fe200000f0eff */
[----:B------:R-:W2:Y:S01]  /*1b10*/  LDG.E.U16 R95, desc[UR8][R10.64] ;  /* 0x000000080a5f7981 */ /* 0x000ea2000c1e1500 */
[C---:B------:R-:W-:Y:S01]  /*1b20*/  LEA R18, P0, R75.reuse, R4, 0x1 ;  /* 0x000000044b127211 */ /* 0x040fe200078008ff */
[C---:B------:R-:W-:Y:S02]  /*1b30*/  IMAD R31, R164.reuse, 0x2, R21 ;  /* 0x00000002a41f7824 */ /* 0x040fe400078e0215 */
[----:B------:R4:W2:Y:S01]  /*1b40*/  LDG.E.U16 R223, desc[UR8][R14.64] ;  /* 0x000000080edf7981 */ /* 0x0008a2000c1e1500 */
[----:B------:R-:W-:Y:S01]  /*1b50*/  LEA.HI.X.SX32 R19, R75, R12, 0x1, P0 ;  /* 0x0000000c4b137211 */ /* 0x000fe200000f0eff */
[C---:B------:R-:W-:Y:S01]  /*1b60*/  IMAD R119, R164.reuse, 0x2, R31 ;  /* 0x00000002a4777824 */ /* 0x040fe200078e021f */
[-C--:B0-----:R-:W-:Y:S02]  /*1b70*/  LEA R16, P0, R77, R4.reuse, 0x1 ;  /* 0x000000044d107211 */ /* 0x081fe400078008ff */
[----:B-1----:R-:W-:Y:S01]  /*1b80*/  LEA R6, P1, R87, R4, 0x1 ;  /* 0x0000000457067211 */ /* 0x002fe200078208ff */
[----:B------:R-:W2:Y:S01]  /*1b90*/  LDG.E.U16 R222, desc[UR8][R18.64] ;  /* 0x0000000812de7981 */ /* 0x000ea2000c1e1500 */
[----:B------:R-:W-:Y:S01]  /*1ba0*/  LEA.HI.X.SX32 R17, R77, R12, 0x1, P0 ;  /* 0x0000000c4d117211 */ /* 0x000fe200000f0eff */
[----:B------:R-:W-:-:S04]  /*1bb0*/  IMAD R77, R164, 0x2, R119 ;  /* 0x00000002a44d7824 */ /* 0x000fc800078e0277 */
[C---:B------:R-:W-:Y:S01]  /*1bc0*/  IMAD R65, R164.reuse, 0x2, R77 ;  /* 0x00000002a4417824 */ /* 0x040fe200078e024d */
[----:B------:R-:W-:Y:S01]  /*1bd0*/  LEA.HI.X.SX32 R7, R87, R12, 0x1, P1 ;  /* 0x0000000c57077211 */ /* 0x000fe200008f0eff */
[----:B------:R0:W2:Y:S02]  /*1be0*/  LDG.E.U16 R221, desc[UR8][R16.64] ;  /* 0x0000000810dd7981 */ /* 0x0000a4000c1e1500 */
[C---:B------:R-:W-:Y:S01]  /*1bf0*/  IMAD R28, R164.reuse, 0x2, R65 ;  /* 0x00000002a41c7824 */ /* 0x040fe200078e0241 */
[----:B------:R-:W-:Y:S01]  /*1c00*/  LEA R104, P1, R29, R4, 0x1 ;  /* 0x000000041d687211 */ /* 0x000fe200078208ff */
[----:B------:R1:W2:Y:S03]  /*1c10*/  LDG.E.U16 R111, desc[UR8][R6.64] ;  /* 0x00000008066f7981 */ /* 0x0002a6000c1e1500 */
[----:B------:R-:W-:-:S05]  /*1c20*/  LEA R79, R164, R28, 0x1 ;  /* 0x0000001ca44f7211 */ /* 0x000fca00078e08ff */
[----:B------:R-:W-:Y:S01]  /*1c30*/  IMAD R75, R164, 0x2, R79 ;  /* 0x00000002a44b7824 */ /* 0x000fe200078e024f */
[----:B------:R-:W-:-:S03]  /*1c40*/  LEA.HI.X.SX32 R105, R29, R12, 0x1, P1 ;  /* 0x0000000c1d697211 */ /* 0x000fc600008f0eff */
[C---:B------:R-:W-:Y:S01]  /*1c50*/  IMAD R53, R164.reuse, 0x2, R75 ;  /* 0x00000002a4357824 */ /* 0x040fe200078e024b */
[C---:B----4-:R-:W-:Y:S01]  /*1c60*/  LEA R14, P0, R27.reuse, R4, 0x1 ;  /* 0x000000041b0e7211 */ /* 0x050fe200078008ff */
[----:B------:R-:W4:Y:S02]  /*1c70*/  LDG.E.U16 R104, desc[UR8][R104.64] ;  /* 0x0000000868687981 */ /* 0x000f24000c1e1500 */
[----:B------:R-:W-:Y:S01]  /*1c80*/  IMAD R29, R164, 0x2, R53 ;  /* 0x00000002a41d7824 */ /* 0x000fe200078e0235 */
[----:B------:R-:W-:-:S03]  /*1c90*/  LEA.HI.X.SX32 R15, R27, R12, 0x1, P0 ;  /* 0x0000000c1b0f7211 */ /* 0x000fc600000f0eff */
[C---:B------:R-:W-:Y:S01]  /*1ca0*/  IMAD R63, R164.reuse, 0x2, R29 ;  /* 0x00000002a43f7824 */ /* 0x040fe200078e021d */
[C---:B------:R-:W-:Y:S01]  /*1cb0*/  LEA R10, P0, R113.reuse, R4, 0x1 ;  /* 0x00000004710a7211 */ /* 0x040fe200078008ff */
[----:B------:R1:W2:Y:S02]  /*1cc0*/  LDG.E.U16 R220, desc[UR8][R14.64] ;  /* 0x000000080edc7981 */ /* 0x0002a4000c1e1500 */
[C---:B------:R-:W-:Y:S01]  /*1cd0*/  IMAD R13, R164.reuse, 0x2, R63 ;  /* 0x00000002a40d7824 */ /* 0x040fe200078e023f */
[----:B------:R-:W-:Y:S02]  /*1ce0*/  LEA.HI.X.SX32 R11, R113, R12, 0x1, P0 ;  /* 0x0000000c710b7211 */ /* 0x000fe400000f0eff */
[C---:B0-----:R-:W-:Y:S02]  /*1cf0*/  LEA R16, P0, R117.reuse, R4, 0x1 ;  /* 0x0000000475107211 */ /* 0x041fe400078008ff */
[----:B------:R-:W-:Y:S01]  /*1d00*/  LEA R55, R164, R13, 0x1 ;  /* 0x0000000da4377211 */ /* 0x000fe200078e08ff */
[----:B------:R0:W2:Y:S01]  /*1d10*/  LDG.E.U16 R219, desc[UR8][R10.64] ;  /* 0x000000080adb7981 */ /* 0x0000a2000c1e1500 */
[----:B------:R-:W-:-:S02]  /*1d20*/  LEA.HI.X.SX32 R17, R117, R12, 0x1, P0 ;  /* 0x0000000c75117211 */ /* 0x000fc400000f0eff */
[-C--:B-1----:R-:W-:Y:S01]  /*1d30*/  LEA R6, P0, R125, R4.reuse, 0x1 ;  /* 0x000000047d067211 */ /* 0x082fe200078008ff */
[C---:B------:R-:W-:Y:S01]  /*1d40*/  IMAD R26, R164.reuse, 0x2, R55 ;  /* 0x00000002a41a7824 */ /* 0x040fe200078e0237 */
[----:B------:R-:W-:Y:S01]  /*1d50*/  LEA R112, P1, R127, R4, 0x1 ;  /* 0x000000047f707211 */ /* 0x000fe200078208ff */
[----:B------:R-:W2:Y:S01]  /*1d60*/  LDG.E.U16 R218, desc[UR8][R16.64] ;  /* 0x0000000810da7981 */ /* 0x000ea2000c1e1500 */
[----:B------:R-:W-:Y:S01]  /*1d70*/  LEA.HI.X.SX32 R7, R125, R12, 0x1, P0 ;  /* 0x0000000c7d077211 */ /* 0x000fe200000f0eff */
[----:B------:R-:W-:Y:S01]  /*1d80*/  IMAD R117, R164, 0x2, R26 ;  /* 0x00000002a4757824 */ /* 0x000fe200078e021a */
[----:B------:R-:W-:-:S03]  /*1d90*/  LEA R14, P0, R129, R4, 0x1 ;  /* 0x00000004810e7211 */ /* 0x000fc600078008ff */
[C---:B------:R-:W-:Y:S01]  /*1da0*/  IMAD R87, R164.reuse, 0x2, R117 ;  /* 0x00000002a4577824 */ /* 0x040fe200078e0275 */
[----:B------:R-:W-:Y:S01]  /*1db0*/  LEA.HI.X.SX32 R15, R129, R12, 0x1, P0 ;  /* 0x0000000c810f7211 */ /* 0x000fe200000f0eff */
[----:B------:R1:W2:Y:S01]  /*1dc0*/  LDG.E.U16 R217, desc[UR8][R6.64] ;  /* 0x0000000806d97981 */ /* 0x0002a2000c1e1500 */
[----:B0-----:R-:W-:Y:S01]  /*1dd0*/  LEA R10, P0, R135, R4, 0x1 ;  /* 0x00000004870a7211 */ /* 0x001fe200078008ff */
[C---:B------:R-:W-:Y:S01]  /*1de0*/  IMAD R57, R164.reuse, 0x2, R87 ;  /* 0x00000002a4397824 */ /* 0x040fe200078e0257 */
[-C--:B------:R-:W-:Y:S01]  /*1df0*/  LEA.HI.X.SX32 R113, R127, R12.reuse, 0x1, P1 ;  /* 0x0000000c7f717211 */ /* 0x080fe200008f0eff */
[----:B------:R0:W2:Y:S01]  /*1e00*/  LDG.E.U16 R216, desc[UR8][R14.64] ;  /* 0x000000080ed87981 */ /* 0x0000a2000c1e1500 */
[----:B------:R-:W-:Y:S01]  /*1e10*/  LEA.HI.X.SX32 R11, R135, R12, 0x1, P0 ;  /* 0x0000000c870b7211 */ /* 0x000fe200000f0eff */
[----:B------:R-:W-:Y:S01]  /*1e20*/  IMAD R27, R164, 0x2, R57 ;  /* 0x00000002a41b7824 */ /* 0x000fe200078e0239 */
[-C--:B------:R-:W-:Y:S01]  /*1e30*/  LEA R88, P1, R137, R4.reuse, 0x1 ;  /* 0x0000000489587211 */ /* 0x080fe200078208ff */
[----:B------:R-:W2:Y:S01]  /*1e40*/  LDG.E.U16 R112, desc[UR8][R112.64] ;  /* 0x0000000870707981 */ /* 0x000ea2000c1e1500 */
[----:B-1----:R-:W-:-:S02]  /*1e50*/  LEA R6, P0, R139, R4, 0x1 ;  /* 0x000000048b067211 */ /* 0x002fc400078008ff */
[C---:B------:R-:W-:Y:S01]  /*1e60*/  LEA R61, R164.reuse, R27, 0x1 ;  /* 0x0000001ba43d7211 */ /* 0x040fe200078e08ff */
[----:B------:R1:W2:Y:S01]  /*1e70*/  LDG.E.U16 R215, desc[UR8][R10.64] ;  /* 0x000000080ad77981 */ /* 0x0002a2000c1e1500 */
[----:B------:R-:W-:Y:S02]  /*1e80*/  LEA.HI.X.SX32 R7, R139, R12, 0x1, P0 ;  /* 0x0000000c8b077211 */ /* 0x000fe400000f0eff */
[----:B------:R-:W-:Y:S01]  /*1e90*/  LEA R18, P0, R141, R4, 0x1 ;  /* 0x000000048d127211 */ /* 0x000fe200078008ff */
[C---:B------:R-:W-:Y:S01]  /*1ea0*/  IMAD R83, R164.reuse, 0x2, R61 ;  /* 0x00000002a4537824 */ /* 0x040fe200078e023d */
[-C--:B------:R-:W-:Y:S01]  /*1eb0*/  LEA.HI.X.SX32 R89, R137, R12.reuse, 0x1, P1 ;  /* 0x0000000c89597211 */ /* 0x080fe200008f0eff */
[----:B------:R1:W2:Y:S01]  /*1ec0*/  LDG.E.U16 R214, desc[UR8][R6.64] ;  /* 0x0000000806d67981 */ /* 0x0002a2000c1e1500 */
[----:B------:R-:W-:Y:S02]  /*1ed0*/  LEA.HI.X.SX32 R19, R141, R12, 0x1, P0 ;  /* 0x0000000c8d137211 */ /* 0x000fe400000f0eff */
[-C--:B0-----:R-:W-:Y:S01]  /*1ee0*/  LEA R14, P0, R145, R4.reuse, 0x1 ;  /* 0x00000004910e7211 */ /* 0x081fe200078008ff */
[----:B------:R-:W-:Y:S01]  /*1ef0*/  IMAD R73, R164, 0x2, R83 ;  /* 0x00000002a4497824 */ /* 0x000fe200078e0253 */
[----:B------:R-:W-:Y:S01]  /*1f00*/  LEA R16, P1, R143, R4, 0x1 ;  /* 0x000000048f107211 */ /* 0x000fe200078208ff */
[----:B------:R-:W2:Y:S01]  /*1f10*/  LDG.E.U16 R88, desc[UR8][R88.64] ;  /* 0x0000000858587981 */ /* 0x000ea2000c1e1500 */
[----:B------:R-:W-:-:S02]  /*1f20*/  LEA.HI.X.SX32 R15, R145, R12, 0x1, P0 ;  /* 0x0000000c910f7211 */ /* 0x000fc400000f0eff */
[----:B------:R-:W-:Y:S01]  /*1f30*/  LEA.HI.X.SX32 R17, R143, R12, 0x1, P1 ;  /* 0x0000000c8f117211 */ /* 0x000fe200008f0eff */
[----:B------:R-:W2:Y:S01]  /*1f40*/  LDG.E.U16 R213, desc[UR8][R18.64] ;  /* 0x0000000812d57981 */ /* 0x000ea2000c1e1500 */
[-C--:B-1----:R-:W-:Y:S02]  /*1f50*/  LEA R10, P0, R147, R4.reuse, 0x1 ;  /* 0x00000004930a7211 */ /* 0x082fe400078008ff */
[----:B------:R-:W-:Y:S01]  /*1f60*/  LEA R6, P1, R149, R4, 0x1 ;  /* 0x0000000495067211 */ /* 0x000fe200078208ff */
[C---:B------:R-:W-:Y:S01]  /*1f70*/  IMAD R24, R164.reuse, 0x2, R73 ;  /* 0x00000002a4187824 */ /* 0x040fe200078e0249 */
[-C--:B------:R-:W-:Y:S01]  /*1f80*/  LEA.HI.X.SX32 R11, R147, R12.reuse, 0x1, P0 ;  /* 0x0000000c930b7211 */ /* 0x080fe200000f0eff */
[----:B------:R-:W2:Y:S01]  /*1f90*/  LDG.E.U16 R211, desc[UR8][R14.64] ;  /* 0x000000080ed37981 */ /* 0x000ea2000c1e1500 */
[----:B------:R-:W-:Y:S02]  /*1fa0*/  LEA.HI.X.SX32 R7, R149, R12, 0x1, P1 ;  /* 0x0000000c95077211 */ /* 0x000fe400008f0eff */
[C---:B------:R-:W-:Y:S01]  /*1fb0*/  LEA R208, P0, R151.reuse, R4, 0x1 ;  /* 0x0000000497d07211 */ /* 0x040fe200078008ff */
[----:B------:R-:W-:Y:S01]  /*1fc0*/  IMAD R60, R164, 0x2, R24 ;  /* 0x00000002a43c7824 */ /* 0x000fe200078e0218 */
[----:B------:R-:W2:Y:S02]  /*1fd0*/  LDG.E.U16 R97, desc[UR8][R16.64] ;  /* 0x0000000810617981 */ /* 0x000ea4000c1e1500 */
[----:B------:R-:W-:-:S02]  /*1fe0*/  LEA.HI.X.SX32 R209, R151, R12, 0x1, P0 ;  /* 0x0000000c97d17211 */ /* 0x000fc400000f0eff */
[----:B------:R0:W2:Y:S01]  /*1ff0*/  LDG.E.U16 R105, desc[UR8][R6.64] ;  /* 0x0000000806697981 */ /* 0x0000a2000c1e1500 */
[C---:B------:R-:W-:Y:S01]  /*2000*/  LEA R206, P0, R153.reuse, R4, 0x1 ;  /* 0x0000000499ce7211 */ /* 0x040fe200078008ff */
[----:B------:R-:W-:Y:S02]  /*2010*/  IMAD R72, R164, 0x2, R60 ;  /* 0x00000002a4487824 */ /* 0x000fe400078e023c */
[----:B------:R1:W2:Y:S01]  /*2020*/  LDG.E.U16 R210, desc[UR8][R10.64] ;  /* 0x000000080ad27981 */ /* 0x0002a2000c1e1500 */
[----:B------:R-:W-:-:S03]  /*2030*/  LEA.HI.X.SX32 R207, R153, R12, 0x1, P0 ;  /* 0x0000000c99cf7211 */ /* 0x000fc600000f0eff */
[----:B------:R-:W2:Y:S01]  /*2040*/  LDG.E.U16 R208, desc[UR8][R208.64] ;  /* 0x00000008d0d07981 */ /* 0x000ea2000c1e1500 */
[-C--:B0-----:R-:W-:Y:S02]  /*2050*/  LEA R6, P1, R155, R4.reuse, 0x1 ;  /* 0x000000049b067211 */ /* 0x081fe400078208ff */
[----:B------:R-:W-:Y:S01]  /*2060*/  LEA R14, P0, R157, R4, 0x1 ;  /* 0x000000049d0e7211 */ /* 0x000fe200078008ff */
[----:B------:R0:W2:Y:S01]  /*2070*/  LDG.E.U16 R206, desc[UR8][R206.64] ;  /* 0x00000008cece7981 */ /* 0x0000a2000c1e1500 */
[----:B------:R-:W-:Y:S02]  /*2080*/  LEA.HI.X.SX32 R7, R155, R12, 0x1, P1 ;  /* 0x0000000c9b077211 */ /* 0x000fe400008f0eff */
[C---:B------:R-:W-:Y:S02]  /*2090*/  LEA R16, R164.reuse, R72, 0x1 ;  /* 0x00000048a4107211 */ /* 0x040fe400078e08ff */
[----:B------:R-:W-:Y:S01]  /*20a0*/  LEA.HI.X.SX32 R15, R157, R12, 0x1, P0 ;  /* 0x0000000c9d0f7211 */ /* 0x000fe200000f0eff */
[----:B------:R3:W2:Y:S01]  /*20b0*/  LDG.E.U16 R113, desc[UR8][R6.64] ;  /* 0x0000000806717981 */ /* 0x0006a2000c1e1500 */
[----:B-1----:R-:W-:Y:S01]  /*20c0*/  LEA R10, P0, R3, R4, 0x1 ;  /* 0x00000004030a7211 */ /* 0x002fe200078008ff */
[----:B------:R-:W-:-:S02]  /*20d0*/  IMAD R25, R164, 0x2, R16 ;  /* 0x00000002a4197824 */ /* 0x000fc400078e0210 */
[----:B------:R-:W2:Y:S01]  /*20e0*/  LDG.E.U16 R205, desc[UR8][R14.64] ;  /* 0x000000080ecd7981 */ /* 0x000ea2000c1e1500 */
[----:B------:R-:W-:Y:S01]  /*20f0*/  LEA.HI.X.SX32 R11, R3, R12, 0x1, P0 ;  /* 0x0000000c030b7211 */ /* 0x000fe200000f0eff */
[----:B0-----:R-:W0:Y:S01]  /*2100*/  LDC R207, c[0x0][0x3b8] ;  /* 0x0000ee00ffcf7b82 */ /* 0x001e220000000800 */
[----:B---3--:R-:W-:-:S03]  /*2110*/  LEA R6, P1, R59, R4, 0x1 ;  /* 0x000000043b067211 */ /* 0x008fc600078208ff */
[----:B------:R-:W3:Y:S01]  /*2120*/  LDG.E.U16 R204, desc[UR8][R10.64] ;  /* 0x000000080acc7981 */ /* 0x000ee2000c1e1500 */
[----:B------:R-:W-:Y:S02]  /*2130*/  LEA R200, P0, R71, R4, 0x1 ;  /* 0x0000000447c87211 */ /* 0x000fe400078008ff */
[-C--:B------:R-:W-:Y:S01]  /*2140*/  LEA.HI.X.SX32 R7, R59, R12.reuse, 0x1, P1 ;  /* 0x0000000c3b077211 */ /* 0x080fe200008f0eff */
[----:B------:R-:W-:Y:S01]  /*2150*/  IMAD R59, R164, 0x2, R25 ;  /* 0x00000002a43b7824 */ /* 0x000fe200078e0219 */
[----:B------:R-:W-:-:S03]  /*2160*/  LEA.HI.X.SX32 R201, R71, R12, 0x1, P0 ;  /* 0x0000000c47c97211 */ /* 0x000fc600000f0eff */
[C---:B------:R-:W-:Y:S01]  /*2170*/  IMAD R71, R164.reuse, 0x2, R59 ;  /* 0x00000002a4477824 */ /* 0x040fe200078e023b */
[----:B------:R1:W2:Y:S03]  /*2180*/  LDG.E.U16 R89, desc[UR8][R6.64] ;  /* 0x0000000806597981 */ /* 0x0002a6000c1e1500 */
[C---:B------:R-:W-:Y:S01]  /*2190*/  IMAD R3, R164.reuse, 0x2, R71 ;  /* 0x00000002a4037824 */ /* 0x040fe200078e0247 */
[-C--:B------:R-:W-:Y:S01]  /*21a0*/  LEA R98, P1, R99, R4.reuse, 0x1 ;  /* 0x0000000463627211 */ /* 0x080fe200078208ff */
[----:B------:R-:W2:Y:S02]  /*21b0*/  LDG.E.U16 R200, desc[UR8][R200.64] ;  /* 0x00000008c8c87981 */ /* 0x000ea4000c1e1500 */
[----:B------:R-:W-:Y:S01]  /*21c0*/  IMAD R22, R164, 0x2, R3 ;  /* 0x00000002a4167824 */ /* 0x000fe200078e0203 */
[----:B-1----:R-:W-:-:S04]  /*21d0*/  LEA R6, P0, R5, R4, 0x1 ;  /* 0x0000000405067211 */ /* 0x002fc800078008ff */
        /* <DEDUP_REMOVED lines=9> */
[----:B------:R-:W2:Y:S03]  /*2270*/  LDG.E.U16 R98, desc[UR8][R98.64] ;  /* 0x0000000862627981 */ /* 0x000ea6000c1e1500 */
[----:B------:R-:W-:Y:S01]  /*2280*/  LEA.HI.X.SX32 R195, R23, R12, 0x1, P0 ;  /* 0x0000000c17c37211 */ /* 0x000fe200000f0eff */
[C---:B------:R-:W-:Y:S01]  /*2290*/  IMAD R23, R164.reuse, 0x2, R5 ;  /* 0x00000002a4177824 */ /* 0x040fe200078e0205 */
[----:B------:R0:W2:Y:S03]  /*22a0*/  LDG.E.U16 R198, desc[UR8][R10.64] ;  /* 0x000000080ac67981 */ /* 0x0000a6000c1e1500 */
[----:B------:R-:W-:Y:S01]  /*22b0*/  IMAD R118, R164, 0x2, R23 ;  /* 0x00000002a4767824 */ /* 0x000fe200078e0217 */
[-C--:B-1----:R-:W-:Y:S01]  /*22c0*/  LEA R6, P1, R85, R4.reuse, 0x1 ;  /* 0x0000000455067211 */ /* 0x082fe200078208ff */
[----:B------:R-:W2:Y:S01]  /*22d0*/  LDG.E.U16 R194, desc[UR8][R194.64] ;  /* 0x00000008c2c27981 */ /* 0x000ea2000c1e1500 */
[----:B0-----:R-:W-:-:S04]  /*22e0*/  LEA R10, P0, R69, R4, 0x1 ;  /* 0x00000004450a7211 */ /* 0x001fc800078008ff */
[-C--:B------:R-:W-:Y:S01]  /*22f0*/  LEA.HI.X.SX32 R11, R69, R12.reuse, 0x1, P0 ;  /* 0x0000000c450b7211 */ /* 0x080fe200000f0eff */
[----:B------:R-:W-:Y:S01]  /*2300*/  IMAD R69, R164, 0x2, R118 ;  /* 0x00000002a4457824 */ /* 0x000fe200078e0276 */
[----:B------:R-:W-:-:S03]  /*2310*/  LEA.HI.X.SX32 R7, R85, R12, 0x1, P1 ;  /* 0x0000000c55077211 */ /* 0x000fc600008f0eff */
[----:B------:R-:W2:Y:S01]  /*2320*/  LDG.E.U16 R193, desc[UR8][R10.64] ;  /* 0x000000080ac17981 */ /* 0x000ea2000c1e1500 */
[----:B------:R-:W-:-:S03]  /*2330*/  LEA R68, R164, R69, 0x1 ;  /* 0x00000045a4447211 */ /* 0x000fc600078e08ff */
[----:B------:R0:W2:Y:S02]  /*2340*/  LDG.E.U16 R85, desc[UR8][R6.64] ;  /* 0x0000000806557981 */ /* 0x0000a4000c1e1500 */
[----:B------:R-:W-:-:S04]  /*2350*/  IMAD R19, R164, 0x2, R68 ;  /* 0x00000002a4137824 */ /* 0x000fc800078e0244 */
[----:B------:R-:W-:Y:S01]  /*2360*/  IMAD R66, R164, 0x2, R19 ;  /* 0x00000002a4427824 */ /* 0x000fe200078e0213 */
[----:B0-----:R-:W-:-:S04]  /*2370*/  LEA R6, P0, R67, R4, 0x1 ;  /* 0x0000000443067211 */ /* 0x001fc800078008ff */
[----:B------:R-:W-:Y:S02]  /*2380*/  LEA.HI.X.SX32 R7, R67, R12, 0x1, P0 ;  /* 0x0000000c43077211 */ /* 0x000fe400000f0eff */
[C---:B------:R-:W-:Y:S01]  /*2390*/  LEA R188, P0, R121.reuse, R4, 0x1 ;  /* 0x0000000479bc7211 */ /* 0x040fe200078008ff */
[C---:B------:R-:W-:Y:S02]  /*23a0*/  IMAD R67, R164.reuse, 0x2, R66 ;  /* 0x00000002a4437824 */ /* 0x040fe400078e0242 */
[----:B------:R0:W2:Y:S01]  /*23b0*/  LDG.E.U16 R191, desc[UR8][R6.64] ;  /* 0x0000000806bf7981 */ /* 0x0000a2000c1e1500 */
[----:B------:R-:W-:Y:S01]  /*23c0*/  LEA.HI.X.SX32 R189, R121, R12, 0x1, P0 ;  /* 0x0000000c79bd7211 */ /* 0x000fe200000f0eff */
[C---:B------:R-:W-:Y:S01]  /*23d0*/  IMAD R8, R164.reuse, 0x2, R67 ;  /* 0x00000002a4087824 */ /* 0x040fe200078e0243 */
[-C--:B------:R-:W-:Y:S02]  /*23e0*/  LEA R14, P0, R21, R4.reuse, 0x1 ;  /* 0x00000004150e7211 */ /* 0x080fe400078008ff */
[----:B------:R-:W-:Y:S01]  /*23f0*/  LEA R114, P1, R115, R4, 0x1 ;  /* 0x0000000473727211 */ /* 0x000fe200078208ff */
[----:B------:R-:W2:Y:S01]  /*2400*/  LDG.E.U16 R188, desc[UR8][R188.64] ;  /* 0x00000008bcbc7981 */ /* 0x000ea2000c1e1500 */
[----:B------:R-:W-:Y:S01]  /*2410*/  LEA.HI.X.SX32 R15, R21, R12, 0x1, P0 ;  /* 0x0000000c150f7211 */ /* 0x000fe200000f0eff */
[----:B------:R-:W-:Y:S01]  /*2420*/  IMAD R21, R164, 0x2, R8 ;  /* 0x00000002a4157824 */ /* 0x000fe200078e0208 */
[----:B0-----:R-:W-:-:S02]  /*2430*/  LEA R6, P0, R77, R4, 0x1 ;  /* 0x000000044d067211 */ /* 0x001fc400078008ff */
[-C--:B------:R-:W-:Y:S01]  /*2440*/  LEA.HI.X.SX32 R115, R115, R12.reuse, 0x1, P1 ;  /* 0x0000000c73737211 */ /* 0x080fe200008f0eff */
[----:B------:R-:W2:Y:S01]  /*2450*/  LDG.E.U16 R187, desc[UR8][R14.64] ;  /* 0x000000080ebb7981 */ /* 0x000ea2000c1e1500 */
[C---:B------:R-:W-:Y:S02]  /*2460*/  LEA R123, R164.reuse, R21, 0x1 ;  /* 0x00000015a47b7211 */ /* 0x040fe400078e08ff */
[----:B------:R-:W-:Y:S01]  /*2470*/  LEA.HI.X.SX32 R7, R77, R12, 0x1, P0 ;  /* 0x0000000c4d077211 */ /* 0x000fe200000f0eff */
[----:B------:R-:W2:Y:S02]  /*2480*/  LDG.E.U16 R114, desc[UR8][R114.64] ;  /* 0x0000000872727981 */ /* 0x000ea4000c1e1500 */
[C---:B------:R-:W-:Y:S01]  /*2490*/  IMAD R124, R164.reuse, 0x2, R123 ;  /* 0x00000002a47c7824 */ /* 0x040fe200078e027b */
[----:B------:R-:W-:Y:S01]  /*24a0*/  LEA R64, P0, R65, R4, 0x1 ;  /* 0x0000000441407211 */ /* 0x000fe200078008ff */
[----:B------:R0:W2:Y:S02]  /*24b0*/  LDG.E.U16 R77, desc[UR8][R6.64] ;  /* 0x00000008064d7981 */ /* 0x0000a4000c1e1500 */
[----:B------:R-:W-:-:S04]  /*24c0*/  IMAD R127, R164, 0x2, R124 ;  /* 0x00000002a47f7824 */ /* 0x000fc800078e027c */
[----:B------:R-:W-:-:S04]  /*24d0*/  IMAD R17, R164, 0x2, R127 ;  /* 0x00000002a4117824 */ /* 0x000fc800078e027f */
[----:B------:R-:W-:Y:S01]  /*24e0*/  IMAD R125, R164, 0x2, R17 ;  /* 0x00000002a47d7824 */ /* 0x000fe200078e0211 */
[----:B------:R-:W-:-:S03]  /*24f0*/  LEA.HI.X.SX32 R65, R65, R12, 0x1, P0 ;  /* 0x0000000c41417211 */ /* 0x000fc600000f0eff */
[C---:B------:R-:W-:Y:S01]  /*2500*/  IMAD R141, R164.reuse, 0x2, R125 ;  /* 0x00000002a48d7824 */ /* 0x040fe200078e027d */
[-C--:B------:R-:W-:Y:S01]  /*2510*/  LEA R10, P1, R119, R4.reuse, 0x1 ;  /* 0x00000004770a7211 */ /* 0x080fe200078208ff */
[----:B------:R-:W2:Y:S01]  /*2520*/  LDG.E.U16 R64, desc[UR8][R64.64] ;  /* 0x0000000840407981 */ /* 0x000ea2000c1e1500 */
[----:B0-----:R-:W-:Y:S02]  /*2530*/  LEA R6, P0, R75, R4, 0x1 ;  /* 0x000000044b067211 */ /* 0x001fe400078008ff */
[C---:B------:R-:W-:Y:S02]  /*2540*/  LEA R137, R164.reuse, R141, 0x1 ;  /* 0x0000008da4897211 */ /* 0x040fe400078e08ff */
[-C--:B------:R-:W-:Y:S02]  /*2550*/  LEA.HI.X.SX32 R11, R119, R12.reuse, 0x1, P1 ;  /* 0x0000000c770b7211 */ /* 0x080fe400008f0eff */
[----:B------:R-:W-:Y:S01]  /*2560*/  LEA.HI.X.SX32 R7, R75, R12, 0x1, P0 ;  /* 0x0000000c4b077211 */ /* 0x000fe200000f0eff */
[C---:B------:R-:W-:Y:S01]  /*2570*/  IMAD R18, R164.reuse, 0x2, R137 ;  /* 0x00000002a4127824 */ /* 0x040fe200078e0289 */
[C---:B------:R-:W-:Y:S01]  /*2580*/  LEA R14, P0, R53.reuse, R4, 0x1 ;  /* 0x00000004350e7211 */ /* 0x040fe200078008ff */
[----:B------:R0:W2:Y:S03]  /*2590*/  LDG.E.U16 R90, desc[UR8][R10.64] ;  /* 0x000000080a5a7981 */ /* 0x0000a6000c1e1500 */
[----:B------:R-:W-:Y:S01]  /*25a0*/  LEA.HI.X.SX32 R15, R53, R12, 0x1, P0 ;  /* 0x0000000c350f7211 */ /* 0x000fe200000f0eff */
[----:B------:R-:W-:Y:S01]  /*25b0*/  IMAD R53, R164, 0x2, R18 ;  /* 0x00000002a4357824 */ /* 0x000fe200078e0212 */
[----:B------:R1:W2:Y:S01]  /*25c0*/  LDG.E.U16 R76, desc[UR8][R6.64] ;  /* 0x00000008064c7981 */ /* 0x0002a2000c1e1500 */
[----:B0-----:R-:W-:-:S02]  /*25d0*/  LEA R10, P1, R79, R4, 0x1 ;  /* 0x000000044f0a7211 */ /* 0x001fc400078208ff */
[C---:B------:R-:W-:Y:S01]  /*25e0*/  IMAD R65, R164.reuse, 0x2, R53 ;  /* 0x00000002a4417824 */ /* 0x040fe200078e0235 */
[----:B-1----:R-:W-:Y:S02]  /*25f0*/  LEA R6, P0, R13, R4, 0x1 ;  /* 0x000000040d067211 */ /* 0x002fe400078008ff */
[-C--:B------:R-:W-:Y:S02]  /*2600*/  LEA.HI.X.SX32 R11, R79, R12.reuse, 0x1, P1 ;  /* 0x0000000c4f0b7211 */ /* 0x080fe400008f0eff */
[----:B------:R-:W-:Y:S01]  /*2610*/  LEA.HI.X.SX32 R7, R13, R12, 0x1, P0 ;  /* 0x0000000c0d077211 */ /* 0x000fe200000f0eff */
[----:B------:R-:W-:Y:S02]  /*2620*/  IMAD R13, R164, 0x2, R65 ;  /* 0x00000002a40d7824 */ /* 0x000fe400078e0241 */
[----:B------:R0:W2:Y:S04]  /*2630*/  LDG.E.U16 R99, desc[UR8][R10.64] ;  /* 0x000000080a637981 */ /* 0x0000a8000c1e1500 */
[----:B------:R1:W2:Y:S01]  /*2640*/  LDG.E.U16 R75, desc[UR8][R6.64] ;  /* 0x00000008064b7981 */ /* 0x0002a2000c1e1500 */
[----:B------:R-:W-:-:S02]  /*2650*/  LEA R54, P0, R55, R4, 0x1 ;  /* 0x0000000437367211 */ /* 0x000fc400078008ff */
[----:B0-----:R-:W-:Y:S01]  /*2660*/  LEA R10, P1, R63, R4, 0x1 ;  /* 0x000000043f0a7211 */ /* 0x001fe200078208ff */
[----:B-1----:R-:W-:-:S03]  /*2670*/  IMAD R6, R164, 0x2, R13 ;  /* 0x00000002a4067824 */ /* 0x002fc600078e020d */
[-C--:B------:R-:W-:Y:S02]  /*2680*/  LEA.HI.X.SX32 R11, R63, R12.reuse, 0x1, P1 ;  /* 0x0000000c3f0b7211 */ /* 0x080fe400008f0eff */
[----:B------:R-:W-:Y:S01]  /*2690*/  LEA.HI.X.SX32 R55, R55, R12, 0x1, P0 ;  /* 0x0000000c37377211 */ /* 0x000fe200000f0eff */
[----:B------:R-:W2:Y:S01]  /*26a0*/  LDG.E.U16 R63, desc[UR8][R14.64] ;  /* 0x000000080e3f7981 */ /* 0x000ea2000c1e1500 */
[----:B------:R-:W-:-:S03]  /*26b0*/  LEA R132, R164, R6, 0x1 ;  /* 0x00000006a4847211 */ /* 0x000fc600078e08ff */
[----:B------:R0:W2:Y:S02]  /*26c0*/  LDG.E.U16 R79, desc[UR8][R10.64] ;  /* 0x000000080a4f7981 */ /* 0x0000a4000c1e1500 */
[C---:B------:R-:W-:Y:S02]  /*26d0*/  IMAD R134, R164.reuse, 0x2, R132 ;  /* 0x00000002a4867824 */ /* 0x040fe400078e0284 */
[----:B------:R-:W2:Y:S01]  /*26e0*/  LDG.E.U16 R62, desc[UR8][R54.64] ;  /* 0x00000008363e7981 */ /* 0x000ea2000c1e1500 */
[----:B0-----:R-:W-:Y:S01]  /*26f0*/  LEA R10, P0, R87, R4, 0x1 ;  /* 0x00000004570a7211 */ /* 0x001fe200078008ff */
[----:B------:R-:W-:-:S03]  /*2700*/  IMAD R135, R164, 0x2, R134 ;  /* 0x00000002a4877824 */ /* 0x000fc600078e0286 */
[----:B------:R-:W-:-:S05]  /*2710*/  LEA.HI.X.SX32 R11, R87, R12, 0x1, P0 ;  /* 0x0000000c570b7211 */ /* 0x000fca00000f0eff */
[----:B------:R0:W2:Y:S01]  /*2720*/  LDG.E.U16 R74, desc[UR8][R10.64] ;  /* 0x000000080a4a7981 */ /* 0x0000a2000c1e1500 */
[----:B------:R-:W-:Y:S01]  /*2730*/  LEA R14, P1, R117, R4, 0x1 ;  /* 0x00000004750e7211 */ /* 0x000fe200078208ff */
[----:B0-----:R-:W-:-:S04]  /*2740*/  IMAD R11, R164, 0x2, R135 ;  /* 0x00000002a40b7824 */ /* 0x001fc800078e0287 */
[C---:B------:R-:W-:Y:S01]  /*2750*/  IMAD R138, R164.reuse, 0x2, R11 ;  /* 0x00000002a48a7824 */ /* 0x040fe200078e020b */
[----:B------:R-:W-:Y:S02]  /*2760*/  LEA.HI.X.SX32 R15, R117, R12, 0x1, P1 ;  /* 0x0000000c750f7211 */ /* 0x000fe400008f0eff */
[----:B------:R-:W-:Y:S02]  /*2770*/  LEA R56, P0, R57, R4, 0x1 ;  /* 0x0000000439387211 */ /* 0x000fe400078008ff */
[C---:B------:R-:W-:Y:S01]  /*2780*/  LEA R139, R164.reuse, R138, 0x1 ;  /* 0x0000008aa48b7211 */ /* 0x040fe200078e08ff */
[----:B------:R0:W2:Y:S01]  /*2790*/  LDG.E.U16 R115, desc[UR8][R14.64] ;  /* 0x000000080e737981 */ /* 0x0000a2000c1e1500 */
[----:B------:R-:W-:Y:S02]  /*27a0*/  LEA R54, P1, R61, R4, 0x1 ;  /* 0x000000043d367211 */ /* 0x000fe400078208ff */
[-C--:B------:R-:W-:Y:S01]  /*27b0*/  LEA.HI.X.SX32 R57, R57, R12.reuse, 0x1, P0 ;  /* 0x0000000c39397211 */ /* 0x080fe200000f0eff */
[----:B------:R-:W-:Y:S01]  /*27c0*/  IMAD R140, R164, 0x2, R139 ;  /* 0x00000002a48c7824 */ /* 0x000fe200078e028b */
[----:B------:R-:W-:-:S02]  /*27d0*/  LEA.HI.X.SX32 R55, R61, R12, 0x1, P1 ;  /* 0x0000000c3d377211 */ /* 0x000fc400008f0eff */
[C---:B0-----:R-:W-:Y:S01]  /*27e0*/  LEA R14, P0, R83.reuse, R4, 0x1 ;  /* 0x00000004530e7211 */ /* 0x041fe200078008ff */
[C---:B------:R-:W-:Y:S01]  /*27f0*/  IMAD R10, R164.reuse, 0x2, R140 ;  /* 0x00000002a40a7824 */ /* 0x040fe200078e028c */
[----:B------:R0:W2:Y:S02]  /*2800*/  LDG.E.U16 R61, desc[UR8][R56.64] ;  /* 0x00000008383d7981 */ /* 0x0000a4000c1e1500 */
[----:B------:R-:W-:Y:S01]  /*2810*/  LEA.HI.X.SX32 R15, R83, R12, 0x1, P0 ;  /* 0x0000000c530f7211 */ /* 0x000fe200000f0eff */
[C---:B------:R-:W-:Y:S01]  /*2820*/  IMAD R142, R164.reuse, 0x2, R10 ;  /* 0x00000002a48e7824 */ /* 0x040fe200078e020a */
[----:B------:R1:W2:Y:S01]  /*2830*/  LDG.E.U16 R87, desc[UR8][R54.64] ;  /* 0x0000000836577981 */ /* 0x0002a2000c1e1500 */
[C---:B0-----:R-:W-:Y:S02]  /*2840*/  LEA R56, P0, R73.reuse, R4, 0x1 ;  /* 0x0000000449387211 */ /* 0x041fe400078008ff */
[----:B------:R-:W-:Y:S02]  /*2850*/  IMAD R143, R164, 0x2, R142 ;  /* 0x00000002a48f7824 */ /* 0x000fe400078e028e */
[----:B------:R-:W-:-:S02]  /*2860*/  LEA.HI.X.SX32 R57, R73, R12, 0x1, P0 ;  /* 0x0000000c49397211 */ /* 0x000fc400000f0eff */
[----:B-1----:R-:W-:Y:S01]  /*2870*/  LEA R54, P1, R60, R4, 0x1 ;  /* 0x000000043c367211 */ /* 0x002fe200078208ff */
[----:B------:R0:W2:Y:S01]  /*2880*/  LDG.E.U16 R73, desc[UR8][R14.64] ;  /* 0x000000080e497981 */ /* 0x0000a2000c1e1500 */
[----:B------:R-:W-:Y:S02]  /*2890*/  LEA R144, R164, R143, 0x1 ;  /* 0x0000008fa4907211 */ /* 0x000fe400078e08ff */
[----:B------:R-:W-:Y:S02]  /*28a0*/  LEA.HI.X.SX32 R55, R60, R12, 0x1, P1 ;  /* 0x0000000c3c377211 */ /* 0x000fe400008f0eff */
[----:B------:R1:W2:Y:S04]  /*28b0*/  LDG.E.U16 R60, desc[UR8][R56.64] ;  /* 0x00000008383c7981 */ /* 0x0002a8000c1e1500 */
[----:B------:R4:W2:Y:S01]  /*28c0*/  LDG.E.U16 R100, desc[UR8][R54.64] ;  /* 0x0000000836647981 */ /* 0x0008a2000c1e1500 */
[----:B0-----:R-:W-:-:S04]  /*28d0*/  LEA R14, P0, R72, R4, 0x1 ;  /* 0x00000004480e7211 */ /* 0x001fc800078008ff */
[----:B------:R-:W-:Y:S02]  /*28e0*/  LEA.HI.X.SX32 R15, R72, R12, 0x1, P0 ;  /* 0x0000000c480f7211 */ /* 0x000fe400000f0eff */
[CC--:B-1----:R-:W-:Y:S02]  /*28f0*/  LEA R56, P0, R16.reuse, R4.reuse, 0x1 ;  /* 0x0000000410387211 */ /* 0x0c2fe400078008ff */
[C---:B----4-:R-:W-:Y:S01]  /*2900*/  LEA R54, P1, R59.reuse, R4, 0x1 ;  /* 0x000000043b367211 */ /* 0x050fe200078208ff */
[----:B------:R0:W4:Y:S01]  /*2910*/  LDG.E.U16 R72, desc[UR8][R14.64] ;  /* 0x000000080e487981 */ /* 0x000122000c1e1500 */
[-C--:B------:R-:W-:Y:S01]  /*2920*/  LEA.HI.X.SX32 R57, R16, R12.reuse, 0x1, P0 ;  /* 0x0000000c10397211 */ /* 0x080fe200000f0eff */
[----:B------:R-:W-:Y:S01]  /*2930*/  IMAD R16, R164, 0x2, R144 ;  /* 0x00000002a4107824 */ /* 0x000fe200078e0290 */
[----:B------:R-:W-:-:S03]  /*2940*/  LEA.HI.X.SX32 R55, R59, R12, 0x1, P1 ;  /* 0x0000000c3b377211 */ /* 0x000fc600008f0eff */
[C---:B------:R-:W-:Y:S01]  /*2950*/  IMAD R146, R164.reuse, 0x2, R16 ;  /* 0x00000002a4927824 */ /* 0x040fe200078e0210 */
[----:B------:R-:W2:Y:S01]  /*2960*/  LDG.E.U16 R59, desc[UR8][R56.64] ;  /* 0x00000008383b7981 */ /* 0x000ea2000c1e1500 */
[C---:B0-----:R-:W-:Y:S02]  /*2970*/  LEA R14, P0, R71.reuse, R4, 0x1 ;  /* 0x00000004470e7211 */ /* 0x041fe400078008ff */
[C---:B------:R-:W-:Y:S01]  /*2980*/  IMAD R183, R164.reuse, 0x2, R146 ;  /* 0x00000002a4b77824 */ /* 0x040fe200078e0292 */
[----:B------:R0:W2:Y:S01]  /*2990*/  LDG.E.U16 R83, desc[UR8][R54.64] ;  /* 0x0000000836537981 */ /* 0x0000a2000c1e1500 */
[----:B------:R-:W-:Y:S02]  /*29a0*/  LEA.HI.X.SX32 R15, R71, R12, 0x1, P0 ;  /* 0x0000000c470f7211 */ /* 0x000fe400000f0eff */
[----:B------:R-:W-:Y:S01]  /*29b0*/  IMAD R162, R164, 0x2, R183 ;  /* 0x00000002a4a27824 */ /* 0x000fe200078e02b7 */
[-C--:B------:R-:W-:Y:S02]  /*29c0*/  LEA R116, P1, R58, R4.reuse, 0x1 ;  /* 0x000000043a747211 */ /* 0x080fe400078208ff */
[----:B------:R1:W2:Y:S01]  /*29d0*/  LDG.E.U16 R71, desc[UR8][R14.64] ;  /* 0x000000080e477981 */ /* 0x0002a2000c1e1500 */
[----:B0-----:R-:W-:-:S04]  /*29e0*/  LEA R54, P0, R3, R4, 0x1 ;  /* 0x0000000403367211 */ /* 0x001fc800078008ff */
[----:B------:R-:W-:Y:S02]  /*29f0*/  LEA.HI.X.SX32 R55, R3, R12, 0x1, P0 ;  /* 0x0000000c03377211 */ /* 0x000fe400000f0eff */
[----:B------:R-:W-:Y:S02]  /*2a00*/  LEA R3, R164, R162, 0x1 ;  /* 0x000000a2a4037211 */ /* 0x000fe400078e08ff */
[----:B-1----:R-:W-:-:S03]  /*2a10*/  LEA R14, P0, R70, R4, 0x1 ;  /* 0x00000004460e7211 */ /* 0x002fc600078008ff */
[----:B------:R-:W-:Y:S01]  /*2a20*/  IMAD R147, R164, 0x2, R3 ;  /* 0x00000002a4937824 */ /* 0x000fe200078e0203 */
[-C--:B------:R-:W-:Y:S02]  /*2a30*/  LEA.HI.X.SX32 R117, R58, R12.reuse, 0x1, P1 ;  /* 0x0000000c3a757211 */ /* 0x080fe400008f0eff */
[----:B------:R0:W2:Y:S01]  /*2a40*/  LDG.E.U16 R58, desc[UR8][R54.64] ;  /* 0x00000008363a7981 */ /* 0x0000a2000c1e1500 */
[----:B------:R-:W-:Y:S01]  /*2a50*/  IMAD R186, R164, 0x2, R147 ;  /* 0x00000002a4ba7824 */ /* 0x000fe200078e0293 */
[----:B------:R-:W-:Y:S02]  /*2a60*/  LEA.HI.X.SX32 R15, R70, R12, 0x1, P0 ;  /* 0x0000000c460f7211 */ /* 0x000fe400000f0eff */
[-C--:B------:R-:W-:Y:S01]  /*2a70*/  LEA R120, P1, R118, R4.reuse, 0x1 ;  /* 0x0000000476787211 */ /* 0x080fe200078208ff */
[----:B------:R-:W-:Y:S01]  /*2a80*/  IMAD R155, R164, 0x2, R186 ;  /* 0x00000002a49b7824 */ /* 0x000fe200078e02ba */
[----:B------:R-:W2:Y:S01]  /*2a90*/  LDG.E.U16 R116, desc[UR8][R116.64] ;  /* 0x0000000874747981 */ /* 0x000ea2000c1e1500 */
[----:B0-----:R-:W-:-:S03]  /*2aa0*/  LEA R54, P0, R5, R4, 0x1 ;  /* 0x0000000405367211 */ /* 0x001fc600078008ff */
[----:B------:R0:W2:Y:S01]  /*2ab0*/  LDG.E.U16 R70, desc[UR8][R14.64] ;  /* 0x000000080e467981 */ /* 0x0000a2000c1e1500 */
[-C--:B------:R-:W-:Y:S01]  /*2ac0*/  LEA.HI.X.SX32 R55, R5, R12.reuse, 0x1, P0 ;  /* 0x0000000c05377211 */ /* 0x080fe200000f0eff */
[----:B------:R-:W-:Y:S01]  /*2ad0*/  IMAD R5, R164, 0x2, R155 ;  /* 0x00000002a4057824 */ /* 0x000fe200078e029b */
[----:B------:R-:W-:-:S03]  /*2ae0*/  LEA.HI.X.SX32 R121, R118, R12, 0x1, P1 ;  /* 0x0000000c76797211 */ /* 0x000fc600008f0eff */
[----:B------:R1:W2:Y:S01]  /*2af0*/  LDG.E.U16 R57, desc[UR8][R54.64] ;  /* 0x0000000836397981 */ /* 0x0002a2000c1e1500 */
[C---:B------:R-:W-:Y:S02]  /*2b00*/  LEA R151, R164.reuse, R5, 0x1 ;  /* 0x00000005a4977211 */ /* 0x040fe400078e08ff */
[C---:B0-----:R-:W-:Y:S01]  /*2b10*/  LEA R14, P0, R69.reuse, R4, 0x1 ;  /* 0x00000004450e7211 */ /* 0x041fe200078008ff */
[----:B------:R-:W2:Y:S02]  /*2b20*/  LDG.E.U16 R120, desc[UR8][R120.64] ;  /* 0x0000000878787981 */ /* 0x000ea4000c1e1500 */
[----:B------:R-:W-:Y:S01]  /*2b30*/  IMAD R128, R164, 0x2, R151 ;  /* 0x00000002a4807824 */ /* 0x000fe200078e0297 */
[----:B------:R-:W-:-:S03]  /*2b40*/  LEA.HI.X.SX32 R15, R69, R12, 0x1, P0 ;  /* 0x0000000c450f7211 */ /* 0x000fc600000f0eff */
[----:B------:R-:W-:Y:S02]  /*2b50*/  IMAD R156, R164, 0x2, R128 ;  /* 0x00000002a49c7824 */ /* 0x000fe400078e0280 */
[----:B------:R0:W2:Y:S01]  /*2b60*/  LDG.E.U16 R69, desc[UR8][R14.64] ;  /* 0x000000080e457981 */ /* 0x0000a2000c1e1500 */
[-C--:B------:R-:W-:Y:S02]  /*2b70*/  LEA R118, P0, R68, R4.reuse, 0x1 ;  /* 0x0000000444767211 */ /* 0x080fe400078008ff */
[----:B-1----:R-:W-:Y:S01]  /*2b80*/  LEA R54, P1, R66, R4, 0x1 ;  /* 0x0000000442367211 */ /* 0x002fe200078208ff */
[----:B0-----:R-:W-:Y:S01]  /*2b90*/  IMAD R15, R164, 0x2, R156 ;  /* 0x00000002a40f7824 */ /* 0x001fe200078e029c */
[----:B------:R-:W-:-:S03]  /*2ba0*/  LEA.HI.X.SX32 R119, R68, R12, 0x1, P0 ;  /* 0x0000000c44777211 */ /* 0x000fc600000f0eff */
[----:B------:R-:W-:Y:S01]  /*2bb0*/  IMAD R154, R164, 0x2, R15 ;  /* 0x00000002a49a7824 */ /* 0x000fe200078e020f */
[----:B------:R-:W-:Y:S01]  /*2bc0*/  LEA.HI.X.SX32 R55, R66, R12, 0x1, P1 ;  /* 0x0000000c42377211 */ /* 0x000fe200008f0eff */
[----:B------:R-:W2:Y:S01]  /*2bd0*/  LDG.E.U16 R56, desc[UR8][R118.64] ;  /* 0x0000000876387981 */ /* 0x000ea2000c1e1500 */
[C---:B------:R-:W-:Y:S02]  /*2be0*/  LEA R66, P0, R67.reuse, R4, 0x1 ;  /* 0x0000000443427211 */ /* 0x040fe400078008ff */
[----:B------:R-:W-:Y:S02]  /*2bf0*/  LEA R129, R164, R154, 0x1 ;  /* 0x0000009aa4817211 */ /* 0x000fe400078e08ff */
[----:B------:R-:W-:-:S03]  /*2c00*/  LEA.HI.X.SX32 R67, R67, R12, 0x1, P0 ;  /* 0x0000000c43437211 */ /* 0x000fc600000f0eff */
[----:B------:R-:W-:Y:S01]  /*2c10*/  IMAD R153, R164, 0x2, R129 ;  /* 0x00000002a4997824 */ /* 0x000fe200078e0281 */
[----:B------:R0:W2:Y:S01]  /*2c20*/  LDG.E.U16 R119, desc[UR8][R54.64] ;  /* 0x0000000836777981 */ /* 0x0000a2000c1e1500 */
[----:B------:R-:W-:-:S03]  /*2c30*/  LEA R122, P1, R123, R4, 0x1 ;  /* 0x000000047b7a7211 */ /* 0x000fc600078208ff */
[----:B------:R1:W2:Y:S01]  /*2c40*/  LDG.E.U16 R68, desc[UR8][R66.64] ;  /* 0x0000000842447981 */ /* 0x0002a2000c1e1500 */
[----:B0-----:R-:W-:-:S04]  /*2c50*/  LEA R54, P0, R8, R4, 0x1 ;  /* 0x0000000408367211 */ /* 0x001fc800078008ff */
[----:B------:R-:W-:Y:S01]  /*2c60*/  LEA.HI.X.SX32 R55, R8, R12, 0x1, P0 ;  /* 0x0000000c08377211 */ /* 0x000fe200000f0eff */
[----:B------:R-:W-:-:S04]  /*2c70*/  IMAD R8, R164, 0x2, R153 ;  /* 0x00000002a4087824 */ /* 0x000fc800078e0299 */
[----:B------:R-:W-:Y:S01]  /*2c80*/  IMAD R157, R164, 0x2, R8 ;  /* 0x00000002a49d7824 */ /* 0x000fe200078e0208 */
[----:B-1----:R-:W-:Y:S01]  /*2c90*/  LEA R66, P0, R124, R4, 0x1 ;  /* 0x000000047c427211 */ /* 0x002fe200078008ff */
[----:B------:R-:W2:Y:S02]  /*2ca0*/  LDG.E.U16 R55, desc[UR8][R54.64] ;  /* 0x0000000836377981 */ /* 0x000ea4000c1e1500 */
[----:B------:R-:W-:-:S05]  /*2cb0*/  IMAD R180, R164, 0x2, R157 ;  /* 0x00000002a4b47824 */ /* 0x000fca00078e029d */
[----:B------:R-:W-:-:S05]  /*2cc0*/  LEA R148, R164, R180, 0x1 ;  /* 0x000000b4a4947211 */ /* 0x000fca00078e08ff */
[----:B------:R-:W-:-:S04]  /*2cd0*/  IMAD R14, R164, 0x2, R148 ;  /* 0x00000002a40e7824 */ /* 0x000fc800078e0294 */
[----:B------:R-:W-:Y:S01]  /*2ce0*/  IMAD R163, R164, 0x2, R14 ;  /* 0x00000002a4a37824 */ /* 0x000fe200078e020e */
[-C--:B------:R-:W-:Y:S02]  /*2cf0*/  LEA.HI.X.SX32 R123, R123, R12.reuse, 0x1, P1 ;  /* 0x0000000c7b7b7211 */ /* 0x080fe400008f0eff */
[----:B------:R-:W-:Y:S01]  /*2d00*/  LEA.HI.X.SX32 R67, R124, R12, 0x1, P0 ;  /* 0x0000000c7c437211 */ /* 0x000fe200000f0eff */
[C---:B------:R-:W-:Y:S01]  /*2d10*/  IMAD R182, R164.reuse, 0x2, R163 ;  /* 0x00000002a4b67824 */ /* 0x040fe200078e02a3 */
[-C--:B------:R-:W-:Y:S01]  /*2d20*/  LEA R126, P0, R127, R4.reuse, 0x1 ;  /* 0x000000047f7e7211 */ /* 0x080fe200078008ff */
[----:B------:R0:W2:Y:S01]  /*2d30*/  LDG.E.U16 R118, desc[UR8][R122.64] ;  /* 0x000000087a767981 */ /* 0x0000a2000c1e1500 */
[----:B------:R-:W-:Y:S01]  /*2d40*/  LEA R124, P1, R125, R4, 0x1 ;  /* 0x000000047d7c7211 */ /* 0x000fe200078208ff */
[----:B------:R-:W-:Y:S01]  /*2d50*/  IMAD R149, R164, 0x2, R182 ;  /* 0x00000002a4957824 */ /* 0x000fe200078e02b6 */
[-C--:B------:R-:W-:Y:S01]  /*2d60*/  LEA.HI.X.SX32 R127, R127, R12.reuse, 0x1, P0 ;  /* 0x0000000c7f7f7211 */ /* 0x080fe200000f0eff */
[----:B------:R-:W2:Y:S01]  /*2d70*/  LDG.E.U16 R67, desc[UR8][R66.64] ;  /* 0x0000000842437981 */ /* 0x000ea2000c1e1500 */
[----:B------:R-:W-:-:S02]  /*2d80*/  LEA.HI.X.SX32 R125, R125, R12, 0x1, P1 ;  /* 0x0000000c7d7d7211 */ /* 0x000fc400008f0eff */
[----:B------:R-:W-:Y:S01]  /*2d90*/  LEA R7, R164, R149, 0x1 ;  /* 0x00000095a4077211 */ /* 0x000fe200078e08ff */
[----:B------:R1:W2:Y:S01]  /*2da0*/  LDG.E.U16 R54, desc[UR8][R126.64] ;  /* 0x000000087e367981 */ /* 0x0002a2000c1e1500 */
[----:B0-----:R-:W-:-:S03]  /*2db0*/  LEA R122, P0, R141, R4, 0x1 ;  /* 0x000000048d7a7211 */ /* 0x001fc600078008ff */
[----:B------:R0:W2:Y:S01]  /*2dc0*/  LDG.E.U16 R117, desc[UR8][R124.64] ;  /* 0x000000087c757981 */ /* 0x0000a2000c1e1500 */
[----:B------:R-:W-:Y:S01]  /*2dd0*/  LEA.HI.X.SX32 R123, R141, R12, 0x1, P0 ;  /* 0x0000000c8d7b7211 */ /* 0x000fe200000f0eff */
[----:B------:R-:W-:Y:S01]  /*2de0*/  IMAD R165, R164, 0x2, R7 ;  /* 0x00000002a4a57824 */ /* 0x000fe200078e0207 */
[----:B-1----:R-:W-:-:S03]  /*2df0*/  LEA R126, P0, R137, R4, 0x1 ;  /* 0x00000004897e7211 */ /* 0x002fc600078008ff */
[----:B------:R1:W2:Y:S01]  /*2e00*/  LDG.E.U16 R66, desc[UR8][R122.64] ;  /* 0x000000087a427981 */ /* 0x0002a2000c1e1500 */
[----:B0-----:R-:W-:Y:S02]  /*2e10*/  LEA R124, P1, R53, R4, 0x1 ;  /* 0x00000004357c7211 */ /* 0x001fe400078208ff */
[-C--:B------:R-:W-:Y:S02]  /*2e20*/  LEA.HI.X.SX32 R127, R137, R12.reuse, 0x1, P0 ;  /* 0x0000000c897f7211 */ /* 0x080fe400000f0eff */
[----:B------:R-:W-:Y:S01]  /*2e30*/  LEA.HI.X.SX32 R125, R53, R12, 0x1, P1 ;  /* 0x0000000c357d7211 */ /* 0x000fe200008f0eff */
[C---:B------:R-:W-:Y:S01]  /*2e40*/  IMAD R185, R164.reuse, 0x2, R165 ;  /* 0x00000002a4b97824 */ /* 0x040fe200078e02a5 */
[C---:B-1----:R-:W-:Y:S01]  /*2e50*/  LEA R122, P0, R65.reuse, R4, 0x1 ;  /* 0x00000004417a7211 */ /* 0x042fe200078008ff */
[----:B------:R-:W2:Y:S02]  /*2e60*/  LDG.E.U16 R53, desc[UR8][R126.64] ;  /* 0x000000087e357981 */ /* 0x000ea4000c1e1500 */
[----:B------:R-:W-:Y:S01]  /*2e70*/  IMAD R150, R164, 0x2, R185 ;  /* 0x00000002a4967824 */ /* 0x000fe200078e02b9 */
[----:B------:R-:W-:Y:S01]  /*2e80*/  LEA.HI.X.SX32 R123, R65, R12, 0x1, P0 ;  /* 0x0000000c417b7211 */ /* 0x000fe200000f0eff */
[----:B------:R0:W2:Y:S04]  /*2e90*/  LDG.E.U16 R121, desc[UR8][R124.64] ;  /* 0x000000087c797981 */ /* 0x0000a8000c1e1500 */
[----:B------:R1:W2:Y:S01]  /*2ea0*/  LDG.E.U16 R65, desc[UR8][R122.64] ;  /* 0x000000087a417981 */ /* 0x0002a2000c1e1500 */
[----:B0-----:R-:W-:-:S04]  /*2eb0*/  LEA R124, P0, R13, R4, 0x1 ;  /* 0x000000040d7c7211 */ /* 0x001fc800078008ff */
[----:B------:R-:W-:Y:S01]  /*2ec0*/  LEA.HI.X.SX32 R125, R13, R12, 0x1, P0 ;  /* 0x0000000c0d7d7211 */ /* 0x000fe200000f0eff */
[----:B------:R-:W-:Y:S01]  /*2ed0*/  IMAD R13, R164, 0x2, R150 ;  /* 0x00000002a40d7824 */ /* 0x000fe200078e0296 */
[----:B------:R-:W-:-:S04]  /*2ee0*/  LEA R126, P1, R132, R4, 0x1 ;  /* 0x00000004847e7211 */ /* 0x000fc800078208ff */
[----:B------:R-:W-:Y:S02]  /*2ef0*/  LEA R166, R164, R13, 0x1 ;  /* 0x0000000da4a67211 */ /* 0x000fe400078e08ff */
[----:B-1----:R-:W-:Y:S02]  /*2f00*/  LEA R122, P0, R134, R4, 0x1 ;  /* 0x00000004867a7211 */ /* 0x002fe400078008ff */
[-C--:B------:R-:W-:Y:S01]  /*2f10*/  LEA.HI.X.SX32 R127, R132, R12.reuse, 0x1, P1 ;  /* 0x0000000c847f7211 */ /* 0x080fe200008f0eff */
[----:B------:R-:W-:Y:S01]  /*2f20*/  IMAD R190, R164, 0x2, R166 ;  /* 0x00000002a4be7824 */ /* 0x000fe200078e02a6 */
[----:B------:R0:W2:Y:S01]  /*2f30*/  LDG.E.U16 R132, desc[UR8][R124.64] ;  /* 0x000000087c847981 */ /* 0x0000a2000c1e1500 */
[----:B------:R-:W-:Y:S02]  /*2f40*/  LEA.HI.X.SX32 R123, R134, R12, 0x1, P0 ;  /* 0x0000000c867b7211 */ /* 0x000fe400000f0eff */
[----:B------:R-:W-:Y:S01]  /*2f50*/  IMAD R159, R164, 0x2, R190 ;  /* 0x00000002a49f7824 */ /* 0x000fe200078e02be */
[----:B------:R1:W2:Y:S04]  /*2f60*/  LDG.E.U16 R134, desc[UR8][R126.64] ;  /* 0x000000087e867981 */ /* 0x0002a8000c1e1500 */
[----:B------:R3:W2:Y:S01]  /*2f70*/  LDG.E.U16 R137, desc[UR8][R122.64] ;  /* 0x000000087a897981 */ /* 0x0006a2000c1e1500 */
[----:B0-----:R-:W-:-:S04]  /*2f80*/  LEA R124, P0, R135, R4, 0x1 ;  /* 0x00000004877c7211 */ /* 0x001fc800078008ff */
[----:B------:R-:W-:Y:S01]  /*2f90*/  LEA.HI.X.SX32 R125, R135, R12, 0x1, P0 ;  /* 0x0000000c877d7211 */ /* 0x000fe200000f0eff */
[----:B------:R-:W-:Y:S01]  /*2fa0*/  IMAD R135, R164, 0x2, R159 ;  /* 0x00000002a4877824 */ /* 0x000fe200078e029f */
[----:B-1----:R-:W-:-:S03]  /*2fb0*/  LEA R126, P1, R138, R4, 0x1 ;  /* 0x000000048a7e7211 */ /* 0x002fc600078208ff */
[----:B------:R-:W-:Y:S01]  /*2fc0*/  IMAD R167, R164, 0x2, R135 ;  /* 0x00000002a4a77824 */ /* 0x000fe200078e0287 */
[C---:B---3--:R-:W-:Y:S02]  /*2fd0*/  LEA R122, P0, R139.reuse, R4, 0x1 ;  /* 0x000000048b7a7211 */ /* 0x048fe400078008ff */
[-C--:B------:R-:W-:Y:S02]  /*2fe0*/  LEA.HI.X.SX32 R127, R138, R12.reuse, 0x1, P1 ;  /* 0x0000000c8a7f7211 */ /* 0x080fe400008f0eff */
[----:B------:R-:W-:Y:S01]  /*2ff0*/  LEA R192, R164, R167, 0x1 ;  /* 0x000000a7a4c07211 */ /* 0x000fe200078e08ff */
[----:B------:R0:W3:Y:S01]  /*3000*/  LDG.E.U16 R138, desc[UR8][R124.64] ;  /* 0x000000087c8a7981 */ /* 0x0000e2000c1e1500 */
[----:B------:R-:W-:-:S03]  /*3010*/  LEA.HI.X.SX32 R123, R139, R12, 0x1, P0 ;  /* 0x0000000c8b7b7211 */ /* 0x000fc600000f0eff */
[----:B------:R-:W-:Y:S01]  /*3020*/  IMAD R161, R164, 0x2, R192 ;  /* 0x00000002a4a17824 */ /* 0x000fe200078e02c0 */
[----:B------:R1:W2:Y:S04]  /*3030*/  LDG.E.U16 R139, desc[UR8][R126.64] ;  /* 0x000000087e8b7981 */ /* 0x0002a8000c1e1500 */
[----:B------:R1:W2:Y:S01]  /*3040*/  LDG.E.U16 R141, desc[UR8][R122.64] ;  /* 0x000000087a8d7981 */ /* 0x0002a2000c1e1500 */
[----:B0-----:R-:W-:-:S04]  /*3050*/  LEA R124, P0, R140, R4, 0x1 ;  /* 0x000000048c7c7211 */ /* 0x001fc800078008ff */
[----:B------:R-:W-:Y:S01]  /*3060*/  LEA.HI.X.SX32 R125, R140, R12, 0x1, P0 ;  /* 0x0000000c8c7d7211 */ /* 0x000fe200000f0eff */
[----:B------:R-:W-:-:S04]  /*3070*/  IMAD R140, R164, 0x2, R161 ;  /* 0x00000002a48c7824 */ /* 0x000fc800078e02a1 */
[----:B------:R-:W-:Y:S01]  /*3080*/  IMAD R169, R164, 0x2, R140 ;  /* 0x00000002a4a97824 */ /* 0x000fe200078e028c */
[----:B-1----:R-:W-:-:S03]  /*3090*/  LEA R126, P1, R142, R4, 0x1 ;  /* 0x000000048e7e7211 */ /* 0x002fc600078208ff */
[----:B------:R-:W-:Y:S01]  /*30a0*/  IMAD R195, R164, 0x2, R169 ;  /* 0x00000002a4c37824 */ /* 0x000fe200078e02a9 */
[----:B------:R-:W-:Y:S02]  /*30b0*/  LEA.HI.X.SX32 R127, R142, R12, 0x1, P1 ;  /* 0x0000000c8e7f7211 */ /* 0x000fe400008f0eff */
[C---:B------:R-:W-:Y:S01]  /*30c0*/  LEA R122, P0, R143.reuse, R4, 0x1 ;  /* 0x000000048f7a7211 */ /* 0x040fe200078008ff */
[----:B------:R-:W2:Y:S01]  /*30d0*/  LDG.E.U16 R142, desc[UR8][R124.64] ;  /* 0x000000087c8e7981 */ /* 0x000ea2000c1e1500 */
[C---:B------:R-:W-:Y:S02]  /*30e0*/  LEA R168, R164.reuse, R195, 0x1 ;  /* 0x000000c3a4a87211 */ /* 0x040fe400078e08ff */
[----:B------:R-:W-:Y:S02]  /*30f0*/  LEA.HI.X.SX32 R123, R143, R12, 0x1, P0 ;  /* 0x0000000c8f7b7211 */ /* 0x000fe400000f0eff */
[----:B------:R0:W2:Y:S01]  /*3100*/  LDG.E.U16 R143, desc[UR8][R126.64] ;  /* 0x000000087e8f7981 */ /* 0x0000a2000c1e1500 */
[----:B------:R-:W-:-:S04]  /*3110*/  IMAD R145, R164, 0x2, R168 ;  /* 0x00000002a4917824 */ /* 0x000fc800078e02a8 */
[----:B------:R-:W-:Y:S01]  /*3120*/  IMAD R171, R164, 0x2, R145 ;  /* 0x00000002a4ab7824 */ /* 0x000fe200078e0291 */
[-C--:B0-----:R-:W-:Y:S02]  /*3130*/  LEA R126, P0, R144, R4.reuse, 0x1 ;  /* 0x00000004907e7211 */ /* 0x081fe400078008ff */
[----:B------:R-:W-:Y:S02]  /*3140*/  LEA R124, P1, R146, R4, 0x1 ;  /* 0x00000004927c7211 */ /* 0x000fe400078208ff */
[-C--:B------:R-:W-:Y:S02]  /*3150*/  LEA.HI.X.SX32 R127, R144, R12.reuse, 0x1, P0 ;  /* 0x0000000c907f7211 */ /* 0x080fe400000f0eff */
[----:B------:R0:W2:Y:S01]  /*3160*/  LDG.E.U16 R144, desc[UR8][R122.64] ;  /* 0x000000087a907981 */ /* 0x0000a2000c1e1500 */
[----:B------:R-:W-:Y:S01]  /*3170*/  IMAD R196, R164, 0x2, R171 ;  /* 0x00000002a4c47824 */ /* 0x000fe200078e02ab */
[----:B------:R-:W-:Y:S02]  /*3180*/  LEA.HI.X.SX32 R125, R146, R12, 0x1, P1 ;  /* 0x0000000c927d7211 */ /* 0x000fe400008f0eff */
[----:B------:R1:W2:Y:S01]  /*3190*/  LDG.E.U16 R146, desc[UR8][R126.64] ;  /* 0x000000087e927981 */ /* 0x0002a2000c1e1500 */
[----:B------:R-:W-:Y:S01]  /*31a0*/  IMAD R170, R164, 0x2, R196 ;  /* 0x00000002a4aa7824 */ /* 0x000fe200078e02c4 */
[----:B0-----:R-:W-:-:S04]  /*31b0*/  LEA R122, P0, R147, R4, 0x1 ;  /* 0x00000004937a7211 */ /* 0x001fc800078008ff */
[----:B------:R-:W-:Y:S02]  /*31c0*/  LEA.HI.X.SX32 R123, R147, R12, 0x1, P0 ;  /* 0x0000000c937b7211 */ /* 0x000fe400000f0eff */
[C---:B-1----:R-:W-:Y:S01]  /*31d0*/  LEA R126, P0, R151.reuse, R4, 0x1 ;  /* 0x00000004977e7211 */ /* 0x042fe200078008ff */
[----:B------:R0:W2:Y:S03]  /*31e0*/  LDG.E.U16 R147, desc[UR8][R124.64] ;  /* 0x000000087c937981 */ /* 0x0000a6000c1e1500 */
[----:B------:R-:W-:Y:S01]  /*31f0*/  LEA.HI.X.SX32 R127, R151, R12, 0x1, P0 ;  /* 0x0000000c977f7211 */ /* 0x000fe200000f0eff */
[----:B------:R1:W2:Y:S01]  /*3200*/  LDG.E.U16 R152, desc[UR8][R122.64] ;  /* 0x000000087a987981 */ /* 0x0002a2000c1e1500 */
[----:B------:R-:W-:-:S05]  /*3210*/  LEA R151, R164, R170, 0x1 ;  /* 0x000000aaa4977211 */ /* 0x000fca00078e08ff */
[----:B------:R-:W-:-:S04]  /*3220*/  IMAD R172, R164, 0x2, R151 ;  /* 0x00000002a4ac7824 */ /* 0x000fc800078e0297 */
[----:B------:R-:W-:-:S04]  /*3230*/  IMAD R201, R164, 0x2, R172 ;  /* 0x00000002a4c97824 */ /* 0x000fc800078e02ac */
[----:B------:R-:W-:-:S04]  /*3240*/  IMAD R176, R164, 0x2, R201 ;  /* 0x00000002a4b07824 */ /* 0x000fc800078e02c9 */
[----:B------:R-:W-:Y:S01]  /*3250*/  IMAD R158, R164, 0x2, R176 ;  /* 0x00000002a49e7824 */ /* 0x000fe200078e02b0 */
[----:B0-----:R-:W-:-:S04]  /*3260*/  LEA R124, P1, R154, R4, 0x1 ;  /* 0x000000049a7c7211 */ /* 0x001fc800078208ff */
[----:B------:R-:W-:Y:S02]  /*3270*/  LEA R174, R164, R158, 0x1 ;  /* 0x0000009ea4ae7211 */ /* 0x000fe400078e08ff */
[----:B------:R-:W-:Y:S02]  /*3280*/  LEA.HI.X.SX32 R125, R154, R12, 0x1, P1 ;  /* 0x0000000c9a7d7211 */ /* 0x000fe400008f0eff */
[----:B------:R0:W2:Y:S01]  /*3290*/  LDG.E.U16 R154, desc[UR8][R126.64] ;  /* 0x000000087e9a7981 */ /* 0x0000a2000c1e1500 */
[----:B------:R-:W-:Y:S01]  /*32a0*/  IMAD R202, R164, 0x2, R174 ;  /* 0x00000002a4ca7824 */ /* 0x000fe200078e02ae */
[----:B-1----:R-:W-:-:S03]  /*32b0*/  LEA R122, P0, R157, R4, 0x1 ;  /* 0x000000049d7a7211 */ /* 0x002fc600078008ff */
[C---:B------:R-:W-:Y:S01]  /*32c0*/  IMAD R177, R164.reuse, 0x2, R202 ;  /* 0x00000002a4b17824 */ /* 0x040fe200078e02ca */
[----:B0-----:R-:W0:Y:S03]  /*32d0*/  LDC R127, c[0x0][0x3b8] ;  /* 0x0000ee00ff7f7b82 */ /* 0x001e260000000800 */
[----:B------:R-:W-:Y:S01]  /*32e0*/  IMAD R164, R164, 0x2, R177 ;  /* 0x00000002a4a47824 */ /* 0x000fe200078e02b1 */
[----:B------:R-:W-:Y:S02]  /*32f0*/  LEA.HI.X.SX32 R123, R157, R12, 0x1, P0 ;  /* 0x0000000c9d7b7211 */ /* 0x000fe400000f0eff */
[----:B------:R1:W2:Y:S01]  /*3300*/  LDG.E.U16 R157, desc[UR8][R124.64] ;  /* 0x000000087c9d7981 */ /* 0x0002a2000c1e1500 */
[----:B------:R-:W-:-:S03]  /*3310*/  IMAD R175, R175, 0x2, R164 ;  /* 0x00000002afaf7824 */ /* 0x000fc600078e02a4 */
[----:B------:R4:W2:Y:S01]  /*3320*/  LDG.E.U16 R160, desc[UR8][R122.64] ;  /* 0x000000087aa07981 */ /* 0x0008a2000c1e1500 */
[----:B-1----:R-:W-:Y:S02]  /*3330*/  LEA R124, P0, R163, R4, 0x1 ;  /* 0x00000004a37c7211 */ /* 0x002fe400078008ff */
[----:B------:R-:W-:Y:S02]  /*3340*/  LEA R203, R203, R175, 0x1 ;  /* 0x000000afcbcb7211 */ /* 0x000fe400078e08ff */
[----:B------:R-:W-:Y:S02]  /*3350*/  LEA.HI.X.SX32 R125, R163, R12, 0x1, P0 ;  /* 0x0000000ca37d7211 */ /* 0x000fe400000f0eff */
[C---:B----4-:R-:W-:Y:S01]  /*3360*/  LEA R122, P0, R165.reuse, R4, 0x1 ;  /* 0x00000004a57a7211 */ /* 0x050fe200078008ff */
[----:B------:R-:W-:Y:S02]  /*3370*/  IMAD R178, R178, 0x2, R203 ;  /* 0x00000002b2b27824 */ /* 0x000fe400078e02cb */
[----:B------:R1:W4:Y:S01]  /*3380*/  LDG.E.U16 R163, desc[UR8][R124.64] ;  /* 0x000000087ca37981 */ /* 0x000322000c1e1500 */
[----:B------:R-:W-:-:S05]  /*3390*/  LEA.HI.X.SX32 R123, R165, R12, 0x1, P0 ;  /* 0x0000000ca57b7211 */ /* 0x000fca00000f0eff */
[----:B------:R0:W2:Y:S01]  /*33a0*/  LDG.E.U16 R165, desc[UR8][R122.64] ;  /* 0x000000087aa57981 */ /* 0x0000a2000c1e1500 */
[----:B-1----:R-:W-:-:S04]  /*33b0*/  LEA R124, P0, R166, R4, 0x1 ;  /* 0x00000004a67c7211 */ /* 0x002fc800078008ff */
[----:B------:R-:W-:Y:S01]  /*33c0*/  LEA.HI.X.SX32 R125, R166, R12, 0x1, P0 ;  /* 0x0000000ca67d7211 */ /* 0x000fe200000f0eff */
[----:B0-----:R-:W-:Y:S01]  /*33d0*/  IMAD R166, R127, 0x2, R178 ;  /* 0x000000027fa67824 */ /* 0x001fe200078e02b2 */
[----:B------:R-:W-:-:S03]  /*33e0*/  LEA R122, P0, R167, R4, 0x1 ;  /* 0x00000004a77a7211 */ /* 0x000fc600078008ff */
[----:B------:R-:W-:Y:S01]  /*33f0*/  IMAD R179, R179, 0x2, R166 ;  /* 0x00000002b3b37824 */ /* 0x000fe200078e02a6 */
[----:B------:R-:W-:Y:S02]  /*3400*/  LEA.HI.X.SX32 R123, R167, R12, 0x1, P0 ;  /* 0x0000000ca77b7211 */ /* 0x000fe400000f0eff */
[----:B------:R0:W2:Y:S01]  /*3410*/  LDG.E.U16 R167, desc[UR8][R124.64] ;  /* 0x000000087ca77981 */ /* 0x0000a2000c1e1500 */
[----:B------:R-:W-:Y:S01]  /*3420*/  LEA R126, P1, R171, R4, 0x1 ;  /* 0x00000004ab7e7211 */ /* 0x000fe200078208ff */
[----:B------:R-:W-:-:S03]  /*3430*/  IMAD R207, R207, 0x2, R179 ;  /* 0x00000002cfcf7824 */ /* 0x000fc600078e02b3 */
[----:B------:R-:W-:Y:S02]  /*3440*/  LEA.HI.X.SX32 R127, R171, R12, 0x1, P1 ;  /* 0x0000000cab7f7211 */ /* 0x000fe400008f0eff */
[----:B0-----:R-:W-:-:S03]  /*3450*/  LEA R124, P0, R169, R4, 0x1 ;  /* 0x00000004a97c7211 */ /* 0x001fc600078008ff */
[----:B------:R-:W2:Y:S01]  /*3460*/  LDG.E.U16 R173, desc[UR8][R126.64] ;  /* 0x000000087ead7981 */ /* 0x000ea2000c1e1500 */
[----:B------:R-:W-:-:S03]  /*3470*/  LEA.HI.X.SX32 R125, R169, R12, 0x1, P0 ;  /* 0x0000000ca97d7211 */ /* 0x000fc600000f0eff */
[----:B------:R0:W2:Y:S01]  /*3480*/  LDG.E.U16 R169, desc[UR8][R122.64] ;  /* 0x000000087aa97981 */ /* 0x0000a2000c1e1500 */
[----:B------:R-:W-:-:S03]  /*3490*/  LEA R184, R184, R207, 0x1 ;  /* 0x000000cfb8b87211 */ /* 0x000fc600078e08ff */
[----:B------:R1:W2:Y:S01]  /*34a0*/  LDG.E.U16 R171, desc[UR8][R124.64] ;  /* 0x000000087cab7981 */ /* 0x0002a2000c1e1500 */
[----:B0-----:R-:W-:-:S04]  /*34b0*/  LEA R122, P0, R172, R4, 0x1 ;  /* 0x00000004ac7a7211 */ /* 0x001fc800078008ff */
[----:B------:R-:W-:Y:S01]  /*34c0*/  LEA.HI.X.SX32 R123, R172, R12, 0x1, P0 ;  /* 0x0000000cac7b7211 */ /* 0x000fe200000f0eff */
[----:B------:R-:W-:Y:S01]  /*34d0*/  IMAD R172, R181, 0x2, R184 ;  /* 0x00000002b5ac7824 */ /* 0x000fe200078e02b8 */
[-C--:B------:R-:W-:Y:S02]  /*34e0*/  LEA R126, P0, R174, R4.reuse, 0x1 ;  /* 0x00000004ae7e7211 */ /* 0x080fe400078008ff */
[C---:B-1----:R-:W-:Y:S01]  /*34f0*/  LEA R124, P1, R175.reuse, R4, 0x1 ;  /* 0x00000004af7c7211 */ /* 0x042fe200078208ff */
[----:B------:R-:W-:Y:S01]  /*3500*/  IMAD R212, R212, 0x2, R172 ;  /* 0x00000002d4d47824 */ /* 0x000fe200078e02ac */
[-C--:B------:R-:W-:Y:S02]  /*3510*/  LEA.HI.X.SX32 R127, R174, R12.reuse, 0x1, P0 ;  /* 0x0000000cae7f7211 */ /* 0x080fe400000f0eff */
[----:B------:R0:W2:Y:S01]  /*3520*/  LDG.E.U16 R174, desc[UR8][R122.64] ;  /* 0x000000087aae7981 */ /* 0x0000a2000c1e1500 */
[----:B------:R-:W-:-:S03]  /*3530*/  LEA.HI.X.SX32 R125, R175, R12, 0x1, P1 ;  /* 0x0000000caf7d7211 */ /* 0x000fc600008f0eff */
[----:B------:R1:W2:Y:S01]  /*3540*/  LDG.E.U16 R175, desc[UR8][R126.64] ;  /* 0x000000087eaf7981 */ /* 0x0002a2000c1e1500 */
[CC--:B0-----:R-:W-:Y:S02]  /*3550*/  LEA R122, P0, R179.reuse, R4.reuse, 0x1 ;  /* 0x00000004b37a7211 */ /* 0x0c1fe400078008ff */
[C---:B-1----:R-:W-:Y:S02]  /*3560*/  LEA R126, P1, R212.reuse, R4, 0x1 ;  /* 0x00000004d47e7211 */ /* 0x042fe400078208ff */
[-C--:B------:R-:W-:Y:S02]  /*3570*/  LEA.HI.X.SX32 R123, R179, R12.reuse, 0x1, P0 ;  /* 0x0000000cb37b7211 */ /* 0x080fe400000f0eff */
[----:B------:R0:W2:Y:S01]  /*3580*/  LDG.E.U16 R179, desc[UR8][R124.64] ;  /* 0x000000087cb37981 */ /* 0x0000a2000c1e1500 */
[----:B------:R-:W-:-:S03]  /*3590*/  LEA.HI.X.SX32 R127, R212, R12, 0x1, P1 ;  /* 0x0000000cd47f7211 */ /* 0x000fc600008f0eff */
[----:B------:R1:W2:Y:S01]  /*35a0*/  LDG.E.U16 R181, desc[UR8][R122.64] ;  /* 0x000000087ab57981 */ /* 0x0002a2000c1e1500 */
[----:B0-----:R-:W-:-:S04]  /*35b0*/  LEA R124, P0, R183, R4, 0x1 ;  /* 0x00000004b77c7211 */ /* 0x001fc800078008ff */
[----:B------:R-:W-:Y:S02]  /*35c0*/  LEA.HI.X.SX32 R125, R183, R12, 0x1, P0 ;  /* 0x0000000cb77d7211 */ /* 0x000fe400000f0eff */
[----:B------:R0:W2:Y:S01]  /*35d0*/  LDG.E.U16 R183, desc[UR8][R126.64] ;  /* 0x000000087eb77981 */ /* 0x0000a2000c1e1500 */
[----:B-1----:R-:W-:-:S04]  /*35e0*/  LEA R122, P0, R186, R4, 0x1 ;  /* 0x00000004ba7a7211 */ /* 0x002fc800078008ff */
[----:B------:R-:W-:Y:S02]  /*35f0*/  LEA.HI.X.SX32 R123, R186, R12, 0x1, P0 ;  /* 0x0000000cba7b7211 */ /* 0x000fe400000f0eff */
[----:B------:R1:W2:Y:S01]  /*3600*/  LDG.E.U16 R186, desc[UR8][R124.64] ;  /* 0x000000087cba7981 */ /* 0x0002a2000c1e1500 */
[----:B0-----:R-:W-:-:S03]  /*3610*/  LEA R126, P1, R128, R4, 0x1 ;  /* 0x00000004807e7211 */ /* 0x001fc600078208ff */
[----:B------:R0:W2:Y:S01]  /*3620*/  LDG.E.U16 R189, desc[UR8][R122.64] ;  /* 0x000000087abd7981 */ /* 0x0000a2000c1e1500 */
[----:B------:R-:W-:Y:S02]  /*3630*/  LEA.HI.X.SX32 R127, R128, R12, 0x1, P1 ;  /* 0x0000000c807f7211 */ /* 0x000fe400008f0eff */
[CC--:B------:R-:W-:Y:S02]  /*3640*/  LEA R128, P0, R129.reuse, R4.reuse, 0x1 ;  /* 0x0000000481807211 */ /* 0x0c0fe400078008ff */
[----:B-1----:R-:W-:Y:S02]  /*3650*/  LEA R124, P1, R180, R4, 0x1 ;  /* 0x00000004b47c7211 */ /* 0x002fe400078208ff */
[----:B------:R-:W-:Y:S02]  /*3660*/  LEA.HI.X.SX32 R129, R129, R12, 0x1, P0 ;  /* 0x0000000c81817211 */ /* 0x000fe400000f0eff */
[----:B0-----:R-:W-:Y:S02]  /*3670*/  LEA R122, P0, R182, R4, 0x1 ;  /* 0x00000004b67a7211 */ /* 0x001fe400078008ff */
[----:B------:R-:W-:-:S02]  /*3680*/  LEA.HI.X.SX32 R125, R180, R12, 0x1, P1 ;  /* 0x0000000cb47d7211 */ /* 0x000fc400008f0eff */
[----:B------:R0:W2:Y:S01]  /*3690*/  LDG.E.U16 R180, desc[UR8][R126.64] ;  /* 0x000000087eb47981 */ /* 0x0000a2000c1e1500 */
[----:B------:R-:W-:-:S03]  /*36a0*/  LEA.HI.X.SX32 R123, R182, R12, 0x1, P0 ;  /* 0x0000000cb67b7211 */ /* 0x000fc600000f0eff */
[----:B------:R1:W2:Y:S04]  /*36b0*/  LDG.E.U16 R197, desc[UR8][R124.64] ;  /* 0x000000087cc57981 */ /* 0x0002a8000c1e1500 */
[----:B------:R1:W2:Y:S01]  /*36c0*/  LDG.E.U16 R182, desc[UR8][R128.64] ;  /* 0x0000000880b67981 */ /* 0x0002a2000c1e1500 */
[CC--:B0-----:R-:W-:Y:S02]  /*36d0*/  LEA R126, P0, R185.reuse, R4.reuse, 0x1 ;  /* 0x00000004b97e7211 */ /* 0x0c1fe400078008ff */
[C---:B-1----:R-:W-:Y:S02]  /*36e0*/  LEA R124, P1, R190.reuse, R4, 0x1 ;  /* 0x00000004be7c7211 */ /* 0x042fe400078208ff */
[-C--:B------:R-:W-:Y:S02]  /*36f0*/  LEA.HI.X.SX32 R127, R185, R12.reuse, 0x1, P0 ;  /* 0x0000000cb97f7211 */ /* 0x080fe400000f0eff */
[----:B------:R0:W3:Y:S01]  /*3700*/  LDG.E.U16 R185, desc[UR8][R122.64] ;  /* 0x000000087ab97981 */ /* 0x0000e2000c1e1500 */
[----:B------:R-:W-:-:S02]  /*3710*/  LEA.HI.X.SX32 R125, R190, R12, 0x1, P1 ;  /* 0x0000000cbe7d7211 */ /* 0x000fc400008f0eff */
[-C--:B------:R-:W-:Y:S01]  /*3720*/  LEA R128, P1, R195, R4.reuse, 0x1 ;  /* 0x00000004c3807211 */ /* 0x080fe200078208ff */
[----:B------:R1:W3:Y:S01]  /*3730*/  LDG.E.U16 R190, desc[UR8][R126.64] ;  /* 0x000000087ebe7981 */ /* 0x0002e2000c1e1500 */
[----:B0-----:R-:W-:-:S04]  /*3740*/  LEA R122, P0, R192, R4, 0x1 ;  /* 0x00000004c07a7211 */ /* 0x001fc800078008ff */
[-C--:B------:R-:W-:Y:S02]  /*3750*/  LEA.HI.X.SX32 R123, R192, R12.reuse, 0x1, P0 ;  /* 0x0000000cc07b7211 */ /* 0x080fe400000f0eff */
[----:B------:R0:W3:Y:S01]  /*3760*/  LDG.E.U16 R192, desc[UR8][R124.64] ;  /* 0x000000087cc07981 */ /* 0x0000e2000c1e1500 */
[----:B------:R-:W-:Y:S02]  /*3770*/  LEA.HI.X.SX32 R129, R195, R12, 0x1, P1 ;  /* 0x0000000cc3817211 */ /* 0x000fe400008f0eff */
[-C--:B-1----:R-:W-:Y:S01]  /*3780*/  LEA R126, P1, R201, R4.reuse, 0x1 ;  /* 0x00000004c97e7211 */ /* 0x082fe200078208ff */
[----:B------:R1:W3:Y:S01]  /*3790*/  LDG.E.U16 R195, desc[UR8][R122.64] ;  /* 0x000000087ac37981 */ /* 0x0002e2000c1e1500 */
[----:B0-----:R-:W-:-:S04]  /*37a0*/  LEA R124, P0, R196, R4, 0x1 ;  /* 0x00000004c47c7211 */ /* 0x001fc800078008ff */
[----:B------:R-:W-:Y:S02]  /*37b0*/  LEA.HI.X.SX32 R125, R196, R12, 0x1, P0 ;  /* 0x0000000cc47d7211 */ /* 0x000fe400000f0eff */
[C---:B-1----:R-:W-:Y:S02]  /*37c0*/  LEA R122, P0, R202.reuse, R4, 0x1 ;  /* 0x00000004ca7a7211 */ /* 0x042fe400078008ff */
[-C--:B------:R-:W-:Y:S01]  /*37d0*/  LEA.HI.X.SX32 R127, R201, R12.reuse, 0x1, P1 ;  /* 0x0000000cc97f7211 */ /* 0x080fe200008f0eff */
[----:B------:R0:W3:Y:S01]  /*37e0*/  LDG.E.U16 R209, desc[UR8][R124.64] ;  /* 0x000000087cd17981 */ /* 0x0000e2000c1e1500 */
[----:B------:R-:W-:Y:S01]  /*37f0*/  LEA.HI.X.SX32 R123, R202, R12, 0x1, P0 ;  /* 0x0000000cca7b7211 */ /* 0x000fe200000f0eff */
[----:B------:R-:W-:Y:S02]  /*3800*/  IMAD R196, R243, 0x2, R212 ;  /* 0x00000002f3c47824 */ /* 0x000fe400078e02d4 */
[----:B------:R1:W3:Y:S01]  /*3810*/  LDG.E.U16 R202, desc[UR8][R126.64] ;  /* 0x000000087eca7981 */ /* 0x0002e2000c1e1500 */
[----:B------:R-:W4:Y:S03]  /*3820*/  LDC R243, c[0x0][0x3b8] ;  /* 0x0000ee00fff37b82 */ /* 0x000f260000000800 */
[----:B------:R-:W3:Y:S01]  /*3830*/  LDG.E.U16 R201, desc[UR8][R128.64] ;  /* 0x0000000880c97981 */ /* 0x000ee2000c1e1500 */
[----:B0-----:R-:W-:-:S02]  /*3840*/  LEA R124, P0, R203, R4, 0x1 ;  /* 0x00000004cb7c7211 */ /* 0x001fc400078008ff */
[----:B-1----:R-:W-:Y:S02]  /*3850*/  LEA R126, P1, R207, R4, 0x1 ;  /* 0x00000004cf7e7211 */ /* 0x002fe400078208ff */
[-C--:B------:R-:W-:Y:S02]  /*3860*/  LEA.HI.X.SX32 R125, R203, R12.reuse, 0x1, P0 ;  /* 0x0000000ccb7d7211 */ /* 0x080fe400000f0eff */
[----:B------:R-:W-:Y:S01]  /*3870*/  LEA.HI.X.SX32 R127, R207, R12, 0x1, P1 ;  /* 0x0000000ccf7f7211 */ /* 0x000fe200008f0eff */
[----:B------:R0:W3:Y:S04]  /*3880*/  LDG.E.U16 R203, desc[UR8][R122.64] ;  /* 0x000000087acb7981 */ /* 0x0000e8000c1e1500 */
[----:B------:R1:W3:Y:S04]  /*3890*/  LDG.E.U16 R207, desc[UR8][R124.64] ;  /* 0x000000087ccf7981 */ /* 0x0002e8000c1e1500 */
[----:B------:R1:W3:Y:S01]  /*38a0*/  LDG.E.U16 R212, desc[UR8][R126.64] ;  /* 0x000000087ed47981 */ /* 0x0002e2000c1e1500 */
[----:B0-----:R-:W-:-:S02]  /*38b0*/  LEA R122, P1, R196, R4, 0x1 ;  /* 0x00000004c47a7211 */ /* 0x001fc400078208ff */
[----:B-1----:R-:W-:Y:S02]  /*38c0*/  LEA R124, P0, R162, R4, 0x1 ;  /* 0x00000004a27c7211 */ /* 0x002fe400078008ff */
[-C--:B------:R-:W-:Y:S02]  /*38d0*/  LEA.HI.X.SX32 R123, R196, R12.reuse, 0x1, P1 ;  /* 0x0000000cc47b7211 */ /* 0x080fe400008f0eff */
[----:B------:R-:W-:Y:S02]  /*38e0*/  LEA.HI.X.SX32 R125, R162, R12, 0x1, P0 ;  /* 0x0000000ca27d7211 */ /* 0x000fe400000f0eff */
[C---:B------:R-:W-:Y:S01]  /*38f0*/  LEA R126, P0, R155.reuse, R4, 0x1 ;  /* 0x000000049b7e7211 */ /* 0x040fe200078008ff */
[----:B------:R0:W3:Y:S03]  /*3900*/  LDG.E.U16 R162, desc[UR8][R122.64] ;  /* 0x000000087aa27981 */ /* 0x0000e6000c1e1500 */
[----:B------:R-:W-:-:S02]  /*3910*/  LEA.HI.X.SX32 R127, R155, R12, 0x1, P0 ;  /* 0x0000000c9b7f7211 */ /* 0x000fc400000f0eff */
[----:B------:R1:W3:Y:S01]  /*3920*/  LDG.E.U16 R155, desc[UR8][R124.64] ;  /* 0x000000087c9b7981 */ /* 0x0002e2000c1e1500 */
[CC--:B0-----:R-:W-:Y:S02]  /*3930*/  LEA R122, P1, R156.reuse, R4.reuse, 0x1 ;  /* 0x000000049c7a7211 */ /* 0x0c1fe400078208ff */
[C---:B-1----:R-:W-:Y:S02]  /*3940*/  LEA R124, P0, R153.reuse, R4, 0x1 ;  /* 0x00000004997c7211 */ /* 0x042fe400078008ff */
[----:B------:R-:W-:Y:S02]  /*3950*/  LEA.HI.X.SX32 R123, R156, R12, 0x1, P1 ;  /* 0x0000000c9c7b7211 */ /* 0x000fe400008f0eff */
[----:B------:R0:W3:Y:S01]  /*3960*/  LDG.E.U16 R156, desc[UR8][R126.64] ;  /* 0x000000087e9c7981 */ /* 0x0000e2000c1e1500 */
[----:B------:R-:W-:Y:S02]  /*3970*/  LEA R128, P1, R148, R4, 0x1 ;  /* 0x0000000494807211 */ /* 0x000fe400078208ff */
[----:B------:R-:W-:-:S02]  /*3980*/  LEA.HI.X.SX32 R125, R153, R12, 0x1, P0 ;  /* 0x0000000c997d7211 */ /* 0x000fc400000f0eff */
[----:B------:R-:W-:Y:S02]  /*3990*/  LEA.HI.X.SX32 R129, R148, R12, 0x1, P1 ;  /* 0x0000000c94817211 */ /* 0x000fe400008f0eff */
[----:B------:R1:W3:Y:S01]  /*39a0*/  LDG.E.U16 R148, desc[UR8][R122.64] ;  /* 0x000000087a947981 */ /* 0x0002e2000c1e1500 */
[----:B0-----:R-:W-:-:S03]  /*39b0*/  LEA R126, P0, R149, R4, 0x1 ;  /* 0x00000004957e7211 */ /* 0x001fc600078008ff */
[----:B------:R-:W3:Y:S01]  /*39c0*/  LDG.E.U16 R153, desc[UR8][R128.64] ;  /* 0x0000000880997981 */ /* 0x000ee2000c1e1500 */
[----:B------:R-:W-:-:S03]  /*39d0*/  LEA.HI.X.SX32 R127, R149, R12, 0x1, P0 ;  /* 0x0000000c957f7211 */ /* 0x000fc600000f0eff */
[----:B------:R0:W3:Y:S01]  /*39e0*/  LDG.E.U16 R149, desc[UR8][R124.64] ;  /* 0x000000087c957981 */ /* 0x0000e2000c1e1500 */
[----:B-1----:R-:W-:-:S04]  /*39f0*/  LEA R122, P0, R150, R4, 0x1 ;  /* 0x00000004967a7211 */ /* 0x002fc800078008ff */
[----:B------:R-:W-:Y:S02]  /*3a00*/  LEA.HI.X.SX32 R123, R150, R12, 0x1, P0 ;  /* 0x0000000c967b7211 */ /* 0x000fe400000f0eff */
[----:B------:R1:W3:Y:S01]  /*3a10*/  LDG.E.U16 R150, desc[UR8][R126.64] ;  /* 0x000000087e967981 */ /* 0x0002e2000c1e1500 */
[----:B0-----:R-:W-:-:S04]  /*3a20*/  LEA R124, P1, R159, R4, 0x1 ;  /* 0x000000049f7c7211 */ /* 0x001fc800078208ff */
[----:B------:R-:W-:Y:S02]  /*3a30*/  LEA.HI.X.SX32 R125, R159, R12, 0x1, P1 ;  /* 0x0000000c9f7d7211 */ /* 0x000fe400008f0eff */
[----:B------:R0:W3:Y:S01]  /*3a40*/  LDG.E.U16 R159, desc[UR8][R122.64] ;  /* 0x000000087a9f7981 */ /* 0x0000e2000c1e1500 */
[----:B-1----:R-:W-:-:S04]  /*3a50*/  LEA R126, P0, R161, R4, 0x1 ;  /* 0x00000004a17e7211 */ /* 0x002fc800078008ff */
[----:B------:R-:W-:Y:S02]  /*3a60*/  LEA.HI.X.SX32 R127, R161, R12, 0x1, P0 ;  /* 0x0000000ca17f7211 */ /* 0x000fe400000f0eff */
[-C--:B0-----:R-:W-:Y:S01]  /*3a70*/  LEA R122, P1, R168, R4.reuse, 0x1 ;  /* 0x00000004a87a7211 */ /* 0x081fe200078208ff */
[----:B------:R0:W3:Y:S01]  /*3a80*/  LDG.E.U16 R161, desc[UR8][R124.64] ;  /* 0x000000087ca17981 */ /* 0x0000e2000c1e1500 */
[----:B------:R-:W-:Y:S02]  /*3a90*/  LEA R128, P0, R170, R4, 0x1 ;  /* 0x00000004aa807211 */ /* 0x000fe400078008ff */
[-C--:B------:R-:W-:Y:S01]  /*3aa0*/  LEA.HI.X.SX32 R123, R168, R12.reuse, 0x1, P1 ;  /* 0x0000000ca87b7211 */ /* 0x080fe200008f0eff */
[----:B------:R-:W1:Y:S01]  /*3ab0*/  S2R R20, SR_TID.X ;  /* 0x0000000000147919 */ /* 0x000e620000002100 */
[----:B------:R-:W-:-:S03]  /*3ac0*/  LEA.HI.X.SX32 R129, R170, R12, 0x1, P0 ;  /* 0x0000000caa817211 */ /* 0x000fc600000f0eff */
[----:B------:R4:W3:Y:S01]  /*3ad0*/  LDG.E.U16 R170, desc[UR8][R122.64] ;  /* 0x000000087aaa7981 */ /* 0x0008e2000c1e1500 */
[----:B0-----:R-:W-:-:S03]  /*3ae0*/  LEA R124, P1, R176, R4, 0x1 ;  /* 0x00000004b07c7211 */ /* 0x001fc600078208ff */
[----:B------:R0:W3:Y:S01]  /*3af0*/  LDG.E.U16 R168, desc[UR8][R126.64] ;  /* 0x000000087ea87981 */ /* 0x0000e2000c1e1500 */
[----:B------:R-:W-:Y:S01]  /*3b00*/  LEA.HI.X.SX32 R125, R176, R12, 0x1, P1 ;  /* 0x0000000cb07d7211 */ /* 0x000fe200008f0eff */
[----:B----4-:R-:W-:Y:S02]  /*3b10*/  IMAD R243, R243, 0x2, R196 ;  /* 0x00000002f3f37824 */ /* 0x010fe400078e02c4 */
[----:B------:R-:W4:Y:S01]  /*3b20*/  LDG.E.U16 R176, desc[UR8][R128.64] ;  /* 0x0000000880b07981 */ /* 0x000f22000c1e1500 */
[----:B------:R-:W-:-:S04]  /*3b30*/  LEA R122, P0, R177, R4, 0x1 ;  /* 0x00000004b17a7211 */ /* 0x000fc800078008ff */
[----:B------:R-:W-:Y:S02]  /*3b40*/  LEA.HI.X.SX32 R123, R177, R12, 0x1, P0 ;  /* 0x0000000cb17b7211 */ /* 0x000fe400000f0eff */
[C---:B0-----:R-:W-:Y:S01]  /*3b50*/  LEA R126, P0, R178.reuse, R4, 0x1 ;  /* 0x00000004b27e7211 */ /* 0x041fe200078008ff */
[----:B------:R0:W3:Y:S03]  /*3b60*/  LDG.E.U16 R177, desc[UR8][R124.64] ;  /* 0x000000087cb17981 */ /* 0x0000e6000c1e1500 */
[----:B------:R-:W-:Y:S02]  /*3b70*/  LEA.HI.X.SX32 R127, R178, R12, 0x1, P0 ;  /* 0x0000000cb27f7211 */ /* 0x000fe400000f0eff */
[----:B------:R1:W3:Y:S01]  /*3b80*/  LDG.E.U16 R178, desc[UR8][R122.64] ;  /* 0x000000087ab27981 */ /* 0x0002e2000c1e1500 */
[----:B0-----:R-:W-:-:S04]  /*3b90*/  LEA R124, P1, R184, R4, 0x1 ;  /* 0x00000004b87c7211 */ /* 0x001fc800078208ff */
[----:B------:R-:W-:Y:S02]  /*3ba0*/  LEA.HI.X.SX32 R125, R184, R12, 0x1, P1 ;  /* 0x0000000cb87d7211 */ /* 0x000fe400008f0eff */
[C---:B-1----:R-:W-:Y:S01]  /*3bb0*/  LEA R122, P1, R243.reuse, R4, 0x1 ;  /* 0x00000004f37a7211 */ /* 0x042fe200078208ff */
[----:B------:R0:W3:Y:S03]  /*3bc0*/  LDG.E.U16 R184, desc[UR8][R126.64] ;  /* 0x000000087eb87981 */ /* 0x0000e6000c1e1500 */
[----:B------:R-:W-:Y:S01]  /*3bd0*/  LEA.HI.X.SX32 R123, R243, R12, 0x1, P1 ;  /* 0x0000000cf37b7211 */ /* 0x000fe200008f0eff */
[----:B------:R1:W3:Y:S01]  /*3be0*/  LDG.E.U16 R249, desc[UR8][R124.64] ;  /* 0x000000087cf97981 */ /* 0x0002e2000c1e1500 */
[----:B0-----:R-:W-:-:S04]  /*3bf0*/  LEA R126, P0, R136, R4, 0x1 ;  /* 0x00000004887e7211 */ /* 0x001fc800078008ff */
[----:B------:R-:W-:Y:S02]  /*3c00*/  LEA.HI.X.SX32 R127, R136, R12, 0x1, P0 ;  /* 0x0000000c887f7211 */ /* 0x000fe400000f0eff */
[----:B------:R0:W3:Y:S01]  /*3c10*/  LDG.E.U16 R136, desc[UR8][R122.64] ;  /* 0x000000087a887981 */ /* 0x0000e2000c1e1500 */
[----:B------:R-:W-:Y:S02]  /*3c20*/  SHF.R.S32.HI R196, RZ, 0x6, R20 ;  /* 0x00000006ffc47819 */ /* 0x000fe40000011414 */
[-C--:B-1----:R-:W-:Y:S01]  /*3c30*/  LEA R124, P0, R133, R4.reuse, 0x1 ;  /* 0x00000004857c7211 */ /* 0x082fe200078008ff */
[----:B------:R-:W3:Y:S01]  /*3c40*/  LDG.E.U16 R126, desc[UR8][R126.64] ;  /* 0x000000087e7e7981 */ /* 0x000ee2000c1e1500 */
[----:B0-----:R-:W-:-:S04]  /*3c50*/  LEA R122, P1, R131, R4, 0x1 ;  /* 0x00000004837a7211 */ /* 0x001fc800078208ff */
[----:B------:R-:W-:-:S05]  /*3c60*/  LEA.HI.X.SX32 R123, R131, R12, 0x1, P1 ;  /* 0x0000000c837b7211 */ /* 0x000fca00008f0eff */
[----:B------:R0:W3:Y:S01]  /*3c70*/  LDG.E.U16 R122, desc[UR8][R122.64] ;  /* 0x000000087a7a7981 */ /* 0x0000e2000c1e1500 */
[----:B------:R-:W-:Y:S02]  /*3c80*/  SGXT R196, R196, 0x1 ;  /* 0x00000001c4c4781a */ /* 0x000fe40000000200 */
[----:B0-----:R-:W-:-:S04]  /*3c90*/  LOP3.LUT R123, R20, 0x3f, RZ, 0xc0, !PT ;  /* 0x0000003f147b7812 */ /* 0x001fc800078ec0ff */
[----:B------:R-:W-:-:S04]  /*3ca0*/  SHF.L.U32 R20, R123, 0x1, RZ ;  /* 0x000000017b147819 */ /* 0x000fc800000006ff */
[----:B------:R-:W-:Y:S02]  /*3cb0*/  LOP3.LUT R196, R20, 0x90, R196, 0x78, !PT ;  /* 0x0000009014c47812 */ /* 0x000fe400078e78c4 */
[----:B------:R-:W3:Y:S04]  /*3cc0*/  LDL.LU R20, [R1+0xb20] ;  /* 0x000b200001147983 */ /* 0x000ee80000300800 */
[----:B------:R0:W-:Y:S04]  /*3cd0*/  STS.U16 [R196+UR4+0x400], R80 ;  /* 0x00040050c4007988 */ /* 0x0001e80008000404 */
[----:B------:R1:W-:Y:S04]  /*3ce0*/  STS.U16 [R196+UR4+0x800], R84 ;  /* 0x00080054c4007988 */ /* 0x0003e80008000404 */
[----:B------:R1:W-:Y:S04]  /*3cf0*/  STS.U16 [R196+UR4+0x1000], R96 ;  /* 0x00100060c4007988 */ /* 0x0003e80008000404 */
[----:B0-----:R-:W4:Y:S04]  /*3d00*/  LDL.LU R80, [R1+0x18] ;  /* 0x0000180001507983 */ /* 0x001f280000300800 */
[----:B-1----:R-:W4:Y:S04]  /*3d10*/  LDL.LU R84, [R1+0x24] ;  /* 0x0000240001547983 */ /* 0x002f280000300800 */
[----:B------:R-:W4:Y:S04]  /*3d20*/  LDL.LU R96, [R1+0x30] ;  /* 0x0000300001607983 */ /* 0x000f280000300800 */
[----:B------:R0:W-:Y:S04]  /*3d30*/  STS.U16 [R196+UR4+0x1800], R106 ;  /* 0x0018006ac4007988 */ /* 0x0001e80008000404 */
[----:B0-----:R-:W4:Y:S04]  /*3d40*/  LDL.LU R106, [R1+0x3c] ;  /* 0x00003c00016a7983 */ /* 0x001f280000300800 */
[----:B------:R-:W-:Y:S04]  /*3d50*/  STS.U16 [R196+UR4+0xc00], R91 ;  /* 0x000c005bc4007988 */ /* 0x000fe80008000404 */
[----:B------:R-:W-:Y:S04]  /*3d60*/  STS.U16 [R196+UR4+0x1400], R103 ;  /* 0x00140067c4007988 */ /* 0x000fe80008000404 */
[----:B------:R-:W-:Y:S04]  /*3d70*/  STS.U16 [R196+UR4+0x1c00], R94 ;  /* 0x001c005ec4007988 */ /* 0x000fe80008000404 */
[----:B------:R-:W-:Y:S04]  /*3d80*/  STS.U16 [R196+UR4+0x2000], R107 ;  /* 0x0020006bc4007988 */ /* 0x000fe80008000404 */
[----:B--2---:R-:W-:Y:S04]  /*3d90*/  STS.U16 [R196+UR4+0x2400], R86 ;  /* 0x00240056c4007988 */ /* 0x004fe80008000404 */
[----:B------:R-:W-:Y:S04]  /*3da0*/  STS.U16 [R196+UR4+0x2800], R81 ;  /* 0x00280051c4007988 */ /* 0x000fe80008000404 */
        /* <DEDUP_REMOVED lines=35> */
[----:B------:R0:W-:Y:S04]  /*3fe0*/  STS.U16 [R196+UR4+0xb800], R139 ;  /* 0x00b8008bc4007988 */ /* 0x0001e80008000404 */
        /* <DEDUP_REMOVED lines=17> */
[----:B---3--:R2:W-:Y:S01]  /*4100*/  STS.U16 [R196+UR4], R20 ;  /* 0x00000014c4007988 */ /* 0x0085e20008000404 */
[----:B------:R-:W-:Y:S01]  /*4110*/  LEA.HI.X.SX32 R125, R133, R12, 0x1, P0 ;  /* 0x0000000c857d7211 */ /* 0x000fe200000f0eff */
[----:B------:R-:W-:Y:S01]  /*4120*/  UMOV UR10, 0x1 ;  /* 0x00000001000a7882 */ /* 0x000fe20000000000 */
[----:B------:R-:W-:Y:S01]  /*4130*/  PRMT R127, RZ, 0x7610, R127 ;  /* 0x00007610ff7f7816 */ /* 0x000fe2000000007f */
[----:B0-----:R-:W0:Y:S01]  /*4140*/  S2R R139, SR_CTAID.X ;  /* 0x00000000008b7919 */ /* 0x001e220000002500 */
[----:B------:R-:W-:Y:S01]  /*4150*/  PRMT R123, RZ, 0x7610, R123 ;  /* 0x00007610ff7b7816 */ /* 0x000fe2000000007b */
[----:B-1----:R-:W1:Y:S01]  /*4160*/  LDC R163, c[0x0][0x3c4] ;  /* 0x0000f100ffa37b82 */ /* 0x002e620000000800 */
[----:B--2---:R-:W-:Y:S01]  /*4170*/  LOP3.LUT R20, R196, 0x20, RZ, 0x3c, !PT ;  /* 0x00000020c4147812 */ /* 0x004fe200078e3cff */
[----:B------:R2:W3:Y:S01]  /*4180*/  LDG.E.U16 R124, desc[UR8][R124.64] ;  /* 0x000000087c7c7981 */ /* 0x0004e2000c1e1500 */
[----:B------:R-:W-:-:S02]  /*4190*/  PRMT R121, RZ, 0x7610, R121 ;  /* 0x00007610ff797816 */ /* 0x000fc40000000079 */
[----:B------:R-:W-:Y:S01]  /*41a0*/  PRMT R120, RZ, 0x7610, R120 ;  /* 0x00007610ff787816 */ /* 0x000fe20000000078 */
[----:B------:R2:W-:Y:S01]  /*41b0*/  STS.U16 [R20+UR4+0x1100], R0 ;  /* 0x0011000014007988 */ /* 0x0005e20008000404 */
[----:B------:R-:W-:Y:S01]  /*41c0*/  PRMT R119, RZ, 0x7610, R119 ;  /* 0x00007610ff777816 */ /* 0x000fe20000000077 */
[----:B------:R-:W0:Y:S02]  /*41d0*/  LDC R143, c[0x0][0x3c4] ;  /* 0x0000f100ff8f7b82 */ /* 0x000e240000000800 */
[----:B------:R-:W-:Y:S04]  /*41e0*/  STS.U16 [R20+UR4+0x1500], R51 ;  /* 0x0015003314007988 */ /* 0x000fe80008000404 */
[----:B------:R4:W-:Y:S01]  /*41f0*/  STS.U16 [R20+UR4+0xad00], R66 ;  /* 0x00ad004214007988 */ /* 0x0009e20008000404 */
[----:B------:R-:W-:Y:S01]  /*4200*/  PRMT R117, RZ, 0x7610, R117 ;  /* 0x00007610ff757816 */ /* 0x000fe20000000075 */
[----:B------:R-:W0:Y:S02]  /*4210*/  LDC R147, c[0x0][0x3c4] ;  /* 0x0000f100ff937b82 */ /* 0x000e240000000800 */
[----:B--2---:R-:W2:Y:S04]  /*4220*/  LDL.LU R0, [R1+0xb1c] ;  /* 0x000b1c0001007983 */ /* 0x004ea80000300800 */
[----:B----4-:R4:W-:Y:S01]  /*4230*/  STS.U16 [R20+UR4+0x500], R96 ;  /* 0x0005006014007988 */ /* 0x0109e20008000404 */
[----:B------:R-:W-:Y:S01]  /*4240*/  LOP3.LUT R66, R196, 0x40, RZ, 0x3c, !PT ;  /* 0x00000040c4427812 */ /* 0x000fe200078e3cff */
[----:B------:R-:W0:Y:S02]  /*4250*/  LDC R152, c[0x0][0x3c4] ;  /* 0x0000f100ff987b82 */ /* 0x000e240000000800 */
[----:B------:R-:W2:Y:S04]  /*4260*/  LDL.LU R51, [R1+0xb18] ;  /* 0x000b180001337983 */ /* 0x000ea80000300800 */
[----:B------:R1:W-:Y:S01]  /*4270*/  STS.U16 [R20+UR4+0x900], R84 ;  /* 0x0009005414007988 */ /* 0x0003e20008000404 */
[----:B------:R-:W-:-:S02]  /*4280*/  PRMT R115, RZ, 0x7610, R115 ;  /* 0x00007610ff737816 */ /* 0x000fc40000000073 */
[----:B------:R-:W-:Y:S01]  /*4290*/  PRMT R113, RZ, 0x7610, R113 ;  /* 0x00007610ff717816 */ /* 0x000fe20000000071 */
[----:B----4-:R-:W4:Y:S01]  /*42a0*/  LDL.LU R96, [R1+0x38] ;  /* 0x0000380001607983 */ /* 0x010f220000300800 */
[----:B------:R-:W-:Y:S01]  /*42b0*/  PRMT R111, RZ, 0x7610, R111 ;  /* 0x00007610ff6f7816 */ /* 0x000fe2000000006f */
[----:B------:R-:W0:Y:S02]  /*42c0*/  LDC R154, c[0x0][0x3c4] ;  /* 0x0000f100ff9a7b82 */ /* 0x000e240000000800 */
[----:B------:R1:W-:Y:S04]  /*42d0*/  STS.U16 [R20+UR4+0xd00], R80 ;  /* 0x000d005014007988 */ /* 0x0003e80008000404 */
[----:B-1----:R-:W2:Y:S01]  /*42e0*/  LDL.LU R84, [R1+0x2c] ;  /* 0x00002c0001547983 */ /* 0x002ea20000300800 */
[----:B------:R-:W-:Y:S01]  /*42f0*/  PRMT R109, RZ, 0x7610, R109 ;  /* 0x00007610ff6d7816 */ /* 0x000fe2000000006d */
[----:B------:R-:W1:Y:S02]  /*4300*/  LDC R160, c[0x0][0x3c4] ;  /* 0x0000f100ffa07b82 */ /* 0x000e640000000800 */
[----:B------:R-:W-:Y:S04]  /*4310*/  STS.U16 [R20+UR4+0x100], R106 ;  /* 0x0001006a14007988 */ /* 0x000fe80008000404 */
[----:B------:R-:W3:Y:S01]  /*4320*/  LDL.LU R80, [R1+0x20] ;  /* 0x0000200001507983 */ /* 0x000ee20000300800 */
[----:B------:R-:W-:Y:S01]  /*4330*/  PRMT R107, RZ, 0x7610, R107 ;  /* 0x00007610ff6b7816 */ /* 0x000fe2000000006b */
[----:B------:R-:W0:Y:S02]  /*4340*/  LDC R157, c[0x0][0x3c4] ;  /* 0x0000f100ff9d7b82 */ /* 0x000e240000000800 */
        /* <DEDUP_REMOVED lines=37> */
[----:B------:R-:W-:Y:S01]  /*45a0*/  STS.U16 [R20+UR4+0xb100], R65 ;  /* 0x00b1004114007988 */ /* 0x000fe20008000404 */
[C---:B------:R-:W-:Y:S01]  /*45b0*/  LEA R128, P0, R130.reuse, R4, 0x1 ;  /* 0x0000000482807211 */ /* 0x040fe200078008ff */
[----:B0-----:R-:W0:Y:S02]  /*45c0*/  LDC R68, c[0x0][0x3b8] ;  /* 0x0000ee00ff447b82 */ /* 0x001e240000000800 */
[----:B------:R0:W-:Y:S04]  /*45d0*/  STS.U16 [R20+UR4+0xb500], R137 ;  /* 0x00b5008914007988 */ /* 0x0001e80008000404 */
        /* <DEDUP_REMOVED lines=17> */
[----:B------:R-:W-:Y:S01]  /*46f0*/  STS.U16 [R20+UR4+0xfd00], R162 ;  /* 0x00fd00a214007988 */ /* 0x000fe20008000404 */
[----:B------:R-:W-:Y:S01]  /*4700*/  LEA.HI.X.SX32 R129, R130, R12, 0x1, P0 ;  /* 0x0000000c82817211 */ /* 0x000fe200000f0eff */
[----:B0-----:R-:W-:Y:S01]  /*4710*/  IMAD R243, R68, 0x2, R243 ;  /* 0x0000000244f37824 */ /* 0x001fe200078e02f3 */
[----:B------:R-:W0:Y:S01]  /*4720*/  S2R R165, SR_TID.X ;  /* 0x0000000000a57919 */ /* 0x000e220000002100 */
[----:B------:R-:W0:Y:S01]  /*4730*/  S2R R167, SR_CTAID.Y ;  /* 0x0000000000a77919 */ /* 0x000e220000002600 */
[----:B------:R-:W-:Y:S01]  /*4740*/  IMAD.SHL.U32 R139, R139, 0x40, RZ ;  /* 0x000000408b8b7824 */ /* 0x000fe200078e00ff */
[----:B------:R-:W-:Y:S01]  /*4750*/  PRMT R125, RZ, 0x7610, R125 ;  /* 0x00007610ff7d7816 */ /* 0x000fe2000000007d */
[----:B------:R-:W0:Y:S01]  /*4760*/  LDC R137, c[0x0][0x3c4] ;  /* 0x0000f100ff897b82 */ /* 0x000e220000000800 */
[----:B------:R1:W-:Y:S04]  /*4770*/  STS.U16 [R66+UR4+0xe00], R50 ;  /* 0x000e003242007988 */ /* 0x0003e80008000404 */
[----:B------:R1:W-:Y:S01]  /*4780*/  STS.U16 [R66+UR4+0x1200], R52 ;  /* 0x0012003442007988 */ /* 0x0003e20008000404 */
[----:B------:R-:W-:-:S02]  /*4790*/  PRMT R105, RZ, 0x7610, R105 ;  /* 0x00007610ff697816 */ /* 0x000fc40000000069 */
[----:B------:R-:W-:Y:S01]  /*47a0*/  PRMT R103, RZ, 0x7610, R103 ;  /* 0x00007610ff677816 */ /* 0x000fe20000000067 */
[----:B------:R1:W-:Y:S01]  /*47b0*/  STS.U16 [R66+UR4+0xae00], R53 ;  /* 0x00ae003542007988 */ /* 0x0003e20008000404 */
[----:B------:R-:W-:Y:S01]  /*47c0*/  PRMT R101, RZ, 0x7610, R101 ;  /* 0x00007610ff657816 */ /* 0x000fe20000000065 */
[----:B------:R-:W0:Y:S02]  /*47d0*/  LDC R144, c[0x0][0x3c4] ;  /* 0x0000f100ff907b82 */ /* 0x000e240000000800 */
[----:B-1----:R-:W3:Y:S04]  /*47e0*/  LDL.LU R50, [R1+0xb14] ;  /* 0x000b140001327983 */ /* 0x002ee80000300800 */
[----:B------:R-:W3:Y:S01]  /*47f0*/  LDL.LU R52, [R1+0xb10] ;  /* 0x000b100001347983 */ /* 0x000ee20000300800 */
[----:B------:R-:W-:Y:S01]  /*4800*/  LOP3.LUT R53, R196, 0x60, RZ, 0x3c, !PT ;  /* 0x00000060c4357812 */ /* 0x000fe200078e3cff */
[----:B------:R-:W1:Y:S02]  /*4810*/  LDC R141, c[0x0][0x3c4] ;  /* 0x0000f100ff8d7b82 */ /* 0x000e640000000800 */
[----:B------:R4:W-:Y:S04]  /*4820*/  STS.U16 [R66+UR4+0x1600], R9 ;  /* 0x0016000942007988 */ /* 0x0009e80008000404 */
[----:B------:R-:W-:Y:S01]  /*4830*/  STS.U16 [R66+UR4+0x1a00], R251 ;  /* 0x001a00fb42007988 */ /* 0x000fe20008000404 */
[----:B------:R-:W-:-:S02]  /*4840*/  PRMT R99, RZ, 0x7610, R99 ;  /* 0x00007610ff637816 */ /* 0x000fc40000000063 */
[----:B------:R-:W-:Y:S01]  /*4850*/  PRMT R97, RZ, 0x7610, R97 ;  /* 0x00007610ff617816 */ /* 0x000fe20000000061 */
[----:B------:R-:W-:Y:S01]  /*4860*/  STS.U16 [R66+UR4+0x1e00], R248 ;  /* 0x001e00f842007988 */ /* 0x000fe20008000404 */
[----:B------:R-:W-:Y:S01]  /*4870*/  PRMT R95, RZ, 0x7610, R95 ;  /* 0x00007610ff5f7816 */ /* 0x000fe2000000005f */
[----:B------:R-:W0:Y:S02]  /*4880*/  LDC R162, c[0x0][0x3c4] ;  /* 0x0000f100ffa27b82 */ /* 0x000e240000000800 */
[----:B----4-:R-:W4:Y:S04]  /*4890*/  LDL.LU R9, [R1+0xb0c] ;  /* 0x000b0c0001097983 */ /* 0x010f280000300800 */
[----:B------:R-:W-:Y:S04]  /*48a0*/  STS.U16 [R66+UR4+0x2200], R246 ;  /* 0x002200f642007988 */ /* 0x000fe80008000404 */
[----:B------:R-:W-:Y:S04]  /*48b0*/  STS.U16 [R66+UR4+0x2600], R244 ;  /* 0x002600f442007988 */ /* 0x000fe80008000404 */
[----:B------:R-:W-:Y:S04]  /*48c0*/  STS.U16 [R66+UR4+0x200], R96 ;  /* 0x0002006042007988 */ /* 0x000fe80008000404 */
[----:B------:R-:W-:Y:S04]  /*48d0*/  STS.U16 [R66+UR4+0x2a00], R241 ;  /* 0x002a00f142007988 */ /* 0x000fe80008000404 */
[----:B--2---:R-:W-:Y:S04]  /*48e0*/  STS.U16 [R66+UR4+0x600], R84 ;  /* 0x0006005442007988 */ /* 0x004fe80008000404 */
[----:B------:R-:W-:Y:S04]  /*48f0*/  STS.U16 [R66+UR4+0x2e00], R239 ;  /* 0x002e00ef42007988 */ /* 0x000fe80008000404 */
[----:B---3--:R2:W-:Y:S04]  /*4900*/  STS.U16 [R66+UR4+0xa00], R80 ;  /* 0x000a005042007988 */ /* 0x0085e80008000404 */
[----:B------:R-:W-:Y:S04]  /*4910*/  STS.U16 [R66+UR4+0x3200], R237 ;  /* 0x003200ed42007988 */ /* 0x000fe80008000404 */
[----:B------:R-:W-:Y:S04]  /*4920*/  STS.U16 [R66+UR4+0x3600], R235 ;  /* 0x003600eb42007988 */ /* 0x000fe80008000404 */
[----:B--2---:R-:W2:Y:S04]  /*4930*/  LDL.LU R80, [R1+0x34] ;  /* 0x0000340001507983 */ /* 0x004ea80000300800 */
        /* <DEDUP_REMOVED lines=49> */
[----:B------:R1:W2:Y:S01]  /*4c50*/  LDG.E.U16 R128, desc[UR8][R128.64] ;  /* 0x0000000880807981 */ /* 0x0002a2000c1e1500 */
[----:B0-----:R-:W-:Y:S01]  /*4c60*/  SHF.R.U32.HI R209, RZ, 0x5, R165 ;  /* 0x00000005ffd17819 */ /* 0x001fe200000116a5 */
[----:B---3--:R-:W0:Y:S02]  /*4c70*/  LDC.64 R198, c[0x0][0x388] ;  /* 0x0000e200ffc67b82 */ /* 0x008e240000000a00 */
[----:B------:R-:W-:Y:S04]  /*4c80*/  STL [R1+0x954], R207 ;  /* 0x000954cf01007387 */ /* 0x000fe80000100800 */
[----:B------:R-:W-:Y:S01]  /*4c90*/  STL [R1+0x958], R196 ;  /* 0x000958c401007387 */ /* 0x000fe20000100800 */
[----:B------:R-:W-:Y:S01]  /*4ca0*/  VIADD R69, R139, 0x40 ;  /* 0x000000408b457836 */ /* 0x000fe20000000000 */
[----:B------:R-:W-:Y:S01]  /*4cb0*/  PRMT R93, RZ, 0x7610, R93 ;  /* 0x00007610ff5d7816 */ /* 0x000fe2000000005d */
[----:B-1----:R-:W1:Y:S01]  /*4cc0*/  LDC R136, c[0x0][0x3c4] ;  /* 0x0000f100ff887b82 */ /* 0x002e620000000800 */
[----:B------:R-:W-:-:S02]  /*4cd0*/  PRMT R91, RZ, 0x7610, R91 ;  /* 0x00007610ff5b7816 */ /* 0x000fc4000000005b */
[----:B------:R-:W-:Y:S02]  /*4ce0*/  PRMT R89, RZ, 0x7610, R89 ;  /* 0x00007610ff597816 */ /* 0x000fe40000000059 */
[----:B------:R-:W-:Y:S02]  /*4cf0*/  PRMT R87, RZ, 0x7610, R87 ;  /* 0x00007610ff577816 */ /* 0x000fe40000000057 */
[----:B------:R-:W-:Y:S01]  /*4d00*/  PRMT R85, RZ, 0x7610, R85 ;  /* 0x00007610ff557816 */ /* 0x000fe20000000055 */
[----:B------:R-:W-:Y:S01]  /*4d10*/  STS.U16 [R53+UR4+0xb00], R0 ;  /* 0x000b000035007988 */ /* 0x000fe20008000404 */
[----:B------:R-:W-:Y:S01]  /*4d20*/  PRMT R83, RZ, 0x7610, R83 ;  /* 0x00007610ff537816 */ /* 0x000fe20000000053 */
[----:B------:R-:W3:Y:S01]  /*4d30*/  LDC R161, c[0x0][0x3c4] ;  /* 0x0000f100ffa17b82 */ /* 0x000ee20000000800 */
[----:B------:R-:W-:Y:S02]  /*4d40*/  PRMT R81, RZ, 0x7610, R81 ;  /* 0x00007610ff517816 */ /* 0x000fe40000000051 */
[----:B------:R-:W-:-:S02]  /*4d50*/  PRMT R79, RZ, 0x7610, R79 ;  /* 0x00007610ff4f7816 */ /* 0x000fc4000000004f */
[----:B------:R-:W-:Y:S02]  /*4d60*/  PRMT R77, RZ, 0x7610, R77 ;  /* 0x00007610ff4d7816 */ /* 0x000fe4000000004d */
[----:B------:R-:W-:Y:S01]  /*4d70*/  PRMT R75, RZ, 0x7610, R75 ;  /* 0x00007610ff4b7816 */ /* 0x000fe2000000004b */
[----:B------:R-:W-:Y:S01]  /*4d80*/  STS.U16 [R53+UR4+0xf00], R2 ;  /* 0x000f000235007988 */ /* 0x000fe20008000404 */
[----:B------:R-:W-:Y:S01]  /*4d90*/  PRMT R73, RZ, 0x7610, R73 ;  /* 0x00007610ff497816 */ /* 0x000fe20000000049 */
[----:B------:R-:W0:Y:S01]  /*4da0*/  LDC R139, c[0x0][0x3c4] ;  /* 0x0000f100ff8b7b82 */ /* 0x000e220000000800 */
[----:B------:R-:W-:Y:S02]  /*4db0*/  PRMT R71, RZ, 0x7610, R71 ;  /* 0x00007610ff477816 */ /* 0x000fe40000000047 */
[----:B------:R-:W-:Y:S02]  /*4dc0*/  PRMT R67, RZ, 0x7610, R67 ;  /* 0x00007610ff437816 */ /* 0x000fe40000000043 */
[----:B------:R-:W-:-:S03]  /*4dd0*/  PRMT R65, RZ, 0x7610, R65 ;  /* 0x00007610ff417816 */ /* 0x000fc60000000041 */
[----:B------:R-:W0:Y:S01]  /*4de0*/  LDC R138, c[0x0][0x3c4] ;  /* 0x0000f100ff8a7b82 */ /* 0x000e220000000800 */
[----:B------:R4:W-:Y:S01]  /*4df0*/  STS.U16 [R53+UR4+0x700], R50 ;  /* 0x0007003235007988 */ /* 0x0009e20008000404 */
[----:B------:R-:W-:-:S06]  /*4e00*/  LEA R56, P1, R52, R4, 0x1 ;  /* 0x0000000434387211 */ /* 0x000fcc00078208ff */
[----:B------:R-:W0:Y:S01]  /*4e10*/  LDC R142, c[0x0][0x3c4] ;  /* 0x0000f100ff8e7b82 */ /* 0x000e220000000800 */
[----:B----4-:R-:W4:Y:S01]  /*4e20*/  LDL.LU R50, [R1+0xb08] ;  /* 0x000b080001327983 */ /* 0x010f220000300800 */
[----:B------:R-:W-:Y:S02]  /*4e30*/  LEA.HI.X.SX32 R57, R52, R12, 0x1, P1 ;  /* 0x0000000c34397211 */ /* 0x000fe400008f0eff */
[----:B------:R-:W-:Y:S01]  /*4e40*/  LEA R60, P1, R51, R4, 0x1 ;  /* 0x00000004333c7211 */ /* 0x000fe200078208ff */
[----:B------:R-:W-:-:S03]  /*4e50*/  IMAD R137, R137, 0xa, RZ ;  /* 0x0000000a89897824 */ /* 0x000fc600078e02ff */
[----:B------:R-:W0:Y:S01]  /*4e60*/  LDC R215, c[0x0][0x3c4] ;  /* 0x0000f100ffd77b82 */ /* 0x000e220000000800 */
[C---:B------:R-:W-:Y:S01]  /*4e70*/  LEA R54, P0, R9.reuse, R4, 0x1 ;  /* 0x0000000409367211 */ /* 0x040fe200078008ff */
[----:B------:R-:W-:Y:S06]  /*4e80*/  STS.U16 [R53+UR4+0x1300], R126 ;  /* 0x0013007e35007988 */ /* 0x000fec0008000404 */
[----:B------:R-:W0:Y:S01]  /*4e90*/  LDC R146, c[0x0][0x3c4] ;  /* 0x0000f100ff927b82 */ /* 0x000e220000000800 */
[-C--:B------:R-:W-:Y:S01]  /*4ea0*/  LEA.HI.X.SX32 R55, R9, R12.reuse, 0x1, P0 ;  /* 0x0000000c09377211 */ /* 0x080fe200000f0eff */
[----:B------:R-:W-:Y:S01]  /*4eb0*/  STS.U16 [R53+UR4+0x1700], R124 ;  /* 0x0017007c35007988 */ /* 0x000fe20008000404 */
[----:B------:R-:W-:-:S02]  /*4ec0*/  LEA.HI.X.SX32 R61, R51, R12, 0x1, P1 ;  /* 0x0000000c333d7211 */ /* 0x000fc400008f0eff */
[C---:B------:R-:W-:Y:S01]  /*4ed0*/  LEA R62, P1, R49.reuse, R4, 0x1 ;  /* 0x00000004313e7211 */ /* 0x040fe200078208ff */
[----:B------:R-:W-:Y:S02]  /*4ee0*/  STS.U16 [R53+UR4+0x1b00], R122 ;  /* 0x001b007a35007988 */ /* 0x000fe40008000404 */
[----:B------:R-:W0:Y:S01]  /*4ef0*/  LDC R148, c[0x0][0x3c4] ;  /* 0x0000f100ff947b82 */ /* 0x000e220000000800 */
[----:B------:R-:W-:Y:S01]  /*4f00*/  LEA.HI.X.SX32 R63, R49, R12, 0x1, P1 ;  /* 0x0000000c313f7211 */ /* 0x000fe200008f0eff */
[----:B------:R-:W3:Y:S06]  /*4f10*/  LDL.LU R0, [R1+0xb04] ;  /* 0x000b040001007983 */ /* 0x000eec0000300800 */
[----:B------:R-:W0:Y:S01]  /*4f20*/  LDC R149, c[0x0][0x3c4] ;  /* 0x0000f100ff957b82 */ /* 0x000e220000000800 */
[----:B------:R-:W-:-:S07]  /*4f30*/  IMAD R141, R141, 0xb, RZ ;  /* 0x0000000b8d8d7824 */ /* 0x000fce00078e02ff */
[----:B------:R-:W0:Y:S01]  /*4f40*/  LDC R150, c[0x0][0x3c4] ;  /* 0x0000f100ff967b82 */ /* 0x000e220000000800 */
[----:B------:R-:W-:-:S07]  /*4f50*/  IMAD R143, R143, 0x1b, RZ ;  /* 0x0000001b8f8f7824 */ /* 0x000fce00078e02ff */
[----:B------:R-:W0:Y:S01]  /*4f60*/  LDC R153, c[0x0][0x3c4] ;  /* 0x0000f100ff997b82 */ /* 0x000e220000000800 */
[----:B--2---:R2:W-:Y:S01]  /*4f70*/  STS.U16 [R53+UR4+0x300], R80 ;  /* 0x0003005035007988 */ /* 0x0045e20008000404 */
[----:B------:R-:W-:Y:S02]  /*4f80*/  IMAD R147, R147, 0x1c, RZ ;  /* 0x0000001c93937824 */ /* 0x000fe400078e02ff */
[----:B------:R-:W-:Y:S01]  /*4f90*/  IMAD R152, R152, 0xe, RZ ;  /* 0x0000000e98987824 */ /* 0x000fe200078e02ff */
[----:B------:R-:W-:Y:S01]  /*4fa0*/  PRMT R129, RZ, 0x7610, R129 ;  /* 0x00007610ff817816 */ /* 0x000fe20000000081 */
[----:B------:R-:W5:Y:S02]  /*4fb0*/  LDL.LU R2, [R1+0xb00] ;  /* 0x000b000001027983 */ /* 0x000f640000300800 */
[----:B------:R-:W0:Y:S01]  /*4fc0*/  LDC R159, c[0x0][0x3c4] ;  /* 0x0000f100ff9f7b82 */ /* 0x000e220000000800 */
[----:B------:R-:W-:Y:S01]  /*4fd0*/  IMAD R154, R154, 0x1e, RZ ;  /* 0x0000001e9a9a7824 */ /* 0x000fe200078e02ff */
[----:B------:R-:W-:-:S02]  /*4fe0*/  PRMT R131, RZ, 0x7610, R131 ;  /* 0x00007610ff837816 */ /* 0x000fc40000000083 */
[----:B------:R-:W-:Y:S02]  /*4ff0*/  PRMT R130, RZ, 0x7610, R130 ;  /* 0x00007610ff827816 */ /* 0x000fe40000000082 */
[----:B------:R-:W-:Y:S02]  /*5000*/  PRMT R134, RZ, 0x7610, R134 ;  /* 0x00007610ff867816 */ /* 0x000fe40000000086 */
[----:B------:R-:W-:Y:S01]  /*5010*/  PRMT R133, RZ, 0x7610, R133 ;  /* 0x00007610ff857816 */ /* 0x000fe20000000085 */
[----:B------:R-:W0:Y:S01]  /*5020*/  LDC R155, c[0x0][0x3c4] ;  /* 0x0000f100ff9b7b82 */ /* 0x000e220000000800 */
[----:B------:R-:W-:-:S07]  /*5030*/  PRMT R132, RZ, 0x7610, R132 ;  /* 0x00007610ff847816 */ /* 0x000fce0000000084 */
[----:B------:R-:W0:Y:S01]  /*5040*/  LDC R156, c[0x0][0x3c4] ;  /* 0x0000f100ff9c7b82 */ /* 0x000e220000000800 */
[----:B------:R0:W-:Y:S04]  /*5050*/  STS.U16 [R53+UR4+0x1f00], R128 ;  /* 0x001f008035007988 */ /* 0x0001e80008000404 */
[----:B------:R0:W3:Y:S04]  /*5060*/  LDG.E.U16 R52, desc[UR8][R54.64] ;  /* 0x0000000836347981 */ /* 0x0000e8000c1e1500 */
[----:B------:R1:W3:Y:S04]  /*5070*/  LDG.E.U16 R64, desc[UR8][R56.64] ;  /* 0x0000000838407981 */ /* 0x0002e8000c1e1500 */
[----:B------:R-:W3:Y:S01]  /*5080*/  LDG.E.U16 R60, desc[UR8][R60.64] ;  /* 0x000000083c3c7981 */ /* 0x000ee2000c1e1500 */
[----:B0-----:R-:W-:-:S03]  /*5090*/  LEA R54, P1, R47, R4, 0x1 ;  /* 0x000000042f367211 */ /* 0x001fc600078208ff */
[----:B------:R-:W3:Y:S01]  /*50a0*/  LDG.E.U16 R62, desc[UR8][R62.64] ;  /* 0x000000083e3e7981 */ /* 0x000ee2000c1e1500 */
[----:B------:R-:W-:Y:S02]  /*50b0*/  LEA.HI.X.SX32 R55, R47, R12, 0x1, P1 ;  /* 0x0000000c2f377211 */ /* 0x000fe400008f0eff */
[----:B-1----:R-:W-:-:S03]  /*50c0*/  LEA R56, P1, R45, R4, 0x1 ;  /* 0x000000042d387211 */ /* 0x002fc600078208ff */
[----:B------:R-:W3:Y:S01]  /*50d0*/  LDG.E.U16 R54, desc[UR8][R54.64] ;  /* 0x0000000836367981 */ /* 0x000ee2000c1e1500 */
[----:B------:R-:W-:-:S05]  /*50e0*/  LEA.HI.X.SX32 R57, R45, R12, 0x1, P1 ;  /* 0x0000000c2d397211 */ /* 0x000fca00008f0eff */
[----:B------:R-:W3:Y:S01]  /*50f0*/  LDG.E.U16 R56, desc[UR8][R56.64] ;  /* 0x0000000838387981 */ /* 0x000ee2000c1e1500 */
[----:B----4-:R-:W-:-:S04]  /*5100*/  LEA R58, P0, R50, R4, 0x1 ;  /* 0x00000004323a7211 */ /* 0x010fc800078008ff */
[----:B------:R-:W-:Y:S02]  /*5110*/  LEA.HI.X.SX32 R59, R50, R12, 0x1, P0 ;  /* 0x0000000c323b7211 */ /* 0x000fe400000f0eff */
[----:B------:R-:W-:-:S03]  /*5120*/  LEA R50, P0, R48, R4, 0x1 ;  /* 0x0000000430327211 */ /* 0x000fc600078008ff */
[----:B------:R-:W4:Y:S01]  /*5130*/  LDG.E.U16 R58, desc[UR8][R58.64] ;  /* 0x000000083a3a7981 */ /* 0x000f22000c1e1500 */
[----:B------:R-:W-:Y:S02]  /*5140*/  LEA.HI.X.SX32 R51, R48, R12, 0x1, P0 ;  /* 0x0000000c30337211 */ /* 0x000fe400000f0eff */
[----:B------:R-:W-:-:S03]  /*5150*/  LEA R48, P0, R46, R4, 0x1 ;  /* 0x000000042e307211 */ /* 0x000fc600078008ff */
[----:B------:R0:W4:Y:S01]  /*5160*/  LDG.E.U16 R66, desc[UR8][R50.64] ;  /* 0x0000000832427981 */ /* 0x000122000c1e1500 */
[----:B------:R-:W-:Y:S02]  /*5170*/  LEA.HI.X.SX32 R49, R46, R12, 0x1, P0 ;  /* 0x0000000c2e317211 */ /* 0x000fe400000f0eff */
[----:B------:R-:W-:-:S03]  /*5180*/  LEA R46, P0, R44, R4, 0x1 ;  /* 0x000000042c2e7211 */ /* 0x000fc600078008ff */
[----:B------:R1:W4:Y:S01]  /*5190*/  LDG.E.U16 R68, desc[UR8][R48.64] ;  /* 0x0000000830447981 */ /* 0x000322000c1e1500 */
[----:B------:R-:W-:Y:S02]  /*51a0*/  LEA.HI.X.SX32 R47, R44, R12, 0x1, P0 ;  /* 0x0000000c2c2f7211 */ /* 0x000fe400000f0eff */
[CC--:B------:R-:W-:Y:S02]  /*51b0*/  LEA R44, P0, R42.reuse, R4.reuse, 0x1 ;  /* 0x000000042a2c7211 */ /* 0x0c0fe400078008ff */
[C---:B0-----:R-:W-:Y:S01]  /*51c0*/  LEA R50, P1, R43.reuse, R4, 0x1 ;  /* 0x000000042b327211 */ /* 0x041fe200078208ff */
[----:B------:R0:W4:Y:S01]  /*51d0*/  LDG.E.U16 R70, desc[UR8][R46.64] ;  /* 0x000000082e467981 */ /* 0x000122000c1e1500 */
[-C--:B------:R-:W-:Y:S02]  /*51e0*/  LEA.HI.X.SX32 R45, R42, R12.reuse, 0x1, P0 ;  /* 0x0000000c2a2d7211 */ /* 0x080fe400000f0eff */
[----:B------:R-:W-:Y:S02]  /*51f0*/  LEA.HI.X.SX32 R51, R43, R12, 0x1, P1 ;  /* 0x0000000c2b337211 */ /* 0x000fe400008f0eff */
[-C--:B------:R-:W-:Y:S01]  /*5200*/  LEA R42, P0, R40, R4.reuse, 0x1 ;  /* 0x00000004282a7211 */ /* 0x080fe200078008ff */
[----:B------:R2:W4:Y:S01]  /*5210*/  LDG.E.U16 R72, desc[UR8][R44.64] ;  /* 0x000000082c487981 */ /* 0x000522000c1e1500 */
[----:B-1----:R-:W-:-:S02]  /*5220*/  LEA R48, P1, R41, R4, 0x1 ;  /* 0x0000000429307211 */ /* 0x002fc400078208ff */
[-C--:B------:R-:W-:Y:S01]  /*5230*/  LEA.HI.X.SX32 R43, R40, R12.reuse, 0x1, P0 ;  /* 0x0000000c282b7211 */ /* 0x080fe200000f0eff */
[----:B------:R-:W4:Y:S01]  /*5240*/  LDG.E.U16 R50, desc[UR8][R50.64] ;  /* 0x0000000832327981 */ /* 0x000f22000c1e1500 */
[----:B------:R-:W-:Y:S02]  /*5250*/  LEA.HI.X.SX32 R49, R41, R12, 0x1, P1 ;  /* 0x0000000c29317211 */ /* 0x000fe400008f0eff */
[CC--:B------:R-:W-:Y:S01]  /*5260*/  LEA R40, P0, R38.reuse, R4.reuse, 0x1 ;  /* 0x0000000426287211 */ /* 0x0c0fe200078008ff */
[----:B------:R1:W4:Y:S01]  /*5270*/  LDG.E.U16 R74, desc[UR8][R42.64] ;  /* 0x000000082a4a7981 */ /* 0x000322000c1e1500 */
[C---:B0-----:R-:W-:Y:S02]  /*5280*/  LEA R46, P1, R39.reuse, R4, 0x1 ;  /* 0x00000004272e7211 */ /* 0x041fe400078208ff */
[-C--:B------:R-:W-:Y:S01]  /*5290*/  LEA.HI.X.SX32 R41, R38, R12.reuse, 0x1, P0 ;  /* 0x0000000c26297211 */ /* 0x080fe200000f0eff */
[----:B------:R-:W4:Y:S01]  /*52a0*/  LDG.E.U16 R48, desc[UR8][R48.64] ;  /* 0x0000000830307981 */ /* 0x000f22000c1e1500 */
[----:B------:R-:W-:-:S02]  /*52b0*/  LEA.HI.X.SX32 R47, R39, R12, 0x1, P1 ;  /* 0x0000000c272f7211 */ /* 0x000fc400008f0eff */
[CC--:B------:R-:W-:Y:S01]  /*52c0*/  LEA R38, P0, R36.reuse, R4.reuse, 0x1 ;  /* 0x0000000424267211 */ /* 0x0c0fe200078008ff */
[----:B------:R0:W4:Y:S01]  /*52d0*/  LDG.E.U16 R76, desc[UR8][R40.64] ;  /* 0x00000008284c7981 */ /* 0x000122000c1e1500 */
[C---:B--2---:R-:W-:Y:S02]  /*52e0*/  LEA R44, P1, R37.reuse, R4, 0x1 ;  /* 0x00000004252c7211 */ /* 0x044fe400078208ff */
[-C--:B------:R-:W-:Y:S01]  /*52f0*/  LEA.HI.X.SX32 R39, R36, R12.reuse, 0x1, P0 ;  /* 0x0000000c24277211 */ /* 0x080fe200000f0eff */
[----:B------:R-:W2:Y:S01]  /*5300*/  LDG.E.U16 R46, desc[UR8][R46.64] ;  /* 0x000000082e2e7981 */ /* 0x000ea2000c1e1500 */
[----:B------:R-:W-:Y:S02]  /*5310*/  LEA.HI.X.SX32 R45, R37, R12, 0x1, P1 ;  /* 0x0000000c252d7211 */ /* 0x000fe400008f0eff */
[-C--:B------:R-:W-:Y:S01]  /*5320*/  LEA R36, P0, R34, R4.reuse, 0x1 ;  /* 0x0000000422247211 */ /* 0x080fe200078008ff */
[----:B------:R0:W2:Y:S01]  /*5330*/  LDG.E.U16 R78, desc[UR8][R38.64] ;  /* 0x00000008264e7981 */ /* 0x0000a2000c1e1500 */
[----:B-1----:R-:W-:-:S02]  /*5340*/  LEA R42, P1, R35, R4, 0x1 ;  /* 0x00000004232a7211 */ /* 0x002fc400078208ff */
[-C--:B------:R-:W-:Y:S01]  /*5350*/  LEA.HI.X.SX32 R37, R34, R12.reuse, 0x1, P0 ;  /* 0x0000000c22257211 */ /* 0x080fe200000f0eff */
[----:B------:R-:W2:Y:S01]  /*5360*/  LDG.E.U16 R44, desc[UR8][R44.64] ;  /* 0x000000082c2c7981 */ /* 0x000ea2000c1e1500 */
[----:B------:R-:W-:Y:S02]  /*5370*/  LEA.HI.X.SX32 R43, R35, R12, 0x1, P1 ;  /* 0x0000000c232b7211 */ /* 0x000fe400008f0eff */
[CC--:B------:R-:W-:Y:S01]  /*5380*/  LEA R34, P0, R32.reuse, R4.reuse, 0x1 ;  /* 0x0000000420227211 */ /* 0x0c0fe200078008ff */
[----:B------:R1:W2:Y:S01]  /*5390*/  LDG.E.U16 R80, desc[UR8][R36.64] ;  /* 0x0000000824507981 */ /* 0x0002a2000c1e1500 */
[C---:B0-----:R-:W-:Y:S02]  /*53a0*/  LEA R40, P1, R33.reuse, R4, 0x1 ;  /* 0x0000000421287211 */ /* 0x041fe400078208ff */
[-C--:B------:R-:W-:Y:S01]  /*53b0*/  LEA.HI.X.SX32 R35, R32, R12.reuse, 0x1, P0 ;  /* 0x0000000c20237211 */ /* 0x080fe200000f0eff */
[----:B------:R-:W2:Y:S01]  /*53c0*/  LDG.E.U16 R42, desc[UR8][R42.64] ;  /* 0x000000082a2a7981 */ /* 0x000ea2000c1e1500 */
[----:B------:R-:W-:-:S02]  /*53d0*/  LEA.HI.X.SX32 R41, R33, R12, 0x1, P1 ;  /* 0x0000000c21297211 */ /* 0x000fc400008f0eff */
[CC--:B------:R-:W-:Y:S01]  /*53e0*/  LEA R32, P0, R30.reuse, R4.reuse, 0x1 ;  /* 0x000000041e207211 */ /* 0x0c0fe200078008ff */
[----:B------:R0:W2:Y:S01]  /*53f0*/  LDG.E.U16 R82, desc[UR8][R34.64] ;  /* 0x0000000822527981 */ /* 0x0000a2000c1e1500 */
[C---:B------:R-:W-:Y:S02]  /*5400*/  LEA R38, P1, R31.reuse, R4, 0x1 ;  /* 0x000000041f267211 */ /* 0x040fe400078208ff */
        /* <DEDUP_REMOVED lines=27> */
[-C--:B------:R-:W-:Y:S01]  /*55c0*/  LEA R22, P0, R19, R4.reuse, 0x1 ;  /* 0x0000000413167211 */ /* 0x080fe200078008ff */
[----:B------:R1:W2:Y:S01]  /*55d0*/  LDG.E.U16 R94, desc[UR8][R24.64] ;  /* 0x00000008185e7981 */ /* 0x0002a2000c1e1500 */
[----:B0-----:R-:W-:Y:S02]  /*55e0*/  LEA R28, P1, R21, R4, 0x1 ;  /* 0x00000004151c7211 */ /* 0x001fe400078208ff */
        /* <DEDUP_REMOVED lines=10> */
[----:B------:R-:W2:Y:S01]  /*5690*/  LDG.E.U16 R100, desc[UR8][R26.64] ;  /* 0x000000081a647981 */ /* 0x000ea2000c1e1500 */
[----:B-1----:R-:W-:-:S02]  /*56a0*/  LEA R24, P1, R11, R4, 0x1 ;  /* 0x000000040b187211 */ /* 0x002fc400078208ff */
[-C--:B------:R-:W-:Y:S01]  /*56b0*/  LEA.HI.X.SX32 R19, R6, R12.reuse, 0x1, P0 ;  /* 0x0000000c06137211 */ /* 0x080fe200000f0eff */
[----:B------:R-:W2:Y:S01]  /*56c0*/  LDG.E.U16 R34, desc[UR8][R34.64] ;  /* 0x0000000822227981 */ /* 0x000ea2000c1e1500 */
[----:B------:R-:W-:Y:S02]  /*56d0*/  LEA.HI.X.SX32 R25, R11, R12, 0x1, P1 ;  /* 0x0000000c0b197211 */ /* 0x000fe400008f0eff */
[-C--:B0-----:R-:W-:Y:S01]  /*56e0*/  LEA R22, P0, R10, R4.reuse, 0x1 ;  /* 0x000000040a167211 */ /* 0x081fe200078008ff */
[----:B------:R0:W2:Y:S01]  /*56f0*/  LDG.E.U16 R102, desc[UR8][R18.64] ;  /* 0x0000000812667981 */ /* 0x0000a2000c1e1500 */
[----:B------:R-:W-:Y:S02]  /*5700*/  LEA R30, P1, R16, R4, 0x1 ;  /* 0x00000004101e7211 */ /* 0x000fe400078208ff */
[-C--:B------:R-:W-:Y:S01]  /*5710*/  LEA.HI.X.SX32 R23, R10, R12.reuse, 0x1, P0 ;  /* 0x0000000c0a177211 */ /* 0x080fe200000f0eff */
[----:B------:R-:W2:Y:S01]  /*5720*/  LDG.E.U16 R24, desc[UR8][R24.64] ;  /* 0x0000000818187981 */ /* 0x000ea2000c1e1500 */
[----:B------:R-:W-:-:S02]  /*5730*/  LEA.HI.X.SX32 R31, R16, R12, 0x1, P1 ;  /* 0x0000000c101f7211 */ /* 0x000fc400008f0eff */
[-C--:B------:R-:W-:Y:S01]  /*5740*/  LEA R10, P0, R3, R4.reuse, 0x1 ;  /* 0x00000004030a7211 */ /* 0x080fe200078008ff */
[----:B------:R-:W2:Y:S01]  /*5750*/  LDG.E.U16 R104, desc[UR8][R22.64] ;  /* 0x0000000816687981 */ /* 0x000ea2000c1e1500 */
[----:B------:R-:W-:Y:S02]  /*5760*/  LEA R16, P1, R5, R4, 0x1 ;  /* 0x0000000405107211 */ /* 0x000fe400078208ff */
[-C--:B------:R-:W-:Y:S01]  /*5770*/  LEA.HI.X.SX32 R11, R3, R12.reuse, 0x1, P0 ;  /* 0x0000000c030b7211 */ /* 0x080fe200000f0eff */
[----:B------:R-:W2:Y:S01]  /*5780*/  LDG.E.U16 R30, desc[UR8][R30.64] ;  /* 0x000000081e1e7981 */ /* 0x000ea2000c1e1500 */
[----:B------:R-:W-:Y:S02]  /*5790*/  LEA.HI.X.SX32 R17, R5, R12, 0x1, P1 ;  /* 0x0000000c05117211 */ /* 0x000fe400008f0eff */
[-C--:B0-----:R-:W-:Y:S01]  /*57a0*/  LEA R18, P0, R15, R4.reuse, 0x1 ;  /* 0x000000040f127211 */ /* 0x081fe200078008ff */
[----:B------:R0:W2:Y:S01]  /*57b0*/  LDG.E.U16 R106, desc[UR8][R10.64] ;  /* 0x000000080a6a7981 */ /* 0x0000a2000c1e1500 */
[----:B------:R-:W-:-:S02]  /*57c0*/  LEA R26, P1, R8, R4, 0x1 ;  /* 0x00000004081a7211 */ /* 0x000fc400078208ff */
[-C--:B------:R-:W-:Y:S01]  /*57d0*/  LEA.HI.X.SX32 R19, R15, R12.reuse, 0x1, P0 ;  /* 0x0000000c0f137211 */ /* 0x080fe200000f0eff */
[----:B------:R1:W2:Y:S01]  /*57e0*/  LDG.E.U16 R108, desc[UR8][R16.64] ;  /* 0x00000008106c7981 */ /* 0x0002a2000c1e1500 */
[----:B------:R-:W-:Y:S02]  /*57f0*/  LEA.HI.X.SX32 R27, R8, R12, 0x1, P1 ;  /* 0x0000000c081b7211 */ /* 0x000fe400008f0eff */
[CC--:B------:R-:W-:Y:S01]  /*5800*/  LEA R8, P0, R14.reuse, R4.reuse, 0x1 ;  /* 0x000000040e087211 */ /* 0x0c0fe200078008ff */
[----:B------:R1:W2:Y:S01]  /*5810*/  LDG.E.U16 R110, desc[UR8][R18.64] ;  /* 0x00000008126e7981 */ /* 0x0002a2000c1e1500 */
[----:B------:R-:W-:Y:S02]  /*5820*/  LEA R6, P1, R7, R4, 0x1 ;  /* 0x0000000407067211 */ /* 0x000fe400078208ff */
[----:B------:R-:W-:Y:S01]  /*5830*/  LEA.HI.X.SX32 R9, R14, R12, 0x1, P0 ;  /* 0x0000000c0e097211 */ /* 0x000fe200000f0eff */
[----:B------:R-:W2:Y:S01]  /*5840*/  LDG.E.U16 R26, desc[UR8][R26.64] ;  /* 0x000000081a1a7981 */ /* 0x000ea2000c1e1500 */
[----:B0-----:R-:W-:-:S02]  /*5850*/  LEA R10, P0, R13, R4, 0x1 ;  /* 0x000000040d0a7211 */ /* 0x001fc400078008ff */
[-C--:B------:R-:W-:Y:S01]  /*5860*/  LEA.HI.X.SX32 R7, R7, R12.reuse, 0x1, P1 ;  /* 0x0000000c07077211 */ /* 0x080fe200008f0eff */
[----:B------:R0:W2:Y:S01]  /*5870*/  LDG.E.U16 R112, desc[UR8][R8.64] ;  /* 0x0000000808707981 */ /* 0x0000a2000c1e1500 */
[----:B------:R-:W-:Y:S02]  /*5880*/  LEA.HI.X.SX32 R11, R13, R12, 0x1, P0 ;  /* 0x0000000c0d0b7211 */ /* 0x000fe400000f0eff */
[CC--:B------:R-:W-:Y:S01]  /*5890*/  LEA R14, P1, R135.reuse, R4.reuse, 0x1 ;  /* 0x00000004870e7211 */ /* 0x0c0fe200078208ff */
[----:B------:R0:W2:Y:S01]  /*58a0*/  LDG.E.U16 R114, desc[UR8][R6.64] ;  /* 0x0000000806727981 */ /* 0x0000a2000c1e1500 */
[C---:B-1----:R-:W-:Y:S02]  /*58b0*/  LEA R16, P0, R140.reuse, R4, 0x1 ;  /* 0x000000048c107211 */ /* 0x042fe400078008ff */
[-C--:B------:R-:W-:Y:S01]  /*58c0*/  LEA.HI.X.SX32 R15, R135, R12.reuse, 0x1, P1 ;  /* 0x0000000c870f7211 */ /* 0x080fe200008f0eff */
[----:B------:R1:W2:Y:S01]  /*58d0*/  LDG.E.U16 R116, desc[UR8][R10.64] ;  /* 0x000000080a747981 */ /* 0x0002a2000c1e1500 */
[----:B------:R-:W-:Y:S01]  /*58e0*/  LEA.HI.X.SX32 R17, R140, R12, 0x1, P0 ;  /* 0x0000000c8c117211 */ /* 0x000fe200000f0eff */
[----:B------:R-:W-:Y:S01]  /*58f0*/  IMAD.SHL.U32 R3, R209, 0x200000, RZ ;  /* 0x00200000d1037824 */ /* 0x000fe200078e00ff */
[-C--:B------:R-:W-:Y:S01]  /*5900*/  LEA R18, P1, R145, R4.reuse, 0x1 ;  /* 0x0000000491127211 */ /* 0x080fe200078208ff */
[----:B------:R1:W2:Y:S01]  /*5910*/  LDG.E.U16 R118, desc[UR8][R14.64] ;  /* 0x000000080e767981 */ /* 0x0002a2000c1e1500 */
[----:B0-----:R-:W-:Y:S01]  /*5920*/  LEA R8, P0, R151, R4, 0x1 ;  /* 0x0000000497087211 */ /* 0x001fe200078008ff */
[----:B------:R-:W0:Y:S01]  /*5930*/  LDC R135, c[0x0][0x3c4] ;  /* 0x0000f100ff877b82 */ /* 0x000e220000000800 */
[-C--:B------:R-:W-:Y:S01]  /*5940*/  LEA.HI.X.SX32 R19, R145, R12.reuse, 0x1, P1 ;  /* 0x0000000c91137211 */ /* 0x080fe200008f0eff */
[----:B------:R-:W2:Y:S01]  /*5950*/  LDG.E.U16 R16, desc[UR8][R16.64] ;  /* 0x0000000810107981 */ /* 0x000ea2000c1e1500 */
[----:B------:R-:W-:-:S02]  /*5960*/  LEA.HI.X.SX32 R9, R151, R12, 0x1, P0 ;  /* 0x0000000c97097211 */ /* 0x000fc400000f0eff */
[-C--:B------:R-:W-:Y:S01]  /*5970*/  LEA R22, P1, R158, R4.reuse, 0x1 ;  /* 0x000000049e167211 */ /* 0x080fe200078208ff */
[----:B------:R-:W2:Y:S01]  /*5980*/  LDG.E.U16 R18, desc[UR8][R18.64] ;  /* 0x0000000812127981 */ /* 0x000ea2000c1e1500 */
[----:B------:R-:W-:Y:S01]  /*5990*/  LEA R6, P0, R164, R4, 0x1 ;  /* 0x00000004a4067211 */ /* 0x000fe200078008ff */
[----:B------:R-:W0:Y:S01]  /*59a0*/  LDC R140, c[0x0][0x3c4] ;  /* 0x0000f100ff8c7b82 */ /* 0x000e220000000800 */
[-C--:B------:R-:W-:Y:S01]  /*59b0*/  LEA.HI.X.SX32 R23, R158, R12.reuse, 0x1, P1 ;  /* 0x0000000c9e177211 */ /* 0x080fe200008f0eff */
[----:B------:R1:W2:Y:S01]  /*59c0*/  LDG.E.U16 R8, desc[UR8][R8.64] ;  /* 0x0000000808087981 */ /* 0x0002a2000c1e1500 */
[----:B------:R-:W-:Y:S02]  /*59d0*/  LEA.HI.X.SX32 R7, R164, R12, 0x1, P0 ;  /* 0x0000000ca4077211 */ /* 0x000fe400000f0eff */
[-C--:B-1----:R-:W-:Y:S01]  /*59e0*/  LEA R10, P0, R166, R4.reuse, 0x1 ;  /* 0x00000004a60a7211 */ /* 0x082fe200078008ff */
[----:B------:R-:W2:Y:S01]  /*59f0*/  LDG.E.U16 R22, desc[UR8][R22.64] ;  /* 0x0000000816167981 */ /* 0x000ea2000c1e1500 */
[-C--:B------:R-:W-:Y:S01]  /*5a00*/  LEA R14, P1, R172, R4.reuse, 0x1 ;  /* 0x00000004ac0e7211 */ /* 0x080fe200078208ff */
[----:B------:R-:W1:Y:S01]  /*5a10*/  LDC R145, c[0x0][0x3c4] ;  /* 0x0000f100ff917b82 */ /* 0x000e620000000800 */
[----:B------:R-:W-:Y:S01]  /*5a20*/  LEA R4, P2, R243, R4, 0x1 ;  /* 0x00000004f3047211 */ /* 0x000fe200078408ff */
[----:B------:R-:W2:Y:S01]  /*5a30*/  LDG.E.U16 R6, desc[UR8][R6.64] ;  /* 0x0000000806067981 */ /* 0x000ea2000c1e1500 */
[----:B------:R-:W-:-:S02]  /*5a40*/  LEA.HI.X.SX32 R11, R166, R12, 0x1, P0 ;  /* 0x0000000ca60b7211 */ /* 0x000fc400000f0eff */
[-C--:B------:R-:W-:Y:S02]  /*5a50*/  LEA.HI.X.SX32 R15, R172, R12.reuse, 0x1, P1 ;  /* 0x0000000cac0f7211 */ /* 0x080fe400008f0eff */
[----:B------:R-:W-:Y:S01]  /*5a60*/  LEA.HI.X.SX32 R5, R243, R12, 0x1, P2 ;  /* 0x0000000cf3057211 */ /* 0x000fe200010f0eff */
[----:B------:R3:W2:Y:S01]  /*5a70*/  LDG.E.U16 R10, desc[UR8][R10.64] ;  /* 0x000000080a0a7981 */ /* 0x0006a2000c1e1500 */
[----:B------:R-:W-:Y:S01]  /*5a80*/  LOP3.LUT R3, R3, 0x600000, RZ, 0xc0, !PT ;  /* 0x0060000003037812 */ /* 0x000fe200078ec0ff */
[----:B------:R-:W0:Y:S02]  /*5a90*/  LDC R9, c[0x0][0x3c4] ;  /* 0x0000f100ff097b82 */ /* 0x000e240000000800 */
[----:B------:R-:W2:Y:S04]  /*5aa0*/  LDG.E.U16 R14, desc[UR8][R14.64] ;  /* 0x000000080e0e7981 */ /* 0x000ea8000c1e1500 */
[----:B------:R3:W2:Y:S01]  /*5ab0*/  LDG.E.U16 R12, desc[UR8][R4.64] ;  /* 0x00000008040c7981 */ /* 0x0006a2000c1e1500 */
[----:B------:R-:W-:Y:S01]  /*5ac0*/  R2UR UR6, R3 ;  /* 0x00000000030672ca */ /* 0x000fe200000e0000 */
[----:B---3--:R-:W3:Y:S08]  /*5ad0*/  LDC R11, c[0x0][0x3c4] ;  /* 0x0000f100ff0b7b82 */ /* 0x008ef00000000800 */
[----:B------:R-:W0:Y:S08]  /*5ae0*/  LDC R3, c[0x0][0x3c8] ;  /* 0x0000f200ff037b82 */ /* 0x000e300000000800 */
[----:B------:R-:W1:Y:S01]  /*5af0*/  LDC R4, c[0x0][0x3c0] ;  /* 0x0000f000ff047b82 */ /* 0x000e620000000800 */
[----:B------:R-:W-:-:S02]  /*5b00*/  R2UR UR5, R0 ;  /* 0x00000000000572ca */ /* 0x000fc400000e0000 */
[----:B------:R-:W-:-:S05]  /*5b10*/  LOP3.LUT R0, R165, 0x7f, RZ, 0xc0, !PT ;  /* 0x0000007fa5007812 */ /* 0x000fca00078ec0ff */
[----:B------:R-:W2:Y:S01]  /*5b20*/  LDC R5, c[0x0][0x3c8] ;  /* 0x0000f200ff057b82 */ /* 0x000ea20000000800 */
[----:B0-----:R-:W-:-:S05]  /*5b30*/  IMAD R3, R0, R3, RZ ;  /* 0x0000000300037224 */ /* 0x001fca00078e02ff */
[----:B------:R-:W-:Y:S01]  /*5b40*/  UIADD3 UR6, UPT, UPT, UR5, UR6, URZ ;  /* 0x0000000605067290 */ /* 0x000fe2000fffe0ff */
[----:B------:R-:W-:Y:S01]  /*5b50*/  PRMT R128, RZ, 0x7610, R128 ;  /* 0x00007610ff807816 */ /* 0x000fe20000000080 */
[----:B------:R-:W-:Y:S01]  /*5b60*/  STL [R1+0x95c], R209 ;  /* 0x00095cd101007387 */ /* 0x000fe20000100800 */
[----:B------:R-:W-:Y:S02]  /*5b70*/  PRMT R126, RZ, 0x7610, R126 ;  /* 0x00007610ff7e7816 */ /* 0x000fe4000000007e */
[----:B------:R-:W-:Y:S02]  /*5b80*/  PRMT R124, RZ, 0x7610, R124 ;  /* 0x00007610ff7c7816 */ /* 0x000fe4000000007c */
[----:B------:R-:W-:Y:S01]  /*5b90*/  PRMT R122, RZ, 0x7610, R122 ;  /* 0x00007610ff7a7816 */ /* 0x000fe2000000007a */
[----:B-1----:R-:W-:Y:S01]  /*5ba0*/  IMAD R0, R167, R4, RZ ;  /* 0x00000004a7007224 */ /* 0x002fe200078e02ff */
[----:B------:R-:W-:Y:S02]  /*5bb0*/  PRMT R63, RZ, 0x7610, R63 ;  /* 0x00007610ff3f7816 */ /* 0x000fe4000000003f */
[----:B------:R-:W-:-:S02]  /*5bc0*/  PRMT R61, RZ, 0x7610, R61 ;  /* 0x00007610ff3d7816 */ /* 0x000fc4000000003d */
[----:B------:R-:W-:Y:S02]  /*5bd0*/  PRMT R59, RZ, 0x7610, R59 ;  /* 0x00007610ff3b7816 */ /* 0x000fe4000000003b */
[----:B------:R-:W-:Y:S02]  /*5be0*/  PRMT R57, RZ, 0x7610, R57 ;  /* 0x00007610ff397816 */ /* 0x000fe40000000039 */
[----:B------:R-:W-:Y:S02]  /*5bf0*/  PRMT R55, RZ, 0x7610, R55 ;  /* 0x00007610ff377816 */ /* 0x000fe40000000037 */
[----:B------:R-:W-:Y:S02]  /*5c00*/  PRMT R51, RZ, 0x7610, R51 ;  /* 0x00007610ff337816 */ /* 0x000fe40000000033 */
        /* <DEDUP_REMOVED lines=11> */
[----:B------:R-:W-:Y:S01]  /*5cc0*/  PRMT R27, RZ, 0x7610, R27 ;  /* 0x00007610ff1b7816 */ /* 0x000fe2000000001b */
[----:B------:R-:W-:Y:S01]  /*5cd0*/  IMAD R135, R135, 0x11, RZ ;  /* 0x0000001187877824 */ /* 0x000fe200078e02ff */
[----:B------:R-:W-:Y:S01]  /*5ce0*/  LEA R198, P0, R0, R198, 0x1 ;  /* 0x000000c600c67211 */ /* 0x000fe200078008ff */
[----:B------:R-:W-:Y:S01]  /*5cf0*/  STTM.x64 tmem[UR6], RZ ;  /* 0x000000ff000079ed */ /* 0x000fe20008340006 */
[----:B------:R-:W-:Y:S01]  /*5d00*/  IMAD R138, R138, 0x12, RZ ;  /* 0x000000128a8a7824 */ /* 0x000fe200078e02ff */
[----:B------:R-:W0:Y:S01]  /*5d10*/  LDC R151, c[0x0][0x3c4] ;  /* 0x0000f100ff977b82 */ /* 0x000e220000000800 */
[----:B------:R-:W-:-:S02]  /*5d20*/  LEA.HI.X.SX32 R7, R0, R199, 0x1, P0 ;  /* 0x000000c700077211 */ /* 0x000fc400000f0eff */
[----:B------:R-:W-:Y:S01]  /*5d30*/  LOP3.LUT P0, RZ, R165, 0x7f, RZ, 0xc0, !PT ;  /* 0x0000007fa5ff7812 */ /* 0x000fe2000780c0ff */
[----:B------:R-:W-:Y:S01]  /*5d40*/  STS.U16 [R53+UR4+0x2300], R52 ;  /* 0x0023003435007988 */ /* 0x000fe20008000404 */
[----:B------:R-:W-:Y:S01]  /*5d50*/  STTM.x64 tmem[UR6+0x40], RZ ;  /* 0x000040ff000079ed */ /* 0x000fe20008340006 */
[----:B------:R-:W-:Y:S02]  /*5d60*/  STTM.x64 tmem[UR6+0x80], RZ ;  /* 0x000080ff000079ed */ /* 0x000fe40008340006 */
[----:B------:R-:W-:Y:S01]  /*5d70*/  STS.U16 [R53+UR4+0x2700], R64 ;  /* 0x0027004035007988 */ /* 0x000fe20008000404 */
[----:B------:R-:W-:Y:S02]  /*5d80*/  IMAD R142, R142, 0x13, RZ ;  /* 0x000000138e8e7824 */ /* 0x000fe400078e02ff */
[----:B------:R-:W-:Y:S01]  /*5d90*/  IMAD R146, R146, 0x14, RZ ;  /* 0x0000001492927824 */ /* 0x000fe200078e02ff */
[----:B----4-:R-:W-:Y:S01]  /*5da0*/  STS.U16 [R53+UR4+0x2b00], R58 ;  /* 0x002b003a35007988 */ /* 0x010fe20008000404 */
[----:B------:R-:W-:-:S02]  /*5db0*/  IMAD R148, R148, 0xd, RZ ;  /* 0x0000000d94947824 */ /* 0x000fc400078e02ff */
[----:B------:R-:W-:Y:S01]  /*5dc0*/  IMAD R149, R149, 0x15, RZ ;  /* 0x0000001595957824 */ /* 0x000fe200078e02ff */
[----:B------:R-:W-:Y:S01]  /*5dd0*/  STS.U16 [R53+UR4+0x2f00], R60 ;  /* 0x002f003c35007988 */ /* 0x000fe20008000404 */
[----:B------:R-:W-:Y:S02]  /*5de0*/  IMAD R150, R150, 0x1d, RZ ;  /* 0x0000001d96967824 */ /* 0x000fe400078e02ff */
[----:B------:R-:W-:Y:S01]  /*5df0*/  IMAD R153, R153, 0x16, RZ ;  /* 0x0000001699997824 */ /* 0x000fe200078e02ff */
[----:B------:R-:W-:Y:S01]  /*5e00*/  STS.U16 [R53+UR4+0x3300], R66 ;  /* 0x0033004235007988 */ /* 0x000fe20008000404 */
[----:B------:R-:W-:Y:S02]  /*5e10*/  IMAD R159, R159, 0x5, RZ ;  /* 0x000000059f9f7824 */ /* 0x000fe400078e02ff */
[----:B------:R-:W-:Y:S01]  /*5e20*/  IMAD R155, R155, 0x7, RZ ;  /* 0x000000079b9b7824 */ /* 0x000fe200078e02ff */
[----:B------:R-:W-:Y:S01]  /*5e30*/  STS.U16 [R53+UR4+0x3700], R62 ;  /* 0x0037003e35007988 */ /* 0x000fe20008000404 */
[----:B------:R-:W-:Y:S01]  /*5e40*/  PRMT R17, RZ, 0x7610, R17 ;  /* 0x00007610ff117816 */ /* 0x000fe20000000011 */
[----:B------:R-:W1:Y:S02]  /*5e50*/  LDC R158, c[0x0][0x3c4] ;  /* 0x0000f100ff9e7b82 */ /* 0x000e640000000800 */
[----:B------:R4:W-:Y:S04]  /*5e60*/  STS.U16 [R53+UR4+0x3b00], R68 ;  /* 0x003b004435007988 */ /* 0x0009e80008000404 */
[----:B------:R-:W-:Y:S04]  /*5e70*/  STS.U16 [R53+UR4+0x3f00], R54 ;  /* 0x003f003635007988 */ /* 0x000fe80008000404 */
[----:B------:R-:W-:Y:S04]  /*5e80*/  STS.U16 [R53+UR4+0x4300], R70 ;  /* 0x0043004635007988 */ /* 0x000fe80008000404 */
[----:B------:R-:W-:Y:S01]  /*5e90*/  STS.U16 [R53+UR4+0x4700], R56 ;  /* 0x0047003835007988 */ /* 0x000fe20008000404 */
[----:B------:R-:W-:Y:S01]  /*5ea0*/  VOTEU.ALL UP0, P0 ;  /* 0x0000000000ff7886 */ /* 0x000fe20000000000 */
[----:B------:R-:W-:Y:S01]  /*5eb0*/  VOTEU.ALL UP1, P0 ;  /* 0x0000000000ff7886 */ /* 0x000fe20000020000 */
[----:B------:R-:W-:Y:S01]  /*5ec0*/  LEA R202, P1, R3, R198, 0x1 ;  /* 0x000000c603ca7211 */ /* 0x000fe200078208ff */
[----:B------:R-:W-:Y:S01]  /*5ed0*/  STS.U16 [R53+UR4+0x4b00], R72 ;  /* 0x004b004835007988 */ /* 0x000fe20008000404 */
[----:B---3--:R-:W-:-:S03]  /*5ee0*/  IMAD.SHL.U32 R166, R11, 0x2, RZ ;  /* 0x000000020ba67824 */ /* 0x008fc600078e00ff */
        /* <DEDUP_REMOVED lines=16> */
[----:B------:R2:W-:Y:S01]  /*5ff0*/  STS.U16 [R53+UR4+0x9700], R32 ;  /* 0x0097002035007988 */ /* 0x0005e20008000404 */
[----:B------:R-:W-:Y:S01]  /*6000*/  IMAD R9, R9, 0x5, RZ ;  /* 0x0000000509097824 */ /* 0x000fe200078e02ff */
[----:B----4-:R-:W3:Y:S02]  /*6010*/  LDC R68, c[0x0][0x3c4] ;  /* 0x0000f100ff447b82 */ /* 0x010ee40000000800 */
[----:B------:R-:W-:Y:S04]  /*6020*/  STS.U16 [R53+UR4+0x8f00], R90 ;  /* 0x008f005a35007988 */ /* 0x000fe80008000404 */
[----:B------:R-:W-:Y:S02]  /*6030*/  STS.U16 [R53+UR4+0x9300], R92 ;  /* 0x0093005c35007988 */ /* 0x000fe40008000404 */
[----:B--2---:R-:W2:Y:S02]  /*6040*/  LDC R32, c[0x0][0x3c8] ;  /* 0x0000f200ff207b82 */ /* 0x004ea40000000800 */
[----:B------:R-:W-:Y:S04]  /*6050*/  STS.U16 [R53+UR4+0x9b00], R94 ;  /* 0x009b005e35007988 */ /* 0x000fe80008000404 */
[----:B------:R-:W-:Y:S04]  /*6060*/  STS.U16 [R53+UR4+0x9f00], R96 ;  /* 0x009f006035007988 */ /* 0x000fe80008000404 */
[----:B------:R-:W-:Y:S04]  /*6070*/  STS.U16 [R53+UR4+0xa300], R98 ;  /* 0x00a3006235007988 */ /* 0x000fe80008000404 */
[----:B------:R4:W-:Y:S04]  /*6080*/  STS.U16 [R53+UR4+0xa700], R28 ;  /* 0x00a7001c35007988 */ /* 0x0009e80008000404 */
[----:B------:R-:W-:Y:S04]  /*6090*/  STS.U16 [R53+UR4+0xab00], R100 ;  /* 0x00ab006435007988 */ /* 0x000fe80008000404 */
[----:B------:R-:W-:Y:S01]  /*60a0*/  STS.U16 [R53+UR4+0xaf00], R34 ;  /* 0x00af002235007988 */ /* 0x000fe20008000404 */
[----:B----4-:R-:W4:Y:S03]  /*60b0*/  LDC R28, c[0x0][0x3c8] ;  /* 0x0000f200ff1c7b82 */ /* 0x010f260000000800 */
        /* <DEDUP_REMOVED lines=19> */
[----:B------:R0:W-:Y:S01]  /*61f0*/  STS.U16 [R53+UR4+0xff00], R12 ;  /* 0x00ff000c35007988 */ /* 0x0001e20008000404 */
[----:B------:R-:W-:Y:S01]  /*6200*/  STTM.x64 tmem[UR6+0xc0], RZ ;  /* 0x0000c0ff000079ed */ /* 0x000fe20008340006 */
[----:B------:R-:W0:Y:S01]  /*6210*/  FENCE.VIEW.ASYNC.T ;  /* 0x00000000000073c6 */ /* 0x000e220000000200 */
[----:B------:R-:W-:-:S04]  /*6220*/  @!UP0 UIADD3 UR12, UPT, UPT, -UR10, 0x100000, URZ ;  /* 0x001000000a0c8890 */ /* 0x000fc8000fffe1ff */
[----:B------:R-:W-:Y:S02]  /*6230*/  @!UP0 USHF.L.U32 UR13, UR12, 0xb, URZ ;  /* 0x0000000b0c0d8899 */ /* 0x000fe400080006ff */
[----:B------:R-:W-:Y:S01]  /*6240*/  @!UP0 USHF.L.U32 UR12, UR12, 0x1, URZ ;  /* 0x000000010c0c8899 */ /* 0x000fe200080006ff */
[----:B0-----:R-:W-:Y:S01]  /*6250*/  BAR.SYNC.DEFER_BLOCKING 0x0 ;  /* 0x0000000000007b1d */ /* 0x001fe20000010000 */
[----:B--2---:R-:W-:-:S04]  /*6260*/  IMAD R4, R32, 0x80, R3 ;  /* 0x0000008020047824 */ /* 0x004fc800078e0203 */
[----:B------:R-:W-:Y:S01]  /*6270*/  IMAD R5, R5, 0x80, R4 ;  /* 0x0000008005057824 */ /* 0x000fe200078e0204 */
[----:B------:R-:W-:-:S04]  /*6280*/  LEA R200, P2, R4, R198, 0x1 ;  /* 0x000000c604c87211 */ /* 0x000fc800078408ff */
[----:B----4-:R-:W-:Y:S02]  /*6290*/  LEA R0, R28, R5, 0x7 ;  /* 0x000000051c007211 */ /* 0x010fe400078e38ff */
[-C--:B------:R-:W-:Y:S01]  /*62a0*/  LEA R204, P3, R5, R198.reuse, 0x1 ;  /* 0x000000c605cc7211 */ /* 0x080fe200078608ff */
[----:B------:R-:W0:Y:S02]  /*62b0*/  FENCE.VIEW.ASYNC.S ;  /* 0x00000000000073c6 */ /* 0x000e240000000000 */
[----:B0-----:R0:W2:Y:S01]  /*62c0*/  @!UP1 SYNCS.EXCH.64 URZ, [UR4+0x28000], UR12 ;  /* 0x0280000c04ff95b2 */ /* 0x0010a20008000100 */
[----:B------:R-:W-:Y:S02]  /*62d0*/  LEA R198, P4, R0, R198, 0x1 ;  /* 0x000000c600c67211 */ /* 0x000fe400078808ff */
[----:B------:R-:W-:Y:S02]  /*62e0*/  LEA.HI.X.SX32 R203, R3, R7, 0x1, P1 ;  /* 0x0000000703cb7211 */ /* 0x000fe400008f0eff */
[----:B------:R-:W-:-:S02]  /*62f0*/  ISETP.GT.AND P1, PT, R69, RZ, PT ;  /* 0x000000ff4500720c */ /* 0x000fc40003f24270 */
[-C--:B------:R-:W-:Y:S01]  /*6300*/  LEA.HI.X.SX32 R199, R0, R7.reuse, 0x1, P4 ;  /* 0x0000000700c77211 */ /* 0x080fe200020f0eff */
[----:B--2---:R-:W-:Y:S01]  /*6310*/  BAR.SYNC.DEFER_BLOCKING 0x0 ;  /* 0x0000000000007b1d */ /* 0x004fe20000010000 */
[-C--:B------:R-:W-:Y:S02]  /*6320*/  LEA.HI.X.SX32 R201, R4, R7.reuse, 0x1, P2 ;  /* 0x0000000704c97211 */ /* 0x080fe400010f0eff */
[----:B------:R-:W-:Y:S01]  /*6330*/  LEA.HI.X.SX32 R205, R5, R7, 0x1, P3 ;  /* 0x0000000705cd7211 */ /* 0x000fe200018f0eff */
[----:B------:R-:W-:Y:S01]  /*6340*/  IMAD.WIDE R6, R166, 0x2, R198 ;  /* 0x00000002a6067825 */ /* 0x000fe200078e02c6 */
[----:B------:R-:W-:Y:S02]  /*6350*/  PRMT R104, RZ, 0x7610, R104 ;  /* 0x00007610ff687816 */ /* 0x000fe40000000068 */
[----:B------:R-:W-:Y:S01]  /*6360*/  PRMT R54, RZ, 0x7610, R54 ;  /* 0x00007610ff367816 */ /* 0x000fe20000000036 */
[----:B------:R-:W-:Y:S01]  /*6370*/  STL [R1+0x960], R167 ;  /* 0x000960a701007387 */ /* 0x000fe20000100800 */
[----:B------:R-:W-:Y:S01]  /*6380*/  PRMT R53, RZ, 0x7610, R53 ;  /* 0x00007610ff357816 */ /* 0x000fe20000000035 */
[----:B------:R-:W2:Y:S01]  /*6390*/  LDC R0, c[0x0][0x3c4] ;  /* 0x0000f100ff007b82 */ /* 0x000ea20000000800 */
[----:B------:R-:W-:-:S02]  /*63a0*/  PRMT R118, RZ, 0x7610, R118 ;  /* 0x00007610ff767816 */ /* 0x000fc40000000076 */
[----:B------:R-:W-:Y:S02]  /*63b0*/  PRMT R116, RZ, 0x7610, R116 ;  /* 0x00007610ff747816 */ /* 0x000fe40000000074 */
[----:B------:R-:W-:Y:S02]  /*63c0*/  PRMT R114, RZ, 0x7610, R114 ;  /* 0x00007610ff727816 */ /* 0x000fe40000000072 */
[----:B------:R-:W-:Y:S01]  /*63d0*/  PRMT R112, RZ, 0x7610, R112 ;  /* 0x00007610ff707816 */ /* 0x000fe20000000070 */
[----:B------:R-:W4:Y:S01]  /*63e0*/  LDC R69, c[0x0][0x3c4] ;  /* 0x0000f100ff457b82 */ /* 0x000f220000000800 */
[----:B------:R3:W4:Y:S01]  /*63f0*/  @P1 LDG.E.U16 R104, desc[UR8][R6.64] ;  /* 0x0000000806681981 */ /* 0x000722000c1e1500 */
[C---:B------:R-:W-:Y:S01]  /*6400*/  IMAD.WIDE R4, R9.reuse, 0x2, R200 ;  /* 0x0000000209047825 */ /* 0x040fe200078e02c8 */
[----:B------:R-:W-:Y:S02]  /*6410*/  PRMT R110, RZ, 0x7610, R110 ;  /* 0x00007610ff6e7816 */ /* 0x000fe4000000006e */
[----:B------:R-:W-:Y:S01]  /*6420*/  PRMT R108, RZ, 0x7610, R108 ;  /* 0x00007610ff6c7816 */ /* 0x000fe2000000006c */
[----:B------:R-:W-:Y:S01]  /*6430*/  IMAD.WIDE R8, R9, 0x2, R202 ;  /* 0x0000000209087825 */ /* 0x000fe200078e02ca */
[----:B------:R-:W4:Y:S04]  /*6440*/  @P1 LDG.E.U16 R53, desc[UR8][R4.64] ;  /* 0x0000000804351981 */ /* 0x000f28000c1e1500 */
[----:B------:R-:W4:Y:S04]  /*6450*/  @P1 LDG.E.U16 R54, desc[UR8][R8.64] ;  /* 0x0000000808361981 */ /* 0x000f28000c1e1500 */
[----:B------:R-:W-:Y:S04]  /*6460*/  STL [R1+0x964], R165 ;  /* 0x000964a501007387 */ /* 0x000fe80000100800 */
[----:B------:R0:W-:Y:S04]  /*6470*/  STL.64 [R1+0xaf0], R128 ;  /* 0x000af08001007387 */ /* 0x0001e80000100a00 */
[----:B------:R-:W-:Y:S04]  /*6480*/  STL.64 [R1+0xae0], R126 ;  /* 0x000ae07e01007387 */ /* 0x000fe80000100a00 */
[----:B------:R0:W-:Y:S01]  /*6490*/  STL.64 [R1+0xad0], R124 ;  /* 0x000ad07c01007387 */ /* 0x0001e20000100a00 */
[----:B------:R-:W-:-:S03]  /*64a0*/  PRMT R106, RZ, 0x7610, R106 ;  /* 0x00007610ff6a7816 */ /* 0x000fc6000000006a */
[----:B------:R0:W-:Y:S04]  /*64b0*/  STL.64 [R1+0xac0], R122 ;  /* 0x000ac07a01007387 */ /* 0x0001e80000100a00 */
[----:B------:R-:W-:Y:S01]  /*64c0*/  STL.64 [R1+0xab0], R120 ;  /* 0x000ab07801007387 */ /* 0x000fe20000100a00 */
[----:B------:R-:W-:-:S03]  /*64d0*/  PRMT R102, RZ, 0x7610, R102 ;  /* 0x00007610ff667816 */ /* 0x000fc60000000066 */
[----:B------:R0:W-:Y:S01]  /*64e0*/  STL.64 [R1+0xaa0], R118 ;  /* 0x000aa07601007387 */ /* 0x0001e20000100a00 */
[----:B------:R-:W-:-:S03]  /*64f0*/  PRMT R100, RZ, 0x7610, R100 ;  /* 0x00007610ff647816 */ /* 0x000fc60000000064 */
        /* <DEDUP_REMOVED lines=10> */
[----:B------:R-:W-:Y:S01]  /*65a0*/  STL.64 [R1+0xac8], R106 ;  /* 0x000ac86a01007387 */ /* 0x000fe20000100a00 */
        /* <DEDUP_REMOVED lines=29> */
[----:B------:R-:W-:Y:S01]  /*6780*/  PRMT R26, RZ, 0x7610, R26 ;  /* 0x00007610ff1a7816 */ /* 0x000fe2000000001a */
[----:B--2---:R-:W-:Y:S01]  /*6790*/  IMAD.SHL.U32 R0, R0, 0x8, RZ ;  /* 0x0000000800007824 */ /* 0x004fe200078e00ff */
[----:B---3--:R-:W-:Y:S01]  /*67a0*/  SHF.L.U32 R6, R68, 0x4, RZ ;  /* 0x0000000444067819 */ /* 0x008fe200000006ff */
[----:B------:R-:W-:-:S02]  /*67b0*/  IMAD R68, R136, 0x18, RZ ;  /* 0x0000001888447824 */ /* 0x000fc400078e02ff */
[----:B------:R-:W-:Y:S02]  /*67c0*/  IMAD R145, R145, 0xc, RZ ;  /* 0x0000000c91917824 */ /* 0x000fe400078e02ff */
[----:B------:R-:W-:Y:S01]  /*67d0*/  IMAD R151, R151, 0x6, RZ ;  /* 0x0000000697977824 */ /* 0x000fe200078e02ff */
[----:B------:R-:W-:Y:S01]  /*67e0*/  PRMT R3, RZ, 0x7610, R3 ;  /* 0x00007610ff037816 */ /* 0x000fe20000000003 */
[--C-:B0-----:R-:W-:Y:S01]  /*67f0*/  IMAD.WIDE R128, R0, 0x2, R200.reuse ;  /* 0x0000000200807825 */ /* 0x101fe200078e02c8 */
[----:B------:R-:W2:Y:S03]  /*6800*/  @P1 LDG.E.U16 R134, desc[UR8][R200.64] ;  /* 0x00000008c8861981 */ /* 0x000ea6000c1e1500 */
[----:B------:R-:W-:Y:S01]  /*6810*/  IMAD.WIDE R124, R6, 0x2, R200 ;  /* 0x00000002067c7825 */ /* 0x000fe200078e02c8 */
[----:B------:R-:W3:Y:S03]  /*6820*/  @P1 LDG.E.U16 R130, desc[UR8][R128.64] ;  /* 0x0000000880821981 */ /* 0x000ee6000c1e1500 */
[----:B----4-:R-:W-:Y:S01]  /*6830*/  IMAD R69, R69, 0x9, RZ ;  /* 0x0000000945457824 */ /* 0x010fe200078e02ff */
[----:B------:R-:W4:Y:S01]  /*6840*/  @P1 LDG.E.U16 R3, desc[UR8][R202.64] ;  /* 0x00000008ca031981 */ /* 0x000f22000c1e1500 */
[----:B------:R-:W-:-:S03]  /*6850*/  IMAD.WIDE R122, R68, 0x2, R202 ;  /* 0x00000002447a7825 */ /* 0x000fc600078e02ca */
[----:B------:R-:W2:Y:S01]  /*6860*/  @P1 LDG.E.U16 R133, desc[UR8][R204.64] ;  /* 0x00000008cc851981 */ /* 0x000ea2000c1e1500 */
[----:B------:R-:W-:-:S03]  /*6870*/  IMAD.WIDE R118, R161, 0x2, R202 ;  /* 0x00000002a1767825 */ /* 0x000fc600078e02ca */
[----:B------:R-:W2:Y:S01]  /*6880*/  @P1 LDG.E.U16 R132, desc[UR8][R198.64] ;  /* 0x00000008c6841981 */ /* 0x000ea2000c1e1500 */
[----:B------:R-:W-:Y:S02]  /*6890*/  IMAD R136, R139, 0x19, RZ ;  /* 0x000000198b887824 */ /* 0x000fe400078e02ff */
[----:B------:R-:W-:-:S04]  /*68a0*/  IMAD.WIDE R114, R69, 0x2, R202 ;  /* 0x0000000245727825 */ /* 0x000fc800078e02ca */
[----:B------:R-:W-:-:S04]  /*68b0*/  IMAD.WIDE R110, R135, 0x2, R202 ;  /* 0x00000002876e7825 */ /* 0x000fc800078e02ca */
[----:B------:R-:W-:Y:S02]  /*68c0*/  IMAD R139, R140, 0x1a, RZ ;  /* 0x0000001a8c8b7824 */ /* 0x000fe400078e02ff */
[----:B------:R-:W-:Y:S02]  /*68d0*/  IMAD R140, R144, 0x3, RZ ;  /* 0x00000003908c7824 */ /* 0x000fe400078e02ff */
[----:B------:R-:W-:Y:S02]  /*68e0*/  IMAD.SHL.U32 R144, R162, 0x4, RZ ;  /* 0x00000004a2907824 */ /* 0x000fe400078e00ff */
[----:B------:R-:W-:-:S04]  /*68f0*/  IMAD.WIDE R164, R143, 0x2, R200 ;  /* 0x000000028fa47825 */ /* 0x000fc800078e02c8 */
        /* <DEDUP_REMOVED lines=12> */
[----:B------:R-:W-:Y:S01]  /*69c0*/  IMAD.WIDE R194, R150, 0x2, R202 ;  /* 0x0000000296c27825 */ /* 0x000fe200078e02ca */
[----:B------:R-:W-:Y:S04]  /*69d0*/  STL.64 [R1+0xa38], R104 ;  /* 0x000a386801007387 */ /* 0x000fe80000100a00 */
        /* <DEDUP_REMOVED lines=34> */
[----:B------:R0:W-:Y:S04]  /*6c00*/  STL.64 [R1+0xab8], R32 ;  /* 0x000ab82001007387 */ /* 0x0001e80000100a00 */
[----:B------:R1:W-:Y:S04]  /*6c10*/  STL.64 [R1+0xad8], R30 ;  /* 0x000ad81e01007387 */ /* 0x0003e80000100a00 */
[----:B------:R-:W-:Y:S04]  /*6c20*/  STL.64 [R1+0xae8], R28 ;  /* 0x000ae81c01007387 */ /* 0x000fe80000100a00 */
[----:B------:R2:W-:Y:S01]  /*6c30*/  STL.64 [R1+0xaf8], R26 ;  /* 0x000af81a01007387 */ /* 0x0005e20000100a00 */
[----:B0-----:R-:W-:-:S04]  /*6c40*/  IMAD.WIDE R32, R68, 0x2, R200 ;  /* 0x0000000244207825 */ /* 0x001fc800078e02c8 */
[----:B-1----:R-:W-:-:S04]  /*6c50*/  IMAD.WIDE R30, R6, 0x2, R202 ;  /* 0x00000002061e7825 */ /* 0x002fc800078e02ca */
[----:B--2---:R-:W-:-:S05]  /*6c60*/  IMAD.WIDE R26, R0, 0x2, R202 ;  /* 0x00000002001a7825 */ /* 0x004fca00078e02ca */
[----:B------:R0:W-:Y:S01]  /*6c70*/  STL.64 [R1+0x8b0], R26 ;  /* 0x0008b01a01007387 */ /* 0x0001e20000100a00 */
[----:B------:R-:W-:-:S03]  /*6c80*/  IMAD.WIDE R36, R163, 0x2, R200 ;  /* 0x00000002a3247825 */ /* 0x000fc600078e02c8 */
[----:B------:R1:W-:Y:S01]  /*6c90*/  STL.64 [R1+0x8a8], R128 ;  /* 0x0008a88001007387 */ /* 0x0003e20000100a00 */
[----:B------:R-:W-:-:S03]  /*6ca0*/  IMAD.WIDE R40, R69, 0x2, R200 ;  /* 0x0000000245287825 */ /* 0x000fc600078e02c8 */
[----:B------:R-:W-:Y:S01]  /*6cb0*/  STL.64 [R1+0x7b0], R30 ;  /* 0x0007b01e01007387 */ /* 0x000fe20000100a00 */
        /* <DEDUP_REMOVED lines=118> */
[----:B------:R-:W-:-:S04]  /*7420*/  IMAD.WIDE R126, R0, 0x2, R198 ;  /* 0x00000002007e7825 */ /* 0x000fc800078e02c6 */
[--C-:B------:R-:W-:Y:S01]  /*7430*/  IMAD.WIDE R226, R138, 0x2, R198.reuse ;  /* 0x000000028ae27825 */ /* 0x100fe200078e02c6 */
[----:B------:R-:W-:Y:S03]  /*7440*/  STL.64 [R1+0x720], R234 ;  /* 0x000720ea01007387 */ /* 0x000fe60000100a00 */
[--C-:B------:R-:W-:Y:S01]  /*7450*/  IMAD.WIDE R218, R142, 0x2, R198.reuse ;  /* 0x000000028eda7825 */ /* 0x100fe200078e02c6 */
[----:B------:R-:W-:Y:S03]  /*7460*/  STL.64 [R1+0x620], R188 ;  /* 0x000620bc01007387 */ /* 0x000fe60000100a00 */
[----:B------:R-:W-:Y:S01]  /*7470*/  IMAD.WIDE R208, R143, 0x2, R198 ;  /* 0x000000028fd07825 */ /* 0x000fe200078e02c6 */
[----:B------:R-:W-:Y:S01]  /*7480*/  STL.64 [R1+0x900], R228 ;  /* 0x000900e401007387 */ /* 0x000fe20000100a00 */
[----:B------:R-:W-:Y:S01]  /*7490*/  PRMT R24, RZ, 0x7610, R24 ;  /* 0x00007610ff187816 */ /* 0x000fe20000000018 */
[----:B------:R-:W0:Y:S01]  /*74a0*/  LDC R0, c[0x0][0x3d0] ;  /* 0x0000f400ff007b82 */ /* 0x000e220000000800 */
[----:B------:R-:W-:Y:S01]  /*74b0*/  IMAD.WIDE R160, R153, 0x2, R204 ;  /* 0x0000000299a07825 */ /* 0x000fe200078e02cc */
[----:B------:R-:W-:Y:S03]  /*74c0*/  STL.64 [R1+0x800], R220 ;  /* 0x000800dc01007387 */ /* 0x000fe60000100a00 */
[--C-:B------:R-:W-:Y:S01]  /*74d0*/  IMAD.WIDE R240, R6, 0x2, R198.reuse ;  /* 0x0000000206f07825 */ /* 0x100fe200078e02c6 */
        /* <DEDUP_REMOVED lines=8> */
[----:B------:R0:W-:Y:S03]  /*7560*/  STL.64 [R1+0x898], R126 ;  /* 0x0008987e01007387 */ /* 0x0001e60000100a00 */
[--C-:B------:R-:W-:Y:S01]  /*7570*/  IMAD.WIDE R68, R136, 0x2, R198.reuse ;  /* 0x0000000288447825 */ /* 0x100fe200078e02c6 */
[----:B------:R-:W-:Y:S03]  /*7580*/  STL.64 [R1+0x6e0], R160 ;  /* 0x0006e0a001007387 */ /* 0x000fe60000100a00 */
[--C-:B------:R-:W-:Y:S01]  /*7590*/  IMAD.WIDE R52, R137, 0x2, R198.reuse ;  /* 0x0000000289347825 */ /* 0x100fe200078e02c6 */
[----:B------:R0:W-:Y:S04]  /*75a0*/  STL.64 [R1+0x798], R240 ;  /* 0x000798f001007387 */ /* 0x0001e80000100a00 */
[----:B------:R0:W-:Y:S01]  /*75b0*/  STL.64 [R1+0x698], R34 ;  /* 0x0006982201007387 */ /* 0x0001e20000100a00 */
[----:B------:R-:W-:-:S03]  /*75c0*/  IMAD.WIDE R58, R139, 0x2, R198 ;  /* 0x000000028b3a7825 */ /* 0x000fc600078e02c6 */
[----:B------:R0:W-:Y:S01]  /*75d0*/  STL.64 [R1+0x908], R38 ;  /* 0x0009082601007387 */ /* 0x0001e20000100a00 */
[----:B------:R-:W-:-:S03]  /*75e0*/  IMAD.WIDE R62, R140, 0x2, R198 ;  /* 0x000000028c3e7825 */ /* 0x000fc600078e02c6 */
[----:B------:R0:W-:Y:S01]  /*75f0*/  STL.64 [R1+0x878], R42 ;  /* 0x0008782a01007387 */ /* 0x0001e20000100a00 */
[----:B------:R-:W-:-:S03]  /*7600*/  IMAD.WIDE R66, R141, 0x2, R198 ;  /* 0x000000028d427825 */ /* 0x000fc600078e02c6 */
[----:B------:R0:W-:Y:S01]  /*7610*/  STL.64 [R1+0x778], R162 ;  /* 0x000778a201007387 */ /* 0x0001e20000100a00 */
[----:B------:R-:W-:-:S03]  /*7620*/  IMAD.WIDE R248, R144, 0x2, R198 ;  /* 0x0000000290f87825 */ /* 0x000fc600078e02c6 */
[----:B------:R0:W-:Y:S04]  /*7630*/  STL.64 [R1+0x678], R68 ;  /* 0x0006784401007387 */ /* 0x0001e80000100a00 */
[----:B------:R0:W-:Y:S04]  /*7640*/  STL.64 [R1+0x858], R52 ;  /* 0x0008583401007387 */ /* 0x0001e80000100a00 */
[----:B------:R0:W-:Y:S04]  /*7650*/  STL.64 [R1+0x758], R226 ;  /* 0x000758e201007387 */ /* 0x0001e80000100a00 */
[----:B------:R0:W-:Y:S04]  /*7660*/  STL.64 [R1+0x658], R58 ;  /* 0x0006583a01007387 */ /* 0x0001e80000100a00 */
[----:B------:R-:W-:Y:S04]  /*7670*/  STL.64 [R1+0x5b8], R62 ;  /* 0x0005b83e01007387 */ /* 0x000fe80000100a00 */
[----:B------:R-:W-:Y:S04]  /*7680*/  STL.64 [R1+0x838], R66 ;  /* 0x0008384201007387 */ /* 0x000fe80000100a00 */
[----:B------:R-:W-:Y:S04]  /*7690*/  STL.64 [R1+0x738], R218 ;  /* 0x000738da01007387 */ /* 0x000fe80000100a00 */
[----:B------:R-:W-:Y:S04]  /*76a0*/  STL.64 [R1+0x638], R208 ;  /* 0x000638d001007387 */ /* 0x000fe80000100a00 */
[----:B------:R-:W-:Y:S04]  /*76b0*/  STL.64 [R1+0x598], R248 ;  /* 0x000598f801007387 */ /* 0x000fe80000100a00 */
[----:B------:R-:W2:Y:S01]  /*76c0*/  @P1 LDG.E.U16 R131, desc[UR8][R26.64] ;  /* 0x000000081a831981 */ /* 0x000ea2000c1e1500 */
[----:B------:R-:W-:-:S03]  /*76d0*/  PRMT R8, RZ, 0x7610, R8 ;  /* 0x00007610ff087816 */ /* 0x000fc60000000008 */
[----:B------:R-:W2:Y:S01]  /*76e0*/  @P1 LDG.E.U16 R24, desc[UR8][R178.64] ;  /* 0x00000008b2181981 */ /* 0x000ea2000c1e1500 */
[----:B------:R-:W-:Y:S02]  /*76f0*/  PRMT R10, RZ, 0x7610, R10 ;  /* 0x00007610ff0a7816 */ /* 0x000fe4000000000a */
[----:B------:R-:W-:Y:S01]  /*7700*/  PRMT R13, RZ, 0x7610, R13 ;  /* 0x00007610ff0d7816 */ /* 0x000fe2000000000d */
[----:B------:R-:W2:Y:S04]  /*7710*/  @P1 LDG.E.U16 R8, desc[UR8][R174.64] ;  /* 0x00000008ae081981 */ /* 0x000ea8000c1e1500 */
[----:B0-----:R-:W2:Y:S04]  /*7720*/  LDL.LU.64 R26, [R1+0xaf8] ;  /* 0x000af800011a7983 */ /* 0x001ea80000300a00 */
[----:B-1----:R-:W3:Y:S04]  /*7730*/  LDL.LU.64 R128, [R1+0xaf0] ;  /* 0x000af00001807983 */ /* 0x002ee80000300a00 */
[----:B------:R-:W4:Y:S01]  /*7740*/  @P1 LDG.E.U16 R10, desc[UR8][R172.64] ;  /* 0x00000008ac0a1981 */ /* 0x000f22000c1e1500 */
[----:B------:R-:W-:-:S02]  /*7750*/  PRMT R25, RZ, 0x7610, R25 ;  /* 0x00007610ff197816 */ /* 0x000fc40000000019 */
[----:B------:R-:W-:Y:S01]  /*7760*/  PRMT R23, RZ, 0x7610, R23 ;  /* 0x00007610ff177816 */ /* 0x000fe20000000017 */
[----:B------:R-:W-:Y:S01]  /*7770*/  IMAD R156, R156, 0xf, RZ ;  /* 0x0000000f9c9c7824 */ /* 0x000fe200078e02ff */
[----:B------:R-:W-:Y:S02]  /*7780*/  PRMT R7, RZ, 0x7610, R7 ;  /* 0x00007610ff077816 */ /* 0x000fe40000000007 */
[----:B------:R-:W-:Y:S02]  /*7790*/  PRMT R11, RZ, 0x7610, R11 ;  /* 0x00007610ff0b7816 */ /* 0x000fe4000000000b */
[----:B------:R-:W-:Y:S01]  /*77a0*/  PRMT R14, RZ, 0x7610, R14 ;  /* 0x00007610ff0e7816 */ /* 0x000fe2000000000e */
[----:B------:R-:W-:Y:S01]  /*77b0*/  IMAD R157, R157, 0x17, RZ ;  /* 0x000000179d9d7824 */ /* 0x000fe200078e02ff */
[----:B------:R-:W-:Y:S02]  /*77c0*/  PRMT R12, RZ, 0x7610, R12 ;  /* 0x00007610ff0c7816 */ /* 0x000fe4000000000c */
[----:B------:R-:W-:-:S02]  /*77d0*/  PRMT R22, RZ, 0x7610, R22 ;  /* 0x00007610ff167816 */ /* 0x000fc40000000016 */
[----:B------:R-:W-:Y:S01]  /*77e0*/  PRMT R19, RZ, 0x7610, R19 ;  /* 0x00007610ff137816 */ /* 0x000fe20000000013 */
[----:B------:R-:W-:Y:S01]  /*77f0*/  IMAD R158, R158, 0x1f, RZ ;  /* 0x0000001f9e9e7824 */ /* 0x000fe200078e02ff */
[----:B------:R-:W-:Y:S02]  /*7800*/  PRMT R16, RZ, 0x7610, R16 ;  /* 0x00007610ff107816 */ /* 0x000fe40000000010 */
[----:B------:R-:W-:Y:S02]  /*7810*/  PRMT R9, RZ, 0x7610, R9 ;  /* 0x00007610ff097816 */ /* 0x000fe40000000009 */
[----:B------:R-:W-:Y:S02]  /*7820*/  PRMT R5, RZ, 0x7610, R5 ;  /* 0x00007610ff057816 */ /* 0x000fe40000000005 */
[----:B------:R-:W-:Y:S02]  /*7830*/  PRMT R4, RZ, 0x7610, R4 ;  /* 0x00007610ff047816 */ /* 0x000fe40000000004 */
[----:B------:R-:W-:-:S02]  /*7840*/  PRMT R15, RZ, 0x7610, R15 ;  /* 0x00007610ff0f7816 */ /* 0x000fc4000000000f */
[----:B------:R-:W-:Y:S02]  /*7850*/  PRMT R21, RZ, 0x7610, R21 ;  /* 0x00007610ff157816 */ /* 0x000fe40000000015 */
[----:B------:R-:W-:Y:S01]  /*7860*/  PRMT R18, RZ, 0x7610, R18 ;  /* 0x00007610ff127816 */ /* 0x000fe20000000012 */
[----:B--2---:R-:W2:Y:S04]  /*7870*/  @P1 LDG.E.U16 R26, desc[UR8][R194.64] ;  /* 0x00000008c21a1981 */ /* 0x004ea8000c1e1500 */
[----:B---3--:R-:W3:Y:S04]  /*7880*/  @P1 LDG.E.U16 R129, desc[UR8][R28.64] ;  /* 0x000000081c811981 */ /* 0x008ee8000c1e1500 */
[----:B------:R-:W2:Y:S04]  /*7890*/  @P1 LDG.E.U16 R128, desc[UR8][R126.64] ;  /* 0x000000087e801981 */ /* 0x000ea8000c1e1500 */
[----:B------:R-:W2:Y:S04]  /*78a0*/  LDL.LU.64 R28, [R1+0xae8] ;  /* 0x000ae800011c7983 */ /* 0x000ea80000300a00 */
[----:B------:R-:W3:Y:S01]  /*78b0*/  LDL.LU.64 R126, [R1+0xae0] ;  /* 0x000ae000017e7983 */ /* 0x000ee20000300a00 */
[----:B------:R-:W-:-:S04]  /*78c0*/  @!UP0 UIADD3 UR12, UPT, UPT, -UR10, 0x100000, URZ ;  /* 0x001000000a0c8890 */ /* 0x000fc8000fffe1ff */
[----:B------:R-:W-:Y:S02]  /*78d0*/  @!UP0 USHF.L.U32 UR13, UR12, 0xb, URZ ;  /* 0x0000000b0c0d8899 */ /* 0x000fe400080006ff */
[----:B------:R-:W-:Y:S01]  /*78e0*/  @!UP0 USHF.L.U32 UR12, UR12, 0x1, URZ ;  /* 0x000000010c0c8899 */ /* 0x000fe200080006ff */
[----:B------:R-:W-:-:S11]  /*78f0*/  VOTEU.ALL UP1, P0 ;  /* 0x0000000000ff7886 */ /* 0x000fd60000020000 */
[----:B------:R0:W1:Y:S01]  /*7900*/  @!UP1 SYNCS.EXCH.64 URZ, [UR4+0x28008], UR12 ;  /* 0x0280080c04ff95b2 */ /* 0x0000620008000100 */
[----:B--2---:R-:W2:Y:S04]  /*7910*/  @P1 LDG.E.U16 R28, desc[UR8][R170.64] ;  /* 0x00000008aa1c1981 */ /* 0x004ea8000c1e1500 */
[----:B---3--:R-:W3:Y:S04]  /*7920*/  @P1 LDG.E.U16 R127, desc[UR8][R30.64] ;  /* 0x000000081e7f1981 */ /* 0x008ee8000c1e1500 */
[----:B------:R-:W2:Y:S04]  /*7930*/  @P1 LDG.E.U16 R126, desc[UR8][R124.64] ;  /* 0x000000087c7e1981 */ /* 0x000ea8000c1e1500 */
[----:B------:R-:W2:Y:S04]  /*7940*/  LDL.LU.64 R30, [R1+0xad8] ;  /* 0x000ad800011e7983 */ /* 0x000ea80000300a00 */
[----:B------:R-:W3:Y:S04]  /*7950*/  LDL.LU.64 R124, [R1+0xad0] ;  /* 0x000ad000017c7983 */ /* 0x000ee80000300a00 */
[----:B--2---:R-:W2:Y:S04]  /*7960*/  @P1 LDG.E.U16 R31, desc[UR8][R168.64] ;  /* 0x00000008a81f1981 */ /* 0x004ea8000c1e1500 */
[----:B---3--:R-:W3:Y:S04]  /*7970*/  @P1 LDG.E.U16 R125, desc[UR8][R106.64] ;  /* 0x000000086a7d1981 */ /* 0x008ee8000c1e1500 */
[----:B------:R0:W2:Y:S04]  /*7980*/  @P1 LDG.E.U16 R124, desc[UR8][R240.64] ;  /* 0x00000008f07c1981 */ /* 0x0000a8000c1e1500 */
[----:B------:R0:W2:Y:S04]  /*7990*/  @P1 LDG.E.U16 R30, desc[UR8][R160.64] ;  /* 0x00000008a01e1981 */ /* 0x0000a8000c1e1500 */
[----:B------:R-:W2:Y:S04]  /*79a0*/  LDL.LU.64 R106, [R1+0xac8] ;  /* 0x000ac800016a7983 */ /* 0x000ea80000300a00 */
[----:B--2---:R-:W2:Y:S01]  /*79b0*/  @P1 LDG.E.U16 R106, desc[UR8][R122.64] ;  /* 0x000000087a6a1981 */ /* 0x004ea2000c1e1500 */
[----:B0-----:R-:W-:-:S03]  /*79c0*/  IMAD.WIDE R240, R145, 0x2, R198 ;  /* 0x0000000291f07825 */ /* 0x001fc600078e02c6 */
[----:B------:R-:W2:Y:S04]  /*79d0*/  @P1 LDG.E.U16 R107, desc[UR8][R104.64] ;  /* 0x00000008686b1981 */ /* 0x000ea8000c1e1500 */
[----:B------:R-:W2:Y:S04]  /*79e0*/  LDL.LU.64 R122, [R1+0xac0] ;  /* 0x000ac000017a7983 */ /* 0x000ea80000300a00 */
[----:B--2---:R-:W2:Y:S04]  /*79f0*/  @P1 LDG.E.U16 R123, desc[UR8][R32.64] ;  /* 0x00000008207b1981 */ /* 0x004ea8000c1e1500 */
[----:B------:R-:W2:Y:S04]  /*7a00*/  @P1 LDG.E.U16 R122, desc[UR8][R120.64] ;  /* 0x00000008787a1981 */ /* 0x000ea8000c1e1500 */
[----:B------:R-:W2:Y:S04]  /*7a10*/  LDL.LU.64 R32, [R1+0xab8] ;  /* 0x000ab80001207983 */ /* 0x000ea80000300a00 */
[----:B------:R-:W3:Y:S04]  /*7a20*/  LDL.LU.64 R120, [R1+0xab0] ;  /* 0x000ab00001787983 */ /* 0x000ee80000300a00 */
[----:B------:R-:W-:Y:S01]  /*7a30*/  STL.64 [R1+0x818], R240 ;  /* 0x000818f001007387 */ /* 0x000fe20000100a00 */
[----:B------:R-:W-:-:S05]  /*7a40*/  IMAD.WIDE R168, R154, 0x2, R204 ;  /* 0x000000029aa87825 */ /* 0x000fca00078e02cc */
[----:B------:R-:W4:Y:S01]  /*7a50*/  @P1 LDG.E.U16 R17, desc[UR8][R168.64] ;  /* 0x00000008a8111981 */ /* 0x000f22000c1e1500 */
[----:B------:R-:W-:-:S05]  /*7a60*/  IMAD.WIDE R160, R155, 0x2, R200 ;  /* 0x000000029ba07825 */ /* 0x000fca00078e02c8 */
[----:B------:R-:W4:Y:S04]  /*7a70*/  @P1 LDG.E.U16 R23, desc[UR8][R160.64] ;  /* 0x00000008a0171981 */ /* 0x000f28000c1e1500 */
[----:B--2---:R-:W2:Y:S04]  /*7a80*/  @P1 LDG.E.U16 R33, desc[UR8][R176.64] ;  /* 0x00000008b0211981 */ /* 0x004ea8000c1e1500 */
[----:B---3--:R-:W3:Y:S04]  /*7a90*/  @P1 LDG.E.U16 R121, desc[UR8][R34.64] ;  /* 0x0000000822791981 */ /* 0x008ee8000c1e1500 */
[----:B------:R-:W2:Y:S04]  /*7aa0*/  @P1 LDG.E.U16 R120, desc[UR8][R118.64] ;  /* 0x0000000876781981 */ /* 0x000ea8000c1e1500 */
[----:B------:R-:W2:Y:S04]  /*7ab0*/  LDL.LU.64 R34, [R1+0xaa8] ;  /* 0x000aa80001227983 */ /* 0x000ea80000300a00 */
[----:B------:R-:W3:Y:S04]  /*7ac0*/  LDL.LU.64 R118, [R1+0xaa0] ;  /* 0x000aa00001767983 */ /* 0x000ee80000300a00 */
        /* <DEDUP_REMOVED lines=30> */
[----:B------:R-:W2:Y:S04]  /*7cb0*/  LDL.LU.64 R44, [R1+0xa48] ;  /* 0x000a4800012c7983 */ /* 0x000ea80000300a00 */
[----:B------:R-:W3:Y:S01]  /*7cc0*/  LDL.LU.64 R102, [R1+0xa40] ;  /* 0x000a400001667983 */ /* 0x000ee20000300a00 */
[----:B0-----:R-:W-:-:S03]  /*7cd0*/  IMAD.WIDE R162, R146, 0x2, R198 ;  /* 0x0000000292a27825 */ /* 0x001fc600078e02c6 */
[----:B------:R-:W4:Y:S04]  /*7ce0*/  LDL.LU.64 R104, [R1+0xa38] ;  /* 0x000a380001687983 */ /* 0x000f280000300a00 */
[----:B------:R-:W-:Y:S04]  /*7cf0*/  STL.64 [R1+0x718], R162 ;  /* 0x000718a201007387 */ /* 0x000fe80000100a00 */
[----:B------:R-:W4:Y:S04]  /*7d00*/  @P1 LDG.E.U16 R91, desc[UR8][R88.64] ;  /* 0x00000008585b1981 */ /* 0x000f28000c1e1500 */
[----:B--2---:R-:W2:Y:S04]  /*7d10*/  @P1 LDG.E.U16 R45, desc[UR8][R212.64] ;  /* 0x00000008d42d1981 */ /* 0x004ea8000c1e1500 */
[----:B---3--:R-:W3:Y:S04]  /*7d20*/  @P1 LDG.E.U16 R103, desc[UR8][R46.64] ;  /* 0x000000082e671981 */ /* 0x008ee8000c1e1500 */
[----:B------:R-:W2:Y:S04]  /*7d30*/  @P1 LDG.E.U16 R102, desc[UR8][R100.64] ;  /* 0x0000000864661981 */ /* 0x000ea8000c1e1500 */
[----:B----4-:R0:W4:Y:S04]  /*7d40*/  @P1 LDG.E.U16 R105, desc[UR8][R68.64] ;  /* 0x0000000844691981 */ /* 0x010128000c1e1500 */
[----:B------:R-:W2:Y:S04]  /*7d50*/  LDL.LU.64 R46, [R1+0xa30] ;  /* 0x000a3000012e7983 */ /* 0x000ea80000300a00 */
[----:B------:R-:W3:Y:S01]  /*7d60*/  LDL.LU.64 R100, [R1+0xa28] ;  /* 0x000a280001647983 */ /* 0x000ee20000300a00 */
[----:B0-----:R-:W-:-:S03]  /*7d70*/  IMAD.WIDE R68, R147, 0x2, R198 ;  /* 0x0000000293447825 */ /* 0x001fc600078e02c6 */
[----:B------:R0:W4:Y:S02]  /*7d80*/  @P1 LDG.E.U16 R44, desc[UR8][R210.64] ;  /* 0x00000008d22c1981 */ /* 0x000124000c1e1500 */
[----:B0-----:R-:W0:Y:S02]  /*7d90*/  LDC R210, c[0x0][0x3d4] ;  /* 0x0000f500ffd27b82 */ /* 0x001e240000000800 */
[----:B--2---:R-:W2:Y:S04]  /*7da0*/  @P1 LDG.E.U16 R46, desc[UR8][R216.64] ;  /* 0x00000008d82e1981 */ /* 0x004ea8000c1e1500 */
[----:B---3--:R-:W3:Y:S04]  /*7db0*/  @P1 LDG.E.U16 R101, desc[UR8][R48.64] ;  /* 0x0000000830651981 */ /* 0x008ee8000c1e1500 */
[----:B------:R-:W2:Y:S04]  /*7dc0*/  @P1 LDG.E.U16 R100, desc[UR8][R98.64] ;  /* 0x0000000862641981 */ /* 0x000ea8000c1e1500 */
[----:B------:R-:W2:Y:S04]  /*7dd0*/  LDL.LU.64 R48, [R1+0xa20] ;  /* 0x000a200001307983 */ /* 0x000ea80000300a00 */
[----:B------:R0:W-:Y:S04]  /*7de0*/  STL.64 [R1+0x618], R68 ;  /* 0x0006184401007387 */ /* 0x0001e80000100a00 */
[----:B------:R-:W3:Y:S04]  /*7df0*/  LDL.LU.64 R98, [R1+0xa18] ;  /* 0x000a180001627983 */ /* 0x000ee80000300a00 */
[----:B--2---:R-:W2:Y:S04]  /*7e00*/  @P1 LDG.E.U16 R49, desc[UR8][R222.64] ;  /* 0x00000008de311981 */ /* 0x004ea8000c1e1500 */
[----:B------:R-:W2:Y:S04]  /*7e10*/  @P1 LDG.E.U16 R48, desc[UR8][R220.64] ;  /* 0x00000008dc301981 */ /* 0x000ea8000c1e1500 */
        /* <DEDUP_REMOVED lines=18> */
[----:B------:R-:W3:Y:S04]  /*7f40*/  LDL.LU.64 R56, [R1+0x9d8] ;  /* 0x0009d80001387983 */ /* 0x000ee80000300a00 */
[----:B------:R-:W4:Y:S01]  /*7f50*/  LDL.LU.64 R88, [R1+0x9d0] ;  /* 0x0009d00001587983 */ /* 0x000f220000300a00 */
[----:B0-----:R-:W-:-:S03]  /*7f60*/  IMAD.WIDE R226, R159, 0x2, R198 ;  /* 0x000000029fe27825 */ /* 0x001fc600078e02c6 */
[----:B------:R-:W4:Y:S04]  /*7f70*/  @P1 LDG.E.U16 R75, desc[UR8][R166.64] ;  /* 0x00000008a64b1981 */ /* 0x000f28000c1e1500 */
[----:B------:R-:W-:Y:S04]  /*7f80*/  STL.64 [R1+0x8f8], R226 ;  /* 0x0008f8e201007387 */ /* 0x000fe80000100a00 */
[----:B------:R-:W4:Y:S04]  /*7f90*/  @P1 LDG.E.U16 R51, desc[UR8][R226.64] ;  /* 0x00000008e2331981 */ /* 0x000f28000c1e1500 */
[----:B--2---:R-:W2:Y:S04]  /*7fa0*/  @P1 LDG.E.U16 R55, desc[UR8][R68.64] ;  /* 0x0000000844371981 */ /* 0x004ea8000c1e1500 */
[----:B---3--:R-:W3:Y:S04]  /*7fb0*/  @P1 LDG.E.U16 R56, desc[UR8][R72.64] ;  /* 0x0000000848381981 */ /* 0x008ee8000c1e1500 */
[----:B----4-:R-:W4:Y:S04]  /*7fc0*/  @P1 LDG.E.U16 R89, desc[UR8][R58.64] ;  /* 0x000000083a591981 */ /* 0x010f28000c1e1500 */
[----:B------:R-:W2:Y:S04]  /*7fd0*/  @P1 LDG.E.U16 R88, desc[UR8][R86.64] ;  /* 0x0000000856581981 */ /* 0x000ea8000c1e1500 */
[----:B------:R0:W2:Y:S04]  /*7fe0*/  @P1 LDG.E.U16 R57, desc[UR8][R188.64] ;  /* 0x00000008bc391981 */ /* 0x0000a8000c1e1500 */
[----:B------:R-:W2:Y:S04]  /*7ff0*/  LDL.LU.64 R58, [R1+0x9c8] ;  /* 0x0009c800013a7983 */ /* 0x000ea80000300a00 */
[----:B------:R-:W3:Y:S01]  /*8000*/  LDL.LU.64 R86, [R1+0x9c0] ;  /* 0x0009c00001567983 */ /* 0x000ee20000300a00 */
[----:B0-----:R-:W-:-:S05]  /*8010*/  IMAD.WIDE R188, R150, 0x2, R198 ;  /* 0x0000000296bc7825 */ /* 0x001fca00078e02c6 */
[----:B------:R-:W4:Y:S01]  /*8020*/  @P1 LDG.E.U16 R39, desc[UR8][R188.64] ;  /* 0x00000008bc271981 */ /* 0x000f22000c1e1500 */
[----:B------:R-:W-:-:S05]  /*8030*/  IMAD.WIDE R68, R151, 0x2, R198 ;  /* 0x0000000297447825 */ /* 0x000fca00078e02c6 */
[----:B------:R-:W4:Y:S04]  /*8040*/  @P1 LDG.E.U16 R35, desc[UR8][R68.64] ;  /* 0x0000000844231981 */ /* 0x000f28000c1e1500 */
[----:B--2---:R0:W2:Y:S04]  /*8050*/  @P1 LDG.E.U16 R59, desc[UR8][R162.64] ;  /* 0x00000008a23b1981 */ /* 0x0040a8000c1e1500 */
[----:B---3--:R-:W3:Y:S04]  /*8060*/  @P1 LDG.E.U16 R87, desc[UR8][R60.64] ;  /* 0x000000083c571981 */ /* 0x008ee8000c1e1500 */
[----:B------:R-:W2:Y:S04]  /*8070*/  @P1 LDG.E.U16 R86, desc[UR8][R84.64] ;  /* 0x0000000854561981 */ /* 0x000ea8000c1e1500 */
[----:B------:R-:W2:Y:S04]  /*8080*/  @P1 LDG.E.U16 R58, desc[UR8][R230.64] ;  /* 0x00000008e63a1981 */ /* 0x000ea8000c1e1500 */
[----:B------:R-:W2:Y:S04]  /*8090*/  LDL.LU.64 R60, [R1+0x9b8] ;  /* 0x0009b800013c7983 */ /* 0x000ea80000300a00 */
[----:B------:R-:W3:Y:S01]  /*80a0*/  LDL.LU.64 R84, [R1+0x9b0] ;  /* 0x0009b00001547983 */ /* 0x000ee20000300a00 */
[----:B0-----:R-:W-:-:S05]  /*80b0*/  IMAD.WIDE R162, R149, 0x2, R198 ;  /* 0x0000000295a27825 */ /* 0x001fca00078e02c6 */
[----:B------:R-:W4:Y:S04]  /*80c0*/  @P1 LDG.E.U16 R43, desc[UR8][R162.64] ;  /* 0x00000008a22b1981 */ /* 0x000f28000c1e1500 */
        /* <DEDUP_REMOVED lines=24> */
[----:B------:R-:W4:Y:S04]  /*8250*/  LDL.LU.64 R72, [R1+0x968] ;  /* 0x0009680001487983 */ /* 0x000f280000300a00 */
[----:B--2---:R-:W2:Y:S04]  /*8260*/  @P1 LDG.E.U16 R71, desc[UR8][R206.64] ;  /* 0x00000008ce471981 */ /* 0x004ea8000c1e1500 */
[----:B---3--:R-:W3:Y:S04]  /*8270*/  @P1 LDG.E.U16 R76, desc[UR8][R164.64] ;  /* 0x00000008a44c1981 */ /* 0x008ee8000c1e1500 */
[----:B------:R0:W2:Y:S04]  /*8280*/  @P1 LDG.E.U16 R77, desc[UR8][R218.64] ;  /* 0x00000008da4d1981 */ /* 0x0000a8000c1e1500 */
[----:B----4-:R-:W4:Y:S04]  /*8290*/  @P1 LDG.E.U16 R73, desc[UR8][R208.64] ;  /* 0x00000008d0491981 */ /* 0x010f28000c1e1500 */
[----:B------:R-:W2:Y:S04]  /*82a0*/  LDL.LU R165, [R1+0x964] ;  /* 0x0009640001a57983 */ /* 0x000ea80000300800 */
[----:B------:R-:W2:Y:S01]  /*82b0*/  LDL.LU R167, [R1+0x960] ;  /* 0x0009600001a77983 */ /* 0x000ea20000300800 */
[----:B0-----:R-:W-:-:S03]  /*82c0*/  IMAD.WIDE R218, R148, 0x2, R198 ;  /* 0x0000000294da7825 */ /* 0x001fc600078e02c6 */
[----:B------:R-:W3:Y:S04]  /*82d0*/  @P1 LDG.E.U16 R72, desc[UR8][R196.64] ;  /* 0x00000008c4481981 */ /* 0x000ee8000c1e1500 */
[----:B------:R-:W3:Y:S04]  /*82e0*/  @P1 LDG.E.U16 R70, desc[UR8][R250.64] ;  /* 0x00000008fa461981 */ /* 0x000ee8000c1e1500 */
[----:B------:R-:W3:Y:S04]  /*82f0*/  @P1 LDG.E.U16 R47, desc[UR8][R218.64] ;  /* 0x00000008da2f1981 */ /* 0x000ee8000c1e1500 */
[----:B------:R-:W-:Y:S04]  /*8300*/  STL.64 [R1+0x7f8], R218 ;  /* 0x0007f8da01007387 */ /* 0x000fe80000100a00 */
[----:B------:R-:W3:Y:S04]  /*8310*/  LDL.LU R209, [R1+0x95c] ;  /* 0x00095c0001d17983 */ /* 0x000ee80000300800 */
[----:B------:R-:W5:Y:S04]  /*8320*/  LDL.LU R196, [R1+0x958] ;  /* 0x0009580001c47983 */ /* 0x000f680000300800 */
[----:B------:R-:W5:Y:S04]  /*8330*/  LDL.LU R207, [R1+0x954] ;  /* 0x0009540001cf7983 */ /* 0x000f680000300800 */
[----:B------:R0:W-:Y:S04]  /*8340*/  STL.64 [R1+0x6f8], R162 ;  /* 0x0006f8a201007387 */ /* 0x0001e80000100a00 */
[----:B------:R-:W-:Y:S04]  /*8350*/  STL.64 [R1+0x5f8], R188 ;  /* 0x0005f8bc01007387 */ /* 0x000fe80000100a00 */
[----:B------:R1:W-:Y:S01]  /*8360*/  STL.64 [R1+0x8d8], R68 ;  /* 0x0008d84401007387 */ /* 0x0003e20000100a00 */
[----:B0-----:R-:W-:-:S04]  /*8370*/  IMAD.WIDE R162, R152, 0x2, R198 ;  /* 0x0000000298a27825 */ /* 0x001fc800078e02c6 */
[--C-:B-1----:R-:W-:Y:S01]  /*8380*/  IMAD.WIDE R68, R153, 0x2, R198.reuse ;  /* 0x0000000299447825 */ /* 0x102fe200078e02c6 */
[----:B------:R-:W-:Y:S04]  /*8390*/  STL.64 [R1+0x7d8], R162 ;  /* 0x0007d8a201007387 */ /* 0x000fe80000100a00 */
[----:B------:R0:W-:Y:S04]  /*83a0*/  STL.64 [R1+0x6d8], R68 ;  /* 0x0006d84401007387 */ /* 0x0001e80000100a00 */
[----:B------:R0:W3:Y:S04]  /*83b0*/  @P1 LDG.E.U16 R29, desc[UR8][R68.64] ;  /* 0x00000008441d1981 */ /* 0x0000e8000c1e1500 */
[----:B------:R1:W3:Y:S01]  /*83c0*/  @P1 LDG.E.U16 R32, desc[UR8][R162.64] ;  /* 0x00000008a2201981 */ /* 0x0002e2000c1e1500 */
[----:B0-----:R-:W-:-:S04]  /*83d0*/  IMAD.WIDE R68, R154, 0x2, R198 ;  /* 0x000000029a447825 */ /* 0x001fc800078e02c6 */
[C---:B-1----:R-:W-:Y:S01]  /*83e0*/  IMAD.WIDE R162, R155.reuse, 0x2, R202 ;  /* 0x000000029ba27825 */ /* 0x042fe200078e02ca */
[----:B------:R0:W3:Y:S04]  /*83f0*/  @P1 LDG.E.U16 R27, desc[UR8][R68.64] ;  /* 0x00000008441b1981 */ /* 0x0000e8000c1e1500 */
[----:B------:R1:W3:Y:S04]  /*8400*/  @P1 LDG.E.U16 R13, desc[UR8][R162.64] ;  /* 0x00000008a20d1981 */ /* 0x0002e8000c1e1500 */
[----:B------:R-:W-:Y:S04]  /*8410*/  STL.64 [R1+0x5e0], R168 ;  /* 0x0005e0a801007387 */ /* 0x000fe80000100a00 */
[----:B------:R0:W-:Y:S04]  /*8420*/  STL.64 [R1+0x5d8], R68 ;  /* 0x0005d84401007387 */ /* 0x0001e80000100a00 */
[----:B------:R1:W-:Y:S01]  /*8430*/  STL.64 [R1+0x8d0], R162 ;  /* 0x0008d0a201007387 */ /* 0x0003e20000100a00 */
[----:B0-----:R-:W-:-:S04]  /*8440*/  IMAD.WIDE R68, R155, 0x2, R198 ;  /* 0x000000029b447825 */ /* 0x001fc800078e02c6 */
[----:B------:R-:W-:Y:S01]  /*8450*/  IMAD.WIDE R168, R155, 0x2, R204 ;  /* 0x000000029ba87825 */ /* 0x000fe200078e02cc */
[----:B------:R-:W3:Y:S03]  /*8460*/  @P1 LDG.E.U16 R25, desc[UR8][R68.64] ;  /* 0x0000000844191981 */ /* 0x000ee6000c1e1500 */
[C---:B-1----:R-:W-:Y:S01]  /*8470*/  IMAD.WIDE R162, R156.reuse, 0x2, R202 ;  /* 0x000000029ca27825 */ /* 0x042fe200078e02ca */
[----:B------:R0:W-:Y:S04]  /*8480*/  STL.64 [R1+0x8c8], R160 ;  /* 0x0008c8a001007387 */ /* 0x0001e80000100a00 */
[----:B------:R1:W-:Y:S04]  /*8490*/  STL.64 [R1+0x8c0], R168 ;  /* 0x0008c0a801007387 */ /* 0x0003e80000100a00 */
[----:B------:R1:W3:Y:S01]  /*84a0*/  @P1 LDG.E.U16 R7, desc[UR8][R168.64] ;  /* 0x00000008a8071981 */ /* 0x0002e2000c1e1500 */
[----:B0-----:R-:W-:-:S03]  /*84b0*/  IMAD.WIDE R160, R156, 0x2, R200 ;  /* 0x000000029ca07825 */ /* 0x001fc600078e02c8 */
[----:B------:R0:W-:Y:S04]  /*84c0*/  STL.64 [R1+0x8b8], R68 ;  /* 0x0008b84401007387 */ /* 0x0001e80000100a00 */
[----:B------:R0:W3:Y:S01]  /*84d0*/  @P1 LDG.E.U16 R11, desc[UR8][R162.64] ;  /* 0x00000008a20b1981 */ /* 0x0000e2000c1e1500 */
[----:B-1----:R-:W-:-:S03]  /*84e0*/  IMAD.WIDE R168, R156, 0x2, R204 ;  /* 0x000000029ca87825 */ /* 0x002fc600078e02cc */
[----:B------:R1:W-:Y:S01]  /*84f0*/  STL.64 [R1+0x7d0], R162 ;  /* 0x0007d0a201007387 */ /* 0x0003e20000100a00 */
[----:B0-----:R-:W-:-:S03]  /*8500*/  IMAD.WIDE R68, R156, 0x2, R198 ;  /* 0x000000029c447825 */ /* 0x001fc600078e02c6 */
[----:B------:R0:W-:Y:S04]  /*8510*/  STL.64 [R1+0x7c8], R160 ;  /* 0x0007c8a001007387 */ /* 0x0001e80000100a00 */
[----:B------:R0:W3:Y:S01]  /*8520*/  @P1 LDG.E.U16 R14, desc[UR8][R160.64] ;  /* 0x00000008a00e1981 */ /* 0x0000e2000c1e1500 */
[----:B-1----:R-:W-:-:S03]  /*8530*/  IMAD.WIDE R162, R157, 0x2, R202 ;  /* 0x000000029da27825 */ /* 0x002fc600078e02ca */
[----:B------:R1:W-:Y:S04]  /*8540*/  STL.64 [R1+0x7c0], R168 ;  /* 0x0007c0a801007387 */ /* 0x0003e80000100a00 */
[----:B------:R1:W3:Y:S01]  /*8550*/  @P1 LDG.E.U16 R12, desc[UR8][R168.64] ;  /* 0x00000008a80c1981 */ /* 0x0002e2000c1e1500 */
[----:B0-----:R-:W-:-:S03]  /*8560*/  IMAD.WIDE R160, R157, 0x2, R200 ;  /* 0x000000029da07825 */ /* 0x001fc600078e02c8 */
[----:B------:R0:W-:Y:S04]  /*8570*/  STL.64 [R1+0x7b8], R68 ;  /* 0x0007b84401007387 */ /* 0x0001e80000100a00 */
[----:B------:R0:W3:Y:S01]  /*8580*/  @P1 LDG.E.U16 R22, desc[UR8][R68.64] ;  /* 0x0000000844161981 */ /* 0x0000e2000c1e1500 */
[----:B-1----:R-:W-:-:S03]  /*8590*/  IMAD.WIDE R168, R157, 0x2, R204 ;  /* 0x000000029da87825 */ /* 0x002fc600078e02cc */
[----:B------:R-:W-:Y:S04]  /*85a0*/  STL.64 [R1+0x6d0], R162 ;  /* 0x0006d0a201007387 */ /* 0x000fe80000100a00 */
[----:B------:R-:W3:Y:S01]  /*85b0*/  @P1 LDG.E.U16 R5, desc[UR8][R162.64] ;  /* 0x00000008a2051981 */ /* 0x000ee2000c1e1500 */
[----:B0-----:R-:W-:-:S03]  /*85c0*/  IMAD.WIDE R68, R157, 0x2, R198 ;  /* 0x000000029d447825 */ /* 0x001fc600078e02c6 */
[----:B------:R-:W-:Y:S04]  /*85d0*/  STL.64 [R1+0x6c8], R160 ;  /* 0x0006c8a001007387 */ /* 0x000fe80000100a00 */
[----:B------:R-:W-:Y:S04]  /*85e0*/  STL.64 [R1+0x6c0], R168 ;  /* 0x0006c0a801007387 */ /* 0x000fe80000100a00 */
[----:B------:R0:W-:Y:S04]  /*85f0*/  STL.64 [R1+0x6b8], R68 ;  /* 0x0006b84401007387 */ /* 0x0001e80000100a00 */
[----:B------:R0:W3:Y:S04]  /*8600*/  @P1 LDG.E.U16 R19, desc[UR8][R68.64] ;  /* 0x0000000844131981 */ /* 0x0000e8000c1e1500 */
[----:B------:R-:W3:Y:S04]  /*8610*/  @P1 LDG.E.U16 R15, desc[UR8][R168.64] ;  /* 0x00000008a80f1981 */ /* 0x000ee8000c1e1500 */
[----:B------:R1:W3:Y:S01]  /*8620*/  @P1 LDG.E.U16 R21, desc[UR8][R160.64] ;  /* 0x00000008a0151981 */ /* 0x0002e2000c1e1500 */
[----:B0-----:R-:W-:-:S05]  /*8630*/  IMAD.WIDE R68, R158, 0x2, R198 ;  /* 0x000000029e447825 */ /* 0x001fca00078e02c6 */
[----:B------:R0:W3:Y:S01]  /*8640*/  @P1 LDG.E.U16 R16, desc[UR8][R68.64] ;  /* 0x0000000844101981 */ /* 0x0000e2000c1e1500 */
[----:B------:R-:W-:-:S05]  /*8650*/  IMAD.WIDE R156, R158, 0x2, R204 ;  /* 0x000000029e9c7825 */ /* 0x000fca00078e02cc */
[----:B------:R-:W3:Y:S01]  /*8660*/  @P1 LDG.E.U16 R9, desc[UR8][R156.64] ;  /* 0x000000089c091981 */ /* 0x000ee2000c1e1500 */
[----:B------:R-:W-:-:S05]  /*8670*/  IMAD.WIDE R162, R158, 0x2, R202 ;  /* 0x000000029ea27825 */ /* 0x000fca00078e02ca */
[----:B------:R-:W3:Y:S01]  /*8680*/  @P1 LDG.E.U16 R4, desc[UR8][R162.64] ;  /* 0x00000008a2041981 */ /* 0x000ee2000c1e1500 */
[----:B-1----:R-:W-:-:S05]  /*8690*/  IMAD.WIDE R160, R158, 0x2, R200 ;  /* 0x000000029ea07825 */ /* 0x002fca00078e02c8 */
[----:B------:R1:W3:Y:S04]  /*86a0*/  @P1 LDG.E.U16 R18, desc[UR8][R160.64] ;  /* 0x00000008a0121981 */ /* 0x0002e8000c1e1500 */
[----:B------:R-:W-:Y:S04]  /*86b0*/  STL.64 [R1+0x590], R162 ;  /* 0x000590a201007387 */ /* 0x000fe80000100a00 */
[----:B------:R-:W-:Y:S04]  /*86c0*/  STL.64 [R1+0x588], R160 ;  /* 0x000588a001007387 */ /* 0x000fe80000100a00 */
[----:B------:R-:W-:Y:S04]  /*86d0*/  STL.64 [R1+0x580], R156 ;  /* 0x0005809c01007387 */ /* 0x000fe80000100a00 */
[----:B------:R0:W-:Y:S02]  /*86e0*/  STL.64 [R1+0x578], R68 ;  /* 0x0005784401007387 */ /* 0x0001e40000100a00 */
[----:B0-----:R-:W0:Y:S01]  /*86f0*/  LDC.64 R68, c[0x0][0x390] ;  /* 0x0000e400ff447b82 */ /* 0x001e220000000a00 */
[----:B--2---:R-:W-:-:S02]  /*8700*/  IMAD R0, R167, R0, RZ ;  /* 0x00000000a7007224 */ /* 0x004fc400078e02ff */
[----:B------:R-:W2:Y:S01]  /*8710*/  S2R R167, SR_TID.X ;  /* 0x0000000000a77919 */ /* 0x000ea20000002100 */
[----:B------:R-:W-:Y:S01]  /*8720*/  LOP3.LUT R135, R165, 0x1f, RZ, 0xc0, !PT ;  /* 0x0000001fa5877812 */ /* 0x000fe200078ec0ff */
[----:B------:R-:W-:-:S04]  /*8730*/  IMAD.SHL.U32 R6, R0, 0x2, RZ ;  /* 0x0000000200067824 */ /* 0x000fc800078e00ff */
[----:B------:R-:W-:-:S04]  /*8740*/  IMAD R135, R135, R210, RZ ;  /* 0x000000d287877224 */ /* 0x000fc800078e02ff */
[----:B------:R-:W-:-:S05]  /*8750*/  IMAD.SHL.U32 R136, R135, 0x2, RZ ;  /* 0x0000000287887824 */ /* 0x000fca00078e00ff */
[----:B0-----:R-:W-:Y:S02]  /*8760*/  IADD3 R6, P2, P3, R136, R68, R6 ;  /* 0x0000004488067210 */ /* 0x001fe40007b5e006 */
[----:B------:R-:W-:Y:S01]  /*8770*/  LOP3.LUT R68, R165, 0x40, RZ, 0xc0, !PT ;  /* 0x00000040a5447812 */ /* 0x000fe200078ec0ff */
[----:B------:R-:W-:Y:S01]  /*8780*/  IMAD.HI R0, R0, 0x2, RZ ;  /* 0x0000000200007827 */ /* 0x000fe200078e02ff */
[----:B--2---:R-:W-:-:S05]  /*8790*/  LOP3.LUT R167, R167, 0x3f, RZ, 0xc0, !PT ;  /* 0x0000003fa7a77812 */ /* 0x004fca00078ec0ff */
[----:B------:R-:W-:Y:S02]  /*87a0*/  IMAD.SHL.U32 R167, R167, 0x2, RZ ;  /* 0x00000002a7a77824 */ /* 0x000fe400078e00ff */
[----:B------:R-:W-:-:S03]  /*87b0*/  IMAD.HI R135, R135, 0x2, RZ ;  /* 0x0000000287877827 */ /* 0x000fc600078e02ff */
[----:B------:R-:W-:Y:S02]  /*87c0*/  LEA R68, R68, R167, 0x6 ;  /* 0x000000a744447211 */ /* 0x000fe400078e30ff */
[----:B------:R-:W-:-:S03]  /*87d0*/  IADD3.X R0, PT, PT, R135, R69, R0, P2, P3 ;  /* 0x0000004587007210 */ /* 0x000fc600017e6400 */
[----:B------:R0:W-:Y:S01]  /*87e0*/  STS.U16 [R68+UR4+0x10000], R3 ;  /* 0x0100000344007988 */ /* 0x0001e20008000404 */
[----:B------:R-:W-:-:S03]  /*87f0*/  LOP3.LUT R69, R68, 0x20, RZ, 0x3c, !PT ;  /* 0x0000002044457812 */ /* 0x000fc600078e3cff */
[----:B------:R-:W-:Y:S01]  /*8800*/  STS.U16 [R68+UR4+0x12000], R134 ;  /* 0x0120008644007988 */ /* 0x000fe20008000404 */
[----:B0-----:R-:W-:-:S03]  /*8810*/  LOP3.LUT R3, R68, 0x10, RZ, 0x3c, !PT ;  /* 0x0000001044037812 */ /* 0x001fc600078e3cff */
[----:B------:R-:W-:Y:S04]  /*8820*/  STS.U16 [R68+UR4+0x14000], R133 ;  /* 0x0140008544007988 */ /* 0x000fe80008000404 */
[----:B------:R0:W-:Y:S04]  /*8830*/  STS.U16 [R68+UR4+0x16000], R132 ;  /* 0x0160008444007988 */ /* 0x0001e80008000404 */
[----:B------:R-:W-:Y:S04]  /*8840*/  STS.U16 [R68+UR4+0x10400], R131 ;  /* 0x0104008344007988 */ /* 0x000fe80008000404 */
[----:B------:R2:W-:Y:S01]  /*8850*/  STS.U16 [R68+UR4+0x12400], R130 ;  /* 0x0124008244007988 */ /* 0x0005e20008000404 */
[----:B0-----:R-:W0:Y:S03]  /*8860*/  LDC R132, c[0x0][0x3d8] ;  /* 0x0000f600ff847b82 */ /* 0x001e260000000800 */
[----:B------:R-:W-:Y:S04]  /*8870*/  STS.U16 [R68+UR4+0x14400], R129 ;  /* 0x0144008144007988 */ /* 0x000fe80008000404 */
[----:B------:R1:W-:Y:S01]  /*8880*/  STS.U16 [R68+UR4+0x16400], R128 ;  /* 0x0164008044007988 */ /* 0x0003e20008000404 */
[----:B--2---:R-:W2:Y:S03]  /*8890*/  LDC R130, c[0x0][0x3d8] ;  /* 0x0000f600ff827b82 */ /* 0x004ea60000000800 */
[----:B------:R-:W-:Y:S04]  /*88a0*/  STS.U16 [R68+UR4+0x10800], R127 ;  /* 0x0108007f44007988 */ /* 0x000fe80008000404 */
[----:B------:R4:W-:Y:S01]  /*88b0*/  STS.U16 [R68+UR4+0x12800], R126 ;  /* 0x0128007e44007988 */ /* 0x0009e20008000404 */
[----:B-1----:R-:W1:Y:S03]  /*88c0*/  LDC R128, c[0x0][0x3d8] ;  /* 0x0000f600ff807b82 */ /* 0x002e660000000800 */
[----:B------:R-:W-:Y:S04]  /*88d0*/  STS.U16 [R68+UR4+0x14800], R125 ;  /* 0x0148007d44007988 */ /* 0x000fe80008000404 */
[----:B------:R4:W-:Y:S02]  /*88e0*/  STS.U16 [R68+UR4+0x16800], R124 ;  /* 0x0168007c44007988 */ /* 0x0009e40008000404 */
[----:B----4-:R-:W4:Y:S02]  /*88f0*/  LDC R126, c[0x0][0x3d8] ;  /* 0x0000f600ff7e7b82 */ /* 0x010f240000000800 */
[----:B------:R0:W-:Y:S04]  /*8900*/  STS.U16 [R68+UR4+0x10c00], R106 ;  /* 0x010c006a44007988 */ /* 0x0001e80008000404 */
[----:B------:R-:W-:Y:S02]  /*8910*/  STS.U16 [R68+UR4+0x12c00], R123 ;  /* 0x012c007b44007988 */ /* 0x000fe40008000404 */
[----:B------:R-:W1:Y:S02]  /*8920*/  LDC R124, c[0x0][0x3d8] ;  /* 0x0000f600ff7c7b82 */ /* 0x000e640000000800 */
[----:B------:R-:W-:Y:S04]  /*8930*/  STS.U16 [R68+UR4+0x14c00], R122 ;  /* 0x014c007a44007988 */ /* 0x000fe80008000404 */
[----:B------:R0:W-:Y:S02]  /*8940*/  STS.U16 [R68+UR4+0x16c00], R121 ;  /* 0x016c007944007988 */ /* 0x0001e40008000404 */
[----:B0-----:R-:W0:Y:S02]  /*8950*/  LDC R106, c[0x0][0x3d8] ;  /* 0x0000f600ff6a7b82 */ /* 0x001e240000000800 */
[----:B------:R2:W-:Y:S04]  /*8960*/  STS.U16 [R3+UR4+0x10080], R120 ;  /* 0x0100807803007988 */ /* 0x0005e80008000404 */
[----:B------:R-:W-:Y:S02]  /*8970*/  STS.U16 [R3+UR4+0x12080], R119 ;  /* 0x0120807703007988 */ /* 0x000fe40008000404 */
[----:B------:R-:W0:Y:S02]  /*8980*/  LDC R121, c[0x0][0x3d8] ;  /* 0x0000f600ff797b82 */ /* 0x000e240000000800 */
[----:B------:R-:W-:Y:S04]  /*8990*/  STS.U16 [R3+UR4+0x14080], R118 ;  /* 0x0140807603007988 */ /* 0x000fe80008000404 */
[----:B------:R4:W-:Y:S02]  /*89a0*/  STS.U16 [R3+UR4+0x16080], R117 ;  /* 0x0160807503007988 */ /* 0x0009e40008000404 */
[----:B--2---:R-:W2:Y:S02]  /*89b0*/  LDC R120, c[0x0][0x3d8] ;  /* 0x0000f600ff787b82 */ /* 0x004ea40000000800 */
[----:B------:R-:W-:Y:S04]  /*89c0*/  STS.U16 [R3+UR4+0x10480], R116 ;  /* 0x0104807403007988 */ /* 0x000fe80008000404 */
[----:B------:R4:W-:Y:S02]  /*89d0*/  STS.U16 [R3+UR4+0x12480], R115 ;  /* 0x0124807303007988 */ /* 0x0009e40008000404 */
[----:B----4-:R-:W4:Y:S02]  /*89e0*/  LDC R117, c[0x0][0x3d8] ;  /* 0x0000f600ff757b82 */ /* 0x010f240000000800 */
[----:B------:R1:W-:Y:S04]  /*89f0*/  STS.U16 [R3+UR4+0x14480], R114 ;  /* 0x0144807203007988 */ /* 0x0003e80008000404 */
[----:B------:R-:W-:Y:S02]  /*8a00*/  STS.U16 [R3+UR4+0x16480], R113 ;  /* 0x0164807103007988 */ /* 0x000fe40008000404 */
[----:B------:R-:W0:Y:S02]  /*8a10*/  LDC R115, c[0x0][0x3d8] ;  /* 0x0000f600ff737b82 */ /* 0x000e240000000800 */
[----:B------:R-:W-:Y:S04]  /*8a20*/  STS.U16 [R3+UR4+0x10880], R112 ;  /* 0x0108807003007988 */ /* 0x000fe80008000404 */
[----:B------:R1:W-:Y:S02]  /*8a30*/  STS.U16 [R3+UR4+0x12880], R111 ;  /* 0x0128806f03007988 */ /* 0x0003e40008000404 */
[----:B-1----:R-:W1:Y:S02]  /*8a40*/  LDC R114, c[0x0][0x3d8] ;  /* 0x0000f600ff727b82 */ /* 0x002e640000000800 */
[----:B------:R-:W-:Y:S04]  /*8a50*/  STS.U16 [R3+UR4+0x14880], R110 ;  /* 0x0148806e03007988 */ /* 0x000fe80008000404 */
[----:B------:R2:W-:Y:S02]  /*8a60*/  STS.U16 [R3+UR4+0x16880], R109 ;  /* 0x0168806d03007988 */ /* 0x0005e40008000404 */
[----:B------:R-:W0:Y:S02]  /*8a70*/  LDC R111, c[0x0][0x3d8] ;  /* 0x0000f600ff6f7b82 */ /* 0x000e240000000800 */
[----:B------:R2:W-:Y:S04]  /*8a80*/  STS.U16 [R3+UR4+0x10c80], R90 ;  /* 0x010c805a03007988 */ /* 0x0005e80008000404 */
[----:B------:R-:W-:Y:S02]  /*8a90*/  STS.U16 [R3+UR4+0x12c80], R108 ;  /* 0x012c806c03007988 */ /* 0x000fe40008000404 */
[----:B--2---:R-:W2:Y:S02]  /*8aa0*/  LDC R109, c[0x0][0x3d8] ;  /* 0x0000f600ff6d7b82 */ /* 0x004ea40000000800 */
[----:B------:R-:W-:Y:S04]  /*8ab0*/  STS.U16 [R3+UR4+0x14c80], R107 ;  /* 0x014c806b03007988 */ /* 0x000fe80008000404 */
[----:B------:R4:W-:Y:S02]  /*8ac0*/  STS.U16 [R3+UR4+0x16c80], R105 ;  /* 0x016c806903007988 */ /* 0x0009e40008000404 */
[----:B------:R-:W0:Y:S02]  /*8ad0*/  LDC R90, c[0x0][0x3d8] ;  /* 0x0000f600ff5a7b82 */ /* 0x000e240000000800 */
[----:B------:R-:W-:Y:S04]  /*8ae0*/  STS.U16 [R69+UR4+0x16100], R104 ;  /* 0x0161006845007988 */ /* 0x000fe80008000404 */
[----:B------:R1:W-:Y:S01]  /*8af0*/  STS.U16 [R69+UR4+0x10100], R103 ;  /* 0x0101006745007988 */ /* 0x0003e20008000404 */
[C---:B----4-:R-:W-:Y:S01]  /*8b00*/  LOP3.LUT R3, R68.reuse, 0x30, RZ, 0x3c, !PT ;  /* 0x0000003044037812 */ /* 0x050fe200078e3cff */
[----:B------:R-:W4:Y:S02]  /*8b10*/  LDC R105, c[0x0][0x3d8] ;  /* 0x0000f600ff697b82 */ /* 0x000f240000000800 */
[----:B------:R1:W-:Y:S04]  /*8b20*/  STS.U16 [R69+UR4+0x12100], R102 ;  /* 0x0121006645007988 */ /* 0x0003e80008000404 */
[----:B------:R-:W-:Y:S02]  /*8b30*/  STS.U16 [R69+UR4+0x14100], R101 ;  /* 0x0141006545007988 */ /* 0x000fe40008000404 */
[----:B-1----:R-:W1:Y:S02]  /*8b40*/  LDC R103, c[0x0][0x3d8] ;  /* 0x0000f600ff677b82 */ /* 0x002e640000000800 */
[----:B------:R-:W-:Y:S04]  /*8b50*/  STS.U16 [R69+UR4+0x10500], R100 ;  /* 0x0105006445007988 */ /* 0x000fe80008000404 */
[----:B------:R3:W-:Y:S02]  /*8b60*/  STS.U16 [R69+UR4+0x12500], R99 ;  /* 0x0125006345007988 */ /* 0x0007e40008000404 */
[----:B------:R-:W0:Y:S02]  /*8b70*/  LDC R102, c[0x0][0x3d8] ;  /* 0x0000f600ff667b82 */ /* 0x000e240000000800 */
[----:B------:R-:W-:Y:S04]  /*8b80*/  STS.U16 [R69+UR4+0x14500], R98 ;  /* 0x0145006245007988 */ /* 0x000fe80008000404 */
[----:B------:R2:W-:Y:S02]  /*8b90*/  STS.U16 [R69+UR4+0x16500], R97 ;  /* 0x0165006145007988 */ /* 0x0005e40008000404 */
[----:B---3--:R-:W3:Y:S02]  /*8ba0*/  LDC R99, c[0x0][0x3d8] ;  /* 0x0000f600ff637b82 */ /* 0x008ee40000000800 */
[----:B------:R2:W-:Y:S04]  /*8bb0*/  STS.U16 [R69+UR4+0x10900], R96 ;  /* 0x0109006045007988 */ /* 0x0005e80008000404 */
[----:B------:R-:W-:Y:S02]  /*8bc0*/  STS.U16 [R69+UR4+0x12900], R95 ;  /* 0x0129005f45007988 */ /* 0x000fe40008000404 */
[----:B--2---:R-:W2:Y:S02]  /*8bd0*/  LDC R97, c[0x0][0x3d8] ;  /* 0x0000f600ff617b82 */ /* 0x004ea40000000800 */
[----:B------:R-:W-:Y:S04]  /*8be0*/  STS.U16 [R69+UR4+0x14900], R94 ;  /* 0x0149005e45007988 */ /* 0x000fe80008000404 */
[----:B------:R4:W-:Y:S02]  /*8bf0*/  STS.U16 [R69+UR4+0x16900], R93 ;  /* 0x0169005d45007988 */ /* 0x0009e40008000404 */
[----:B------:R-:W0:Y:S02]  /*8c00*/  LDC R96, c[0x0][0x3d8] ;  /* 0x0000f600ff607b82 */ /* 0x000e240000000800 */
[----:B------:R1:W-:Y:S04]  /*8c10*/  STS.U16 [R69+UR4+0x10d00], R74 ;  /* 0x010d004a45007988 */ /* 0x0003e80008000404 */
[----:B------:R-:W-:Y:S02]  /*8c20*/  STS.U16 [R69+UR4+0x12d00], R92 ;  /* 0x012d005c45007988 */ /* 0x000fe40008000404 */
[----:B----4-:R-:W4:Y:S02]  /*8c30*/  LDC R93, c[0x0][0x3d8] ;  /* 0x0000f600ff5d7b82 */ /* 0x010f240000000800 */
[----:B------:R-:W-:Y:S04]  /*8c40*/  STS.U16 [R69+UR4+0x14d00], R91 ;  /* 0x014d005b45007988 */ /* 0x000fe80008000404 */
[----:B------:R1:W-:Y:S02]  /*8c50*/  STS.U16 [R69+UR4+0x16d00], R89 ;  /* 0x016d005945007988 */ /* 0x0003e40008000404 */
[----:B-1----:R-:W1:Y:S02]  /*8c60*/  LDC R74, c[0x0][0x3d8] ;  /* 0x0000f600ff4a7b82 */ /* 0x002e640000000800 */
[----:B------:R3:W-:Y:S01]  /*8c70*/  STS.U16 [R3+UR4+0x10180], R88 ;  /* 0x0101805803007988 */ /* 0x0007e20008000404 */
[----:B------:R-:W-:-:S03]  /*8c80*/  LOP3.LUT R69, R68, 0x40, RZ, 0x3c, !PT ;  /* 0x0000004044457812 */ /* 0x000fc600078e3cff */
[----:B------:R-:W-:Y:S02]  /*8c90*/  STS.U16 [R3+UR4+0x12180], R87 ;  /* 0x0121805703007988 */ /* 0x000fe40008000404 */
[----:B------:R-:W0:Y:S02]  /*8ca0*/  LDC R89, c[0x0][0x3d8] ;  /* 0x0000f600ff597b82 */ /* 0x000e240000000800 */
[----:B------:R2:W-:Y:S04]  /*8cb0*/  STS.U16 [R3+UR4+0x14180], R86 ;  /* 0x0141805603007988 */ /* 0x0005e80008000404 */
[----:B------:R-:W-:Y:S02]  /*8cc0*/  STS.U16 [R3+UR4+0x16180], R85 ;  /* 0x0161805503007988 */ /* 0x000fe40008000404 */
[----:B---3--:R-:W3:Y:S02]  /*8cd0*/  LDC R88, c[0x0][0x3d8] ;  /* 0x0000f600ff587b82 */ /* 0x008ee40000000800 */
[----:B------:R4:W-:Y:S04]  /*8ce0*/  STS.U16 [R3+UR4+0x10580], R84 ;  /* 0x0105805403007988 */ /* 0x0009e80008000404 */
[----:B------:R-:W-:Y:S02]  /*8cf0*/  STS.U16 [R3+UR4+0x12580], R83 ;  /* 0x0125805303007988 */ /* 0x000fe40008000404 */
[----:B--2---:R-:W2:Y:S02]  /*8d00*/  LDC R86, c[0x0][0x3d8] ;  /* 0x0000f600ff567b82 */ /* 0x004ea40000000800 */
[----:B------:R4:W-:Y:S04]  /*8d10*/  STS.U16 [R3+UR4+0x14580], R82 ;  /* 0x0145805203007988 */ /* 0x0009e80008000404 */
[----:B------:R-:W-:Y:S02]  /*8d20*/  STS.U16 [R3+UR4+0x16580], R81 ;  /* 0x0165805103007988 */ /* 0x000fe40008000404 */
[----:B----4-:R-:W4:Y:S02]  /*8d30*/  LDC R84, c[0x0][0x3d8] ;  /* 0x0000f600ff547b82 */ /* 0x010f240000000800 */
[----:B------:R1:W-:Y:S04]  /*8d40*/  STS.U16 [R3+UR4+0x10980], R80 ;  /* 0x0109805003007988 */ /* 0x0003e80008000404 */
[----:B------:R-:W-:Y:S02]  /*8d50*/  STS.U16 [R3+UR4+0x12980], R79 ;  /* 0x0129804f03007988 */ /* 0x000fe40008000404 */
[----:B------:R-:W0:Y:S02]  /*8d60*/  LDC R82, c[0x0][0x3d8] ;  /* 0x0000f600ff527b82 */ /* 0x000e240000000800 */
[----:B------:R1:W-:Y:S04]  /*8d70*/  STS.U16 [R3+UR4+0x14980], R78 ;  /* 0x0149804e03007988 */ /* 0x0003e80008000404 */
[----:B------:R-:W-:Y:S02]  /*8d80*/  STS.U16 [R3+UR4+0x16980], R77 ;  /* 0x0169804d03007988 */ /* 0x000fe40008000404 */
[----:B-1----:R-:W1:Y:S02]  /*8d90*/  LDC R80, c[0x0][0x3d8] ;  /* 0x0000f600ff507b82 */ /* 0x002e640000000800 */
[----:B------:R3:W-:Y:S04]  /*8da0*/  STS.U16 [R3+UR4+0x10d80], R56 ;  /* 0x010d803803007988 */ /* 0x0007e80008000404 */
[----:B------:R-:W-:Y:S02]  /*8db0*/  STS.U16 [R3+UR4+0x12d80], R76 ;  /* 0x012d804c03007988 */ /* 0x000fe40008000404 */
[----:B------:R-:W0:Y:S02]  /*8dc0*/  LDC R78, c[0x0][0x3d8] ;  /* 0x0000f600ff4e7b82 */ /* 0x000e240000000800 */
[----:B------:R2:W-:Y:S04]  /*8dd0*/  STS.U16 [R3+UR4+0x14d80], R75 ;  /* 0x014d804b03007988 */ /* 0x0005e80008000404 */
[----:B------:R2:W-:Y:S02]  /*8de0*/  STS.U16 [R3+UR4+0x16d80], R73 ;  /* 0x016d804903007988 */ /* 0x0005e40008000404 */
[----:B---3--:R-:W3:Y:S02]  /*8df0*/  LDC R56, c[0x0][0x3d8] ;  /* 0x0000f600ff387b82 */ /* 0x008ee40000000800 */
[----:B------:R2:W-:Y:S06]  /*8e00*/  STS.U16 [R69+UR4+0x10e00], R40 ;  /* 0x010e002845007988 */ /* 0x0005ec0008000404 */
[----:B--2---:R-:W2:Y:S01]  /*8e10*/  LDC R75, c[0x0][0x3d8] ;  /* 0x0000f600ff4b7b82 */ /* 0x004ea20000000800 */
[C---:B------:R-:W-:Y:S01]  /*8e20*/  LOP3.LUT R3, R68.reuse, 0x50, RZ, 0x3c, !PT ;  /* 0x0000005044037812 */ /* 0x040fe200078e3cff */
[----:B------:R-:W-:Y:S01]  /*8e30*/  STS.U16 [R69+UR4+0x10200], R72 ;  /* 0x0102004845007988 */ /* 0x000fe20008000404 */
[----:B------:R-:W-:-:S03]  /*8e40*/  LOP3.LUT R40, R68, 0x60, RZ, 0x3c, !PT ;  /* 0x0000006044287812 */ /* 0x000fc600078e3cff */
[----:B------:R-:W-:Y:S02]  /*8e50*/  STS.U16 [R69+UR4+0x12200], R71 ;  /* 0x0122004745007988 */ /* 0x000fe40008000404 */
[----:B------:R-:W0:Y:S02]  /*8e60*/  LDC R73, c[0x0][0x3d8] ;  /* 0x0000f600ff497b82 */ /* 0x000e240000000800 */
[----:B------:R-:W-:Y:S04]  /*8e70*/  STS.U16 [R69+UR4+0x14200], R70 ;  /* 0x0142004645007988 */ /* 0x000fe80008000404 */
        /* <DEDUP_REMOVED lines=15> */
[----:B------:R1:W-:Y:S02]  /*8f70*/  STS.U16 [R69+UR4+0x14e00], R57 ;  /* 0x014e003945007988 */ /* 0x0003e40008000404 */
[----:B------:R-:W0:Y:S02]  /*8f80*/  LDC R85, c[0x0][0x3d8] ;  /* 0x0000f600ff557b82 */ /* 0x000e240000000800 */
[----:B------:R-:W-:Y:S04]  /*8f90*/  STS.U16 [R69+UR4+0x16e00], R55 ;  /* 0x016e003745007988 */ /* 0x000fe80008000404 */
[----:B------:R2:W-:Y:S01]  /*8fa0*/  STS.U16 [R3+UR4+0x10280], R54 ;  /* 0x0102803603007988 */ /* 0x0005e20008000404 */
[----:B------:R-:W-:Y:S01]  /*8fb0*/  LOP3.LUT R68, R68, 0x70, RZ, 0x3c, !PT ;  /* 0x0000007044447812 */ /* 0x000fe200078e3cff */
[----:B-1----:R-:W1:Y:S02]  /*8fc0*/  LDC R57, c[0x0][0x3d8] ;  /* 0x0000f600ff397b82 */ /* 0x002e640000000800 */
[----:B------:R-:W-:Y:S04]  /*8fd0*/  STS.U16 [R3+UR4+0x12280], R53 ;  /* 0x0122803503007988 */ /* 0x000fe80008000404 */
[----:B------:R3:W-:Y:S02]  /*8fe0*/  STS.U16 [R3+UR4+0x14280], R52 ;  /* 0x0142803403007988 */ /* 0x0007e40008000404 */
[----:B--2---:R-:W2:Y:S02]  /*8ff0*/  LDC R54, c[0x0][0x3d8] ;  /* 0x0000f600ff367b82 */ /* 0x004ea40000000800 */
[----:B------:R-:W-:Y:S04]  /*9000*/  STS.U16 [R3+UR4+0x16280], R51 ;  /* 0x0162803303007988 */ /* 0x000fe80008000404 */
[----:B------:R4:W-:Y:S02]  /*9010*/  STS.U16 [R3+UR4+0x10680], R50 ;  /* 0x0106803203007988 */ /* 0x0009e40008000404 */
[----:B---3--:R-:W3:Y:S02]  /*9020*/  LDC R52, c[0x0][0x3d8] ;  /* 0x0000f600ff347b82 */ /* 0x008ee40000000800 */
[----:B------:R4:W-:Y:S04]  /*9030*/  STS.U16 [R3+UR4+0x12680], R49 ;  /* 0x0126803103007988 */ /* 0x0009e80008000404 */
[----:B------:R0:W-:Y:S02]  /*9040*/  STS.U16 [R3+UR4+0x14680], R48 ;  /* 0x0146803003007988 */ /* 0x0001e40008000404 */
[----:B----4-:R-:W4:Y:S02]  /*9050*/  LDC R50, c[0x0][0x3d8] ;  /* 0x0000f600ff327b82 */ /* 0x010f240000000800 */
[----:B------:R0:W-:Y:S04]  /*9060*/  STS.U16 [R3+UR4+0x16680], R47 ;  /* 0x0166802f03007988 */ /* 0x0001e80008000404 */
[----:B------:R-:W-:Y:S02]  /*9070*/  STS.U16 [R3+UR4+0x10a80], R46 ;  /* 0x010a802e03007988 */ /* 0x000fe40008000404 */
[----:B------:R-:W1:Y:S02]  /*9080*/  LDC R49, c[0x0][0x3d8] ;  /* 0x0000f600ff317b82 */ /* 0x000e640000000800 */
[----:B------:R-:W-:Y:S04]  /*9090*/  STS.U16 [R3+UR4+0x12a80], R45 ;  /* 0x012a802d03007988 */ /* 0x000fe80008000404 */
[----:B------:R-:W-:Y:S02]  /*90a0*/  STS.U16 [R3+UR4+0x14a80], R44 ;  /* 0x014a802c03007988 */ /* 0x000fe40008000404 */
[----:B0-----:R-:W0:Y:S02]  /*90b0*/  LDC R48, c[0x0][0x3d8] ;  /* 0x0000f600ff307b82 */ /* 0x001e240000000800 */
[----:B------:R-:W-:Y:S04]  /*90c0*/  STS.U16 [R3+UR4+0x16a80], R43 ;  /* 0x016a802b03007988 */ /* 0x000fe80008000404 */
[----:B------:R2:W-:Y:S02]  /*90d0*/  STS.U16 [R3+UR4+0x10e80], R26 ;  /* 0x010e801a03007988 */ /* 0x0005e40008000404 */
[----:B------:R-:W0:Y:S02]  /*90e0*/  LDC R47, c[0x0][0x3d8] ;  /* 0x0000f600ff2f7b82 */ /* 0x000e240000000800 */
[----:B------:R-:W-:Y:S04]  /*90f0*/  STS.U16 [R3+UR4+0x12e80], R42 ;  /* 0x012e802a03007988 */ /* 0x000fe80008000404 */
[----:B------:R-:W-:Y:S02]  /*9100*/  STS.U16 [R3+UR4+0x14e80], R41 ;  /* 0x014e802903007988 */ /* 0x000fe40008000404 */
[----:B--2---:R-:W2:Y:S02]  /*9110*/  LDC R26, c[0x0][0x3d8] ;  /* 0x0000f600ff1a7b82 */ /* 0x004ea40000000800 */
[----:B------:R-:W-:Y:S04]  /*9120*/  STS.U16 [R3+UR4+0x16e80], R39 ;  /* 0x016e802703007988 */ /* 0x000fe80008000404 */
[----:B------:R3:W-:Y:S02]  /*9130*/  STS.U16 [R40+UR4+0x10700], R34 ;  /* 0x0107002228007988 */ /* 0x0007e40008000404 */
[----:B------:R-:W0:Y:S08]  /*9140*/  LDC R46, c[0x0][0x3d8] ;  /* 0x0000f600ff2e7b82 */ /* 0x000e300000000800 */
[----:B---3--:R-:W3:Y:S01]  /*9150*/  LDC R34, c[0x0][0x3d8] ;  /* 0x0000f600ff227b82 */ /* 0x008ee20000000800 */
[----:B------:R1:W-:Y:S04]  /*9160*/  STS.U16 [R40+UR4+0x12700], R24 ;  /* 0x0127001828007988 */ /* 0x0003e80008000404 */
[----:B------:R1:W-:Y:S03]  /*9170*/  STS.U16 [R40+UR4+0x16300], R35 ;  /* 0x0163002328007988 */ /* 0x0003e60008000404 */
[----:B------:R-:W0:Y:S01]  /*9180*/  LDC R45, c[0x0][0x3d8] ;  /* 0x0000f600ff2d7b82 */ /* 0x000e220000000800 */
[----:B------:R2:W-:Y:S07]  /*9190*/  STS.U16 [R40+UR4+0x12b00], R8 ;  /* 0x012b000828007988 */ /* 0x0005ee0008000404 */
[----:B-1----:R-:W1:Y:S01]  /*91a0*/  LDC R24, c[0x0][0x3d8] ;  /* 0x0000f600ff187b82 */ /* 0x002e620000000800 */
[----:B------:R-:W-:Y:S01]  /*91b0*/  SHF.R.U32.HI R3, RZ, 0x5, R165 ;  /* 0x00000005ff037819 */ /* 0x000fe200000116a5 */
[----:B------:R-:W-:Y:S06]  /*91c0*/  STS.U16 [R40+UR4+0x10300], R38 ;  /* 0x0103002628007988 */ /* 0x000fec0008000404 */
[----:B------:R-:W0:Y:S01]  /*91d0*/  LDC R35, c[0x0][0x3d8] ;  /* 0x0000f600ff237b82 */ /* 0x000e220000000800 */
[----:B------:R-:W-:Y:S04]  /*91e0*/  STS.U16 [R40+UR4+0x12300], R37 ;  /* 0x0123002528007988 */ /* 0x000fe80008000404 */
[----:B------:R-:W-:Y:S03]  /*91f0*/  STS.U16 [R40+UR4+0x14300], R36 ;  /* 0x0143002428007988 */ /* 0x000fe60008000404 */
[----:B--2---:R-:W2:Y:S01]  /*9200*/  LDC R8, c[0x0][0x3d8] ;  /* 0x0000f600ff087b82 */ /* 0x004ea20000000800 */
[----:B------:R3:W-:Y:S04]  /*9210*/  STS.U16 [R40+UR4+0x14700], R33 ;  /* 0x0147002128007988 */ /* 0x0007e80008000404 */
[----:B------:R3:W-:Y:S03]  /*9220*/  STS.U16 [R40+UR4+0x16700], R32 ;  /* 0x0167002028007988 */ /* 0x0007e60008000404 */
[----:B------:R-:W0:Y:S01]  /*9230*/  LDC R44, c[0x0][0x3d8] ;  /* 0x0000f600ff2c7b82 */ /* 0x000e220000000800 */
[----:B------:R1:W-:Y:S04]  /*9240*/  STS.U16 [R40+UR4+0x10b00], R31 ;  /* 0x010b001f28007988 */ /* 0x0003e80008000404 */
[----:B------:R-:W-:Y:S03]  /*9250*/  STS.U16 [R40+UR4+0x14b00], R30 ;  /* 0x014b001e28007988 */ /* 0x000fe60008000404 */
[----:B---3--:R-:W3:Y:S01]  /*9260*/  LDC R33, c[0x0][0x3d8] ;  /* 0x0000f600ff217b82 */ /* 0x008ee20000000800 */
[----:B------:R-:W-:Y:S04]  /*9270*/  STS.U16 [R40+UR4+0x16b00], R29 ;  /* 0x016b001d28007988 */ /* 0x000fe80008000404 */
[----:B------:R-:W-:Y:S03]  /*9280*/  STS.U16 [R40+UR4+0x10f00], R10 ;  /* 0x010f000a28007988 */ /* 0x000fe60008000404 */
[----:B------:R-:W3:Y:S01]  /*9290*/  LDC R32, c[0x0][0x3d8] ;  /* 0x0000f600ff207b82 */ /* 0x000ee20000000800 */
[----:B------:R-:W-:Y:S04]  /*92a0*/  STS.U16 [R40+UR4+0x12f00], R28 ;  /* 0x012f001c28007988 */ /* 0x000fe80008000404 */
[----:B------:R-:W-:Y:S03]  /*92b0*/  STS.U16 [R40+UR4+0x14f00], R17 ;  /* 0x014f001128007988 */ /* 0x000fe60008000404 */
[----:B-1----:R-:W1:Y:S01]  /*92c0*/  LDC R31, c[0x0][0x3d8] ;  /* 0x0000f600ff1f7b82 */ /* 0x002e620000000800 */
[----:B------:R-:W-:Y:S04]  /*92d0*/  STS.U16 [R40+UR4+0x16f00], R27 ;  /* 0x016f001b28007988 */ /* 0x000fe80008000404 */
[----:B------:R4:W-:Y:S03]  /*92e0*/  STS.U16 [R68+UR4+0x10380], R13 ;  /* 0x0103800d44007988 */ /* 0x0009e60008000404 */
[----:B------:R-:W1:Y:S01]  /*92f0*/  LDC R43, c[0x0][0x3d8] ;  /* 0x0000f600ff2b7b82 */ /* 0x000e620000000800 */
[----:B----4-:R-:W-:Y:S01]  /*9300*/  SGXT.U32 R13, R3, 0x2 ;  /* 0x00000002030d781a */ /* 0x010fe20000000000 */
[----:B------:R4:W-:Y:S06]  /*9310*/  STS.U16 [R68+UR4+0x16380], R25 ;  /* 0x0163801944007988 */ /* 0x0009ec0008000404 */
[----:B------:R-:W1:Y:S01]  /*9320*/  LDC R3, c[0x0][0x3d8] ;  /* 0x0000f600ff037b82 */ /* 0x000e620000000800 */
[----:B------:R-:W-:-:S04]  /*9330*/  IMAD R13, R13, R34, RZ ;  /* 0x000000220d0d7224 */ /* 0x000fc800078e02ff */
[----:B------:R-:W-:-:S03]  /*9340*/  IMAD R17, R26, 0x4, R13 ;  /* 0x000000041a117824 */ /* 0x000fc600078e020d */
[----:B------:R-:W3:Y:S01]  /*9350*/  LDC R34, c[0x0][0x3d8] ;  /* 0x0000f600ff227b82 */ /* 0x000ee20000000800 */
[----:B----4-:R-:W-:-:S04]  /*9360*/  IMAD R25, R24, 0x4, R17 ;  /* 0x0000000418197824 */ /* 0x010fc800078e0211 */
[----:B0-----:R-:W-:-:S03]  /*9370*/  IMAD R35, R35, 0x4, R25 ;  /* 0x0000000423237824 */ /* 0x001fc600078e0219 */
[----:B------:R-:W0:Y:S01]  /*9380*/  LDC R24, c[0x0][0x3d8] ;  /* 0x0000f600ff187b82 */ /* 0x000e220000000800 */
[----:B--2---:R-:W-:-:S05]  /*9390*/  IMAD R8, R8, 0x4, R35 ;  /* 0x0000000408087824 */ /* 0x004fca00078e0223 */
[----:B------:R-:W-:Y:S01]  /*93a0*/  LEA R49, R49, R8, 0x2 ;  /* 0x0000000831317211 */ /* 0x000fe200078e10ff */
[----:B------:R1:W-:Y:S01]  /*93b0*/  STS.U16 [R68+UR4+0x14780], R12 ;  /* 0x0147800c44007988 */ /* 0x0003e20008000404 */
[----:B------:R-:W2:Y:S03]  /*93c0*/  LDC R30, c[0x0][0x3d8] ;  /* 0x0000f600ff1e7b82 */ /* 0x000ea60000000800 */
[----:B------:R-:W-:Y:S01]  /*93d0*/  IMAD R50, R50, 0x4, R49 ;  /* 0x0000000432327824 */ /* 0x000fe200078e0231 */
[----:B------:R4:W-:Y:S04]  /*93e0*/  STS.U16 [R68+UR4+0x16f80], R16 ;  /* 0x016f801044007988 */ /* 0x0009e80008000404 */
[----:B------:R0:W-:Y:S01]  /*93f0*/  STS.U16 [R68+UR4+0x12380], R23 ;  /* 0x0123801744007988 */ /* 0x0001e20008000404 */
[----:B-1----:R-:W-:Y:S01]  /*9400*/  IMAD R12, R3, 0x4, R50 ;  /* 0x00000004030c7824 */ /* 0x002fe200078e0232 */
[----:B------:R-:W1:Y:S03]  /*9410*/  LDC R42, c[0x0][0x3d8] ;  /* 0x0000f600ff2a7b82 */ /* 0x000e660000000800 */
[----:B---3--:R-:W-:-:S05]  /*9420*/  IMAD R34, R34, 0x4, R12 ;  /* 0x0000000422227824 */ /* 0x008fca00078e020c */
[----:B----4-:R-:W3:Y:S01]  /*9430*/  LDC R16, c[0x0][0x3d8] ;  /* 0x0000f600ff107b82 */ /* 0x010ee20000000800 */
[----:B------:R-:W-:-:S07]  /*9440*/  IMAD R48, R48, 0x4, R34 ;  /* 0x0000000430307824 */ /* 0x000fce00078e0222 */
[----:B0-----:R-:W0:Y:S01]  /*9450*/  LDC R23, c[0x0][0x3d8] ;  /* 0x0000f600ff177b82 */ /* 0x001e220000000800 */
[----:B------:R-:W-:-:S05]  /*9460*/  LEA R24, R24, R48, 0x2 ;  /* 0x0000003018187211 */ /* 0x000fca00078e10ff */
[----:B------:R-:W-:Y:S02]  /*9470*/  IMAD R33, R33, 0x4, R24 ;  /* 0x0000000421217824 */ /* 0x000fe400078e0218 */
[----:B------:R-:W4:Y:S02]  /*9480*/  LDC R3, c[0x0][0x3d8] ;  /* 0x0000f600ff037b82 */ /* 0x000f240000000800 */
[----:B------:R-:W-:Y:S01]  /*9490*/  IMAD R47, R47, 0x4, R33 ;  /* 0x000000042f2f7824 */ /* 0x000fe200078e0221 */
[----:B------:R0:W-:Y:S03]  /*94a0*/  STS.U16 [R68+UR4+0x14f80], R9 ;  /* 0x014f800944007988 */ /* 0x0001e60008000404 */
[----:B---3--:R-:W-:Y:S01]  /*94b0*/  IMAD R16, R16, 0x4, R47 ;  /* 0x0000000410107824 */ /* 0x008fe200078e022f */
[----:B------:R3:W-:Y:S01]  /*94c0*/  STS.U16 [R68+UR4+0x10f80], R4 ;  /* 0x010f800444007988 */ /* 0x0007e20008000404 */
[----:B------:R-:W1:Y:S02]  /*94d0*/  LDC R29, c[0x0][0x3d8] ;  /* 0x0000f600ff1d7b82 */ /* 0x000e640000000800 */
[----:B0-----:R-:W-:-:S06]  /*94e0*/  IMAD R23, R23, 0x4, R16 ;  /* 0x0000000417177824 */ /* 0x001fcc00078e0210 */
[----:B------:R-:W0:Y:S01]  /*94f0*/  LDC R9, c[0x0][0x3d8] ;  /* 0x0000f600ff097b82 */ /* 0x000e220000000800 */
[----:B------:R-:W-:-:S05]  /*9500*/  LEA R46, R46, R23, 0x2 ;  /* 0x000000172e2e7211 */ /* 0x000fca00078e10ff */
[----:B----4-:R-:W-:Y:S02]  /*9510*/  IMAD R3, R3, 0x4, R46 ;  /* 0x0000000403037824 */ /* 0x010fe400078e022e */
[----:B---3--:R-:W3:Y:S01]  /*9520*/  LDC R4, c[0x0][0x3d8] ;  /* 0x0000f600ff047b82 */ /* 0x008ee20000000800 */
[----:B------:R4:W-:Y:S01]  /*9530*/  STS.U16 [R68+UR4+0x16780], R22 ;  /* 0x0167801644007988 */ /* 0x0009e20008000404 */
[----:B------:R-:W-:-:S04]  /*9540*/  IMAD R32, R32, 0x4, R3 ;  /* 0x0000000420207824 */ /* 0x000fc800078e0203 */
[----:B------:R-:W-:Y:S01]  /*9550*/  IMAD R45, R45, 0x4, R32 ;  /* 0x000000042d2d7824 */ /* 0x000fe200078e0220 */
[----:B------:R0:W-:Y:S01]  /*9560*/  STS.U16 [R68+UR4+0x14b80], R15 ;  /* 0x014b800f44007988 */ /* 0x0001e20008000404 */
[----:B------:R-:W1:Y:S08]  /*9570*/  LDC R41, c[0x0][0x3d8] ;  /* 0x0000f600ff297b82 */ /* 0x000e700000000800 */
[----:B----4-:R-:W4:Y:S01]  /*9580*/  LDC R22, c[0x0][0x3d8] ;  /* 0x0000f600ff167b82 */ /* 0x010f220000000800 */
[----:B0-----:R-:W-:-:S05]  /*9590*/  IMAD R9, R9, 0x4, R45 ;  /* 0x0000000409097824 */ /* 0x001fca00078e022d */
[----:B------:R-:W-:Y:S02]  /*95a0*/  LEA R31, R31, R9, 0x2 ;  /* 0x000000091f1f7211 */ /* 0x000fe400078e10ff */
[----:B------:R-:W0:Y:S03]  /*95b0*/  LDC R15, c[0x0][0x3d8] ;  /* 0x0000f600ff0f7b82 */ /* 0x000e260000000800 */
[----:B------:R-:W-:Y:S01]  /*95c0*/  IMAD R44, R44, 0x4, R31 ;  /* 0x000000042c2c7824 */ /* 0x000fe200078e021f */
[----:B------:R1:W-:Y:S03]  /*95d0*/  STS.U16 [R68+UR4+0x12b80], R21 ;  /* 0x012b801544007988 */ /* 0x0003e60008000404 */
[----:B---3--:R-:W-:Y:S01]  /*95e0*/  IMAD R4, R4, 0x4, R44 ;  /* 0x0000000404047824 */ /* 0x008fe200078e022c */
[----:B------:R3:W-:Y:S01]  /*95f0*/  STS.U16 [R68+UR4+0x10780], R11 ;  /* 0x0107800b44007988 */ /* 0x0007e20008000404 */
[----:B------:R-:W2:Y:S08]  /*9600*/  LDC R40, c[0x0][0x3d8] ;  /* 0x0000f600ff287b82 */ /* 0x000eb00000000800 */
[----:B-1----:R-:W1:Y:S01]  /*9610*/  LDC R21, c[0x0][0x3d8] ;  /* 0x0000f600ff157b82 */ /* 0x002e620000000800 */
[----:B----4-:R-:W-:-:S04]  /*9620*/  IMAD R22, R22, 0x4, R4 ;  /* 0x0000000416167824 */ /* 0x010fc800078e0204 */
[----:B------:R-:W-:-:S03]  /*9630*/  IMAD R43, R43, 0x4, R22 ;  /* 0x000000042b2b7824 */ /* 0x000fc600078e0216 */
[----:B---3--:R-:W3:Y:S02]  /*9640*/  LDC R11, c[0x0][0x3d8] ;  /* 0x0000f600ff0b7b82 */ /* 0x008ee40000000800 */
[----:B0-----:R-:W-:Y:S01]  /*9650*/  LEA R15, R15, R43, 0x2 ;  /* 0x0000002b0f0f7211 */ /* 0x001fe200078e10ff */
[----:B------:R0:W-:Y:S04]  /*9660*/  STS.U16 [R68+UR4+0x12780], R14 ;  /* 0x0127800e44007988 */ /* 0x0001e80008000404 */
[----:B--2---:R-:W-:Y:S01]  /*9670*/  IMAD R30, R30, 0x4, R15 ;  /* 0x000000041e1e7824 */ /* 0x004fe200078e020f */
[----:B------:R2:W-:Y:S01]  /*9680*/  STS.U16 [R68+UR4+0x10b80], R5 ;  /* 0x010b800544007988 */ /* 0x0005e20008000404 */
[----:B------:R-:W4:Y:S02]  /*9690*/  LDC R28, c[0x0][0x3d8] ;  /* 0x0000f600ff1c7b82 */ /* 0x000f240000000800 */
[----:B------:R-:W-:-:S06]  /*96a0*/  IMAD R42, R42, 0x4, R30 ;  /* 0x000000042a2a7824 */ /* 0x000fcc00078e021e */
[----:B0-----:R-:W0:Y:S01]  /*96b0*/  LDC R14, c[0x0][0x3d8] ;  /* 0x0000f600ff0e7b82 */ /* 0x001e220000000800 */
[----:B-1----:R-:W-:-:S04]  /*96c0*/  IMAD R21, R21, 0x4, R42 ;  /* 0x0000000415157824 */ /* 0x002fc800078e022a */
[----:B------:R-:W-:-:S03]  /*96d0*/  IMAD R29, R29, 0x4, R21 ;  /* 0x000000041d1d7824 */ /* 0x000fc600078e0215 */
[----:B--2---:R-:W1:Y:S02]  /*96e0*/  LDC R5, c[0x0][0x3d8] ;  /* 0x0000f600ff057b82 */ /* 0x004e640000000800 */
[----:B------:R-:W-:Y:S01]  /*96f0*/  LEA R41, R41, R29, 0x2 ;  /* 0x0000001d29297211 */ /* 0x000fe200078e10ff */
[----:B------:R2:W-:Y:S01]  /*9700*/  STS.U16 [R68+UR4+0x16b80], R19 ;  /* 0x016b801344007988 */ /* 0x0005e20008000404 */
[----:B------:R-:W-:-:S04]  /*9710*/  LEA R156, P2, R13, R6, 0x1 ;  /* 0x000000060d9c7211 */ /* 0x000fc800078408ff */
[----:B------:R-:W4:Y:S01]  /*9720*/  LDC R39, c[0x0][0x3d8] ;  /* 0x0000f600ff277b82 */ /* 0x000f220000000800 */
[----:B---3--:R-:W-:Y:S01]  /*9730*/  IMAD R11, R11, 0x4, R41 ;  /* 0x000000040b0b7824 */ /* 0x008fe200078e0229 */
[----:B------:R-:W-:-:S06]  /*9740*/  LEA.HI.X.SX32 R157, R13, R0, 0x1, P2 ;  /* 0x000000000d9d7211 */ /* 0x000fcc00010f0eff */
[----:B--2---:R-:W2:Y:S01]  /*9750*/  LDC R19, c[0x0][0x3d8] ;  /* 0x0000f600ff137b82 */ /* 0x004ea20000000800 */
[----:B0-----:R-:W-:Y:S01]  /*9760*/  IMAD R14, R14, 0x4, R11 ;  /* 0x000000040e0e7824 */ /* 0x001fe200078e020b */
[-C--:B------:R-:W-:Y:S01]  /*9770*/  LEA R160, P3, R17, R6.reuse, 0x1 ;  /* 0x0000000611a07211 */ /* 0x080fe200078608ff */
[----:B------:R0:W-:Y:S01]  /*9780*/  STL.64 [R1+0x560], R156 ;  /* 0x0005609c01007387 */ /* 0x0001e20000100a00 */
[----:B------:R-:W-:Y:S01]  /*9790*/  LEA R158, P2, R25, R6, 0x1 ;  /* 0x00000006199e7211 */ /* 0x000fe200078408ff */
[----:B------:R-:W-:-:S03]  /*97a0*/  IMAD R40, R40, 0x4, R14 ;  /* 0x0000000428287824 */ /* 0x000fc600078e020e */
[----:B------:R-:W3:Y:S01]  /*97b0*/  LDC R27, c[0x0][0x3d8] ;  /* 0x0000f600ff1b7b82 */ /* 0x000ee20000000800 */
[----:B-1----:R-:W-:Y:S01]  /*97c0*/  IMAD R5, R5, 0x4, R40 ;  /* 0x0000000405057824 */ /* 0x002fe200078e0228 */
[-C--:B------:R-:W-:Y:S02]  /*97d0*/  LEA.HI.X.SX32 R161, R17, R0.reuse, 0x1, P3 ;  /* 0x0000000011a17211 */ /* 0x080fe400018f0eff */
[----:B------:R-:W-:Y:S02]  /*97e0*/  LEA.HI.X.SX32 R159, R25, R0, 0x1, P2 ;  /* 0x00000000199f7211 */ /* 0x000fe400010f0eff */
[C---:B0-----:R-:W-:Y:S02]  /*97f0*/  LEA R156, P4, R35.reuse, R6, 0x1 ;  /* 0x00000006239c7211 */ /* 0x041fe400078808ff */
[----:B------:R-:W0:Y:S02]  /*9800*/  LDC R38, c[0x0][0x3d8] ;  /* 0x0000f600ff267b82 */ /* 0x000e240000000800 */
[----:B------:R-:W-:Y:S01]  /*9810*/  LEA.HI.X.SX32 R157, R35, R0, 0x1, P4 ;  /* 0x00000000239d7211 */ /* 0x000fe200020f0eff */
[----:B------:R1:W-:Y:S01]  /*9820*/  STL.64 [R1+0x548], R160 ;  /* 0x000548a001007387 */ /* 0x0003e20000100a00 */
[----:B----4-:R-:W-:-:S04]  /*9830*/  LEA R28, R28, R5, 0x2 ;  /* 0x000000051c1c7211 */ /* 0x010fc800078e10ff */
[----:B------:R-:W4:Y:S01]  /*9840*/  LDC R10, c[0x0][0x3d8] ;  /* 0x0000f600ff0a7b82 */ /* 0x000f220000000800 */
[----:B------:R2:W-:Y:S01]  /*9850*/  STL.64 [R1+0x558], R158 ;  /* 0x0005589e01007387 */ /* 0x0005e20000100a00 */
[----:B------:R-:W-:-:S03]  /*9860*/  IMAD R39, R39, 0x4, R28 ;  /* 0x0000000427277824 */ /* 0x000fc600078e021c */
[----:B------:R2:W-:Y:S01]  /*9870*/  STS.U16 [R68+UR4+0x12f80], R18 ;  /* 0x012f801244007988 */ /* 0x0005e20008000404 */
[----:B-1----:R-:W-:-:S03]  /*9880*/  LEA R160, P2, R8, R6, 0x1 ;  /* 0x0000000608a07211 */ /* 0x002fc600078408ff */
[----:B------:R1:W-:Y:S01]  /*9890*/  STL.64 [R1+0x540], R156 ;  /* 0x0005409c01007387 */ /* 0x0003e20000100a00 */
[----:B------:R-:W0:Y:S01]  /*98a0*/  LDC R37, c[0x0][0x3d8] ;  /* 0x0000f600ff257b82 */ /* 0x000e220000000800 */
[----:B--2---:R-:W-:Y:S02]  /*98b0*/  LEA R158, P3, R49, R6, 0x1 ;  /* 0x00000006319e7211 */ /* 0x004fe400078608ff */
[----:B------:R-:W-:-:S05]  /*98c0*/  LEA.HI.X.SX32 R161, R8, R0, 0x1, P2 ;  /* 0x0000000008a17211 */ /* 0x000fca00010f0eff */
[----:B------:R-:W2:Y:S01]  /*98d0*/  LDC R18, c[0x0][0x3d8] ;  /* 0x0000f600ff127b82 */ /* 0x000ea20000000800 */
[C---:B-1----:R-:W-:Y:S02]  /*98e0*/  LEA R156, P4, R50.reuse, R6, 0x1 ;  /* 0x00000006329c7211 */ /* 0x042fe400078808ff */
[-C--:B------:R-:W-:Y:S02]  /*98f0*/  LEA.HI.X.SX32 R159, R49, R0.reuse, 0x1, P3 ;  /* 0x00000000319f7211 */ /* 0x080fe400018f0eff */
[----:B------:R-:W-:Y:S01]  /*9900*/  LEA.HI.X.SX32 R157, R50, R0, 0x1, P4 ;  /* 0x00000000329d7211 */ /* 0x000fe200020f0eff */
[----:B------:R-:W-:Y:S01]  /*9910*/  IMAD R19, R19, 0x4, R39 ;  /* 0x0000000413137824 */ /* 0x000fe200078e0227 */
[----:B------:R-:W-:Y:S01]  /*9920*/  STS.U16 [R68+UR4+0x14380], R7 ;  /* 0x0143800744007988 */ /* 0x000fe20008000404 */
[----:B------:R-:W1:Y:S03]  /*9930*/  LDC R26, c[0x0][0x3d8] ;  /* 0x0000f600ff1a7b82 */ /* 0x000e660000000800 */
[----:B------:R4:W-:Y:S01]  /*9940*/  STL.64 [R1+0x550], R160 ;  /* 0x000550a001007387 */ /* 0x0009e20000100a00 */
[----:B---3--:R-:W-:-:S03]  /*9950*/  IMAD R27, R27, 0x4, R19 ;  /* 0x000000041b1b7824 */ /* 0x008fc600078e0213 */
[----:B------:R3:W-:Y:S01]  /*9960*/  STL.64 [R1+0x538], R158 ;  /* 0x0005389e01007387 */ /* 0x0007e20000100a00 */
[----:B------:R-:W1:Y:S03]  /*9970*/  LDC R36, c[0x0][0x3d8] ;  /* 0x0000f600ff247b82 */ /* 0x000e660000000800 */
[----:B------:R0:W-:Y:S01]  /*9980*/  STL.64 [R1+0x530], R156 ;  /* 0x0005309c01007387 */ /* 0x0001e20000100a00 */
[----:B----4-:R-:W-:-:S04]  /*9990*/  LEA R160, P2, R12, R6, 0x1 ;  /* 0x000000060ca07211 */ /* 0x010fc800078408ff */
[----:B------:R-:W4:Y:S01]  /*99a0*/  LDC R7, c[0x0][0x3d8] ;  /* 0x0000f600ff077b82 */ /* 0x000f220000000800 */
[----:B------:R-:W-:-:S04]  /*99b0*/  @!UP0 UIADD3 UR10, UPT, UPT, -UR10, 0x100000, URZ ;  /* 0x001000000a0a8890 */ /* 0x000fc8000fffe1ff */
[----:B------:R-:W-:Y:S02]  /*99c0*/  @!UP0 USHF.L.U32 UR11, UR10, 0xb, URZ ;  /* 0x0000000b0a0b8899 */ /* 0x000fe400080006ff */
[----:B------:R-:W-:Y:S01]  /*99d0*/  @!UP0 USHF.L.U32 UR10, UR10, 0x1, URZ ;  /* 0x000000010a0a8899 */ /* 0x000fe200080006ff */
[----:B------:R-:W-:Y:S01]  /*99e0*/  VOTEU.ALL UP1, P0 ;  /* 0x0000000000ff7886 */ /* 0x000fe20000020000 */
[----:B---3--:R-:W-:Y:S01]  /*99f0*/  LEA R158, P3, R34, R6, 0x1 ;  /* 0x00000006229e7211 */ /* 0x008fe200078608ff */
[----:B------:R3:W-:Y:S06]  /*9a00*/  MEMBAR.ALL.CTA ;  /* 0x0000000000007992 */ /* 0x0007ec0000008000 */
[----:B---3--:R-:W-:Y:S01]  /*9a10*/  FENCE.VIEW.ASYNC.S ;  /* 0x00000000000073c6 */ /* 0x008fe20000000000 */
[----:B------:R-:W-:-:S02]  /*9a20*/  LEA.HI.X.SX32 R161, R12, R0, 0x1, P2 ;  /* 0x000000000ca17211 */ /* 0x000fc400010f0eff */
[----:B0-----:R-:W-:Y:S01]  /*9a30*/  LEA R156, P4, R48, R6, 0x1 ;  /* 0x00000006309c7211 */ /* 0x001fe200078808ff */
[----:B------:R-:W-:Y:S01]  /*9a40*/  IMAD R38, R38, 0x4, R27 ;  /* 0x0000000426267824 */ /* 0x000fe200078e021b */
[-C--:B------:R-:W-:Y:S01]  /*9a50*/  LEA.HI.X.SX32 R159, R34, R0.reuse, 0x1, P3 ;  /* 0x00000000229f7211 */ /* 0x080fe200018f0eff */
[----:B------:R-:W0:Y:S01]  /*9a60*/  LDC R51, c[0x0][0x3d8] ;  /* 0x0000f600ff337b82 */ /* 0x000e220000000800 */
[----:B------:R-:W-:Y:S01]  /*9a70*/  LEA.HI.X.SX32 R157, R48, R0, 0x1, P4 ;  /* 0x00000000309d7211 */ /* 0x000fe200020f0eff */
[----:B------:R3:W-:Y:S01]  /*9a80*/  STL.64 [R1+0x528], R160 ;  /* 0x000528a001007387 */ /* 0x0007e20000100a00 */
[----:B------:R-:W-:-:S03]  /*9a90*/  LEA R10, R10, R38, 0x2 ;  /* 0x000000260a0a7211 */ /* 0x000fc600078e10ff */
[----:B------:R1:W-:Y:S02]  /*9aa0*/  STL.64 [R1+0x520], R158 ;  /* 0x0005209e01007387 */ /* 0x0003e40000100a00 */
[----:B------:R-:W0:Y:S02]  /*9ab0*/  LDC R53, c[0x0][0x3d8] ;  /* 0x0000f600ff357b82 */ /* 0x000e240000000800 */
[----:B------:R2:W-:Y:S01]  /*9ac0*/  STL.64 [R1+0x518], R156 ;  /* 0x0005189c01007387 */ /* 0x0005e20000100a00 */
[----:B---3--:R-:W-:-:S05]  /*9ad0*/  LEA R160, P2, R24, R6, 0x1 ;  /* 0x0000000618a07211 */ /* 0x008fca00078408ff */
[----:B------:R-:W3:Y:S01]  /*9ae0*/  LDC R55, c[0x0][0x3d8] ;  /* 0x0000f600ff377b82 */ /* 0x000ee20000000800 */
[----:B-1----:R-:W-:Y:S02]  /*9af0*/  LEA R158, P3, R33, R6, 0x1 ;  /* 0x00000006219e7211 */ /* 0x002fe400078608ff */
[----:B------:R-:W-:Y:S02]  /*9b00*/  LEA.HI.X.SX32 R161, R24, R0, 0x1, P2 ;  /* 0x0000000018a17211 */ /* 0x000fe400010f0eff */
[----:B--2---:R-:W-:Y:S01]  /*9b10*/  LEA R156, P4, R47, R6, 0x1 ;  /* 0x000000062f9c7211 */ /* 0x004fe200078808ff */
[----:B------:R-:W-:Y:S01]  /*9b20*/  IMAD R18, R18, 0x4, R10 ;  /* 0x0000000412127824 */ /* 0x000fe200078e020a */
[-C--:B------:R-:W-:Y:S01]  /*9b30*/  LEA.HI.X.SX32 R159, R33, R0.reuse, 0x1, P3 ;  /* 0x00000000219f7211 */ /* 0x080fe200018f0eff */
[----:B------:R-:W1:Y:S01]  /*9b40*/  LDC R58, c[0x0][0x3d8] ;  /* 0x0000f600ff3a7b82 */ /* 0x000e620000000800 */
[----:B------:R-:W-:Y:S01]  /*9b50*/  LEA.HI.X.SX32 R157, R47, R0, 0x1, P4 ;  /* 0x000000002f9d7211 */ /* 0x000fe200020f0eff */
[----:B------:R2:W-:Y:S01]  /*9b60*/  STL.64 [R1+0x510], R160 ;  /* 0x000510a001007387 */ /* 0x0005e20000100a00 */
[----:B------:R-:W-:-:S03]  /*9b70*/  IMAD R37, R37, 0x4, R18 ;  /* 0x0000000425257824 */ /* 0x000fc600078e0212 */
[----:B------:R2:W-:Y:S01]  /*9b80*/  STL.64 [R1+0x508], R158 ;  /* 0x0005089e01007387 */ /* 0x0005e20000100a00 */
[----:B----4-:R-:W-:Y:S01]  /*9b90*/  IMAD R7, R7, 0x4, R37 ;  /* 0x0000000407077824 */ /* 0x010fe200078e0225 */
[----:B------:R-:W4:Y:S02]  /*9ba0*/  LDC R60, c[0x0][0x3d8] ;  /* 0x0000f600ff3c7b82 */ /* 0x000f240000000800 */
[----:B------:R2:W-:Y:S02]  /*9bb0*/  STL.64 [R1+0x500], R156 ;  /* 0x0005009c01007387 */ /* 0x0005e40000100a00 */
[----:B--2---:R-:W-:-:S04]  /*9bc0*/  LEA R160, P2, R16, R6, 0x1 ;  /* 0x0000000610a07211 */ /* 0x004fc800078408ff */
[----:B------:R-:W2:Y:S01]  /*9bd0*/  LDC R59, c[0x0][0x3d8] ;  /* 0x0000f600ff3b7b82 */ /* 0x000ea20000000800 */
[C---:B------:R-:W-:Y:S02]  /*9be0*/  LEA R158, P3, R23.reuse, R6, 0x1 ;  /* 0x00000006179e7211 */ /* 0x040fe400078608ff */
[----:B------:R-:W-:Y:S02]  /*9bf0*/  LEA.HI.X.SX32 R161, R16, R0, 0x1, P2 ;  /* 0x0000000010a17211 */ /* 0x000fe400010f0eff */
[C---:B------:R-:W-:Y:S02]  /*9c00*/  LEA R156, P4, R46.reuse, R6, 0x1 ;  /* 0x000000062e9c7211 */ /* 0x040fe400078808ff */
[-C--:B------:R-:W-:Y:S01]  /*9c10*/  LEA.HI.X.SX32 R159, R23, R0.reuse, 0x1, P3 ;  /* 0x00000000179f7211 */ /* 0x080fe200018f0eff */
[----:B------:R-:W1:Y:S01]  /*9c20*/  LDC R61, c[0x0][0x3d8] ;  /* 0x0000f600ff3d7b82 */ /* 0x000e620000000800 */
[----:B------:R-:W-:Y:S01]  /*9c30*/  LEA.HI.X.SX32 R157, R46, R0, 0x1, P4 ;  /* 0x000000002e9d7211 */ /* 0x000fe200020f0eff */
[----:B------:R-:W-:Y:S01]  /*9c40*/  IMAD R26, R26, 0x4, R7 ;  /* 0x000000041a1a7824 */ /* 0x000fe200078e0207 */
[----:B------:R0:W-:Y:S04]  /*9c50*/  STL.64 [R1+0x4f8], R160 ;  /* 0x0004f8a001007387 */ /* 0x0001e80000100a00 */
[----:B------:R3:W-:Y:S01]  /*9c60*/  STL.64 [R1+0x4f0], R158 ;  /* 0x0004f09e01007387 */ /* 0x0007e20000100a00 */
[----:B------:R-:W-:Y:S01]  /*9c70*/  LEA R36, R36, R26, 0x2 ;  /* 0x0000001a24247211 */ /* 0x000fe200078e10ff */
[----:B------:R-:W1:Y:S02]  /*9c80*/  LDC R62, c[0x0][0x3d8] ;  /* 0x0000f600ff3e7b82 */ /* 0x000e640000000800 */
[----:B------:R3:W-:Y:S01]  /*9c90*/  STL.64 [R1+0x4e8], R156 ;  /* 0x0004e89c01007387 */ /* 0x0007e20000100a00 */
[----:B0-----:R-:W-:-:S05]  /*9ca0*/  LEA R160, P2, R3, R6, 0x1 ;  /* 0x0000000603a07211 */ /* 0x001fca00078408ff */
[----:B------:R-:W0:Y:S01]  /*9cb0*/  LDC R63, c[0x0][0x3d8] ;  /* 0x0000f600ff3f7b82 */ /* 0x000e220000000800 */
[C---:B---3--:R-:W-:Y:S02]  /*9cc0*/  LEA R158, P3, R32.reuse, R6, 0x1 ;  /* 0x00000006209e7211 */ /* 0x048fe400078608ff */
[----:B------:R-:W-:Y:S02]  /*9cd0*/  LEA.HI.X.SX32 R161, R3, R0, 0x1, P2 ;  /* 0x0000000003a17211 */ /* 0x000fe400010f0eff */
[C---:B------:R-:W-:Y:S02]  /*9ce0*/  LEA R156, P4, R45.reuse, R6, 0x1 ;  /* 0x000000062d9c7211 */ /* 0x040fe400078808ff */
[-C--:B------:R-:W-:Y:S01]  /*9cf0*/  LEA.HI.X.SX32 R159, R32, R0.reuse, 0x1, P3 ;  /* 0x00000000209f7211 */ /* 0x080fe200018f0eff */
[----:B------:R-:W3:Y:S01]  /*9d00*/  LDC R64, c[0x0][0x3d8] ;  /* 0x0000f600ff407b82 */ /* 0x000ee20000000800 */
[----:B------:R-:W-:Y:S01]  /*9d10*/  LEA.HI.X.SX32 R157, R45, R0, 0x1, P4 ;  /* 0x000000002d9d7211 */ /* 0x000fe200020f0eff */
[----:B------:R-:W-:Y:S01]  /*9d20*/  IMAD R13, R51, 0x4, R36 ;  /* 0x00000004330d7824 */ /* 0x000fe200078e0224 */
[----:B------:R2:W-:Y:S04]  /*9d30*/  STL.64 [R1+0x4e0], R160 ;  /* 0x0004e0a001007387 */ /* 0x0005e80000100a00 */
[----:B------:R4:W-:Y:S01]  /*9d40*/  STL.64 [R1+0x4d8], R158 ;  /* 0x0004d89e01007387 */ /* 0x0009e20000100a00 */
[----:B------:R-:W-:Y:S01]  /*9d50*/  IMAD R25, R52, 0x4, R13 ;  /* 0x0000000434197824 */ /* 0x000fe200078e020d */
[----:B------:R-:W0:Y:S02]  /*9d60*/  LDC R66, c[0x0][0x3d8] ;  /* 0x0000f600ff427b82 */ /* 0x000e240000000800 */
[----:B------:R4:W-:Y:S01]  /*9d70*/  STL.64 [R1+0x4d0], R156 ;  /* 0x0004d09c01007387 */ /* 0x0009e20000100a00 */
[----:B--2---:R-:W-:-:S05]  /*9d80*/  LEA R160, P2, R9, R6, 0x1 ;  /* 0x0000000609a07211 */ /* 0x004fca00078408ff */
[----:B------:R-:W2:Y:S01]  /*9d90*/  LDC R65, c[0x0][0x3d8] ;  /* 0x0000f600ff417b82 */ /* 0x000ea20000000800 */
[----:B----4-:R-:W-:Y:S02]  /*9da0*/  LEA R158, P3, R31, R6, 0x1 ;  /* 0x000000061f9e7211 */ /* 0x010fe400078608ff */
[----:B------:R-:W-:Y:S02]  /*9db0*/  LEA.HI.X.SX32 R161, R9, R0, 0x1, P2 ;  /* 0x0000000009a17211 */ /* 0x000fe400010f0eff */
[----:B------:R-:W-:Y:S01]  /*9dc0*/  LEA R156, P4, R44, R6, 0x1 ;  /* 0x000000062c9c7211 */ /* 0x000fe200078808ff */
[----:B------:R-:W-:Y:S01]  /*9dd0*/  IMAD R35, R54, 0x4, R25 ;  /* 0x0000000436237824 */ /* 0x000fe200078e0219 */
[-C--:B------:R-:W-:Y:S01]  /*9de0*/  LEA.HI.X.SX32 R159, R31, R0.reuse, 0x1, P3 ;  /* 0x000000001f9f7211 */ /* 0x080fe200018f0eff */
[----:B------:R-:W4:Y:S01]  /*9df0*/  LDC R67, c[0x0][0x3d8] ;  /* 0x0000f600ff437b82 */ /* 0x000f220000000800 */
[----:B------:R-:W-:Y:S01]  /*9e00*/  LEA.HI.X.SX32 R157, R44, R0, 0x1, P4 ;  /* 0x000000002c9d7211 */ /* 0x000fe200020f0eff */
[----:B------:R1:W-:Y:S01]  /*9e10*/  STL.64 [R1+0x4c8], R160 ;  /* 0x0004c8a001007387 */ /* 0x0003e20000100a00 */
[----:B------:R-:W-:-:S03]  /*9e20*/  IMAD R8, R53, 0x4, R35 ;  /* 0x0000000435087824 */ /* 0x000fc600078e0223 */
[----:B------:R3:W-:Y:S02]  /*9e30*/  STL.64 [R1+0x4c0], R158 ;  /* 0x0004c09e01007387 */ /* 0x0007e40000100a00 */
[----:B------:R-:W0:Y:S02]  /*9e40*/  LDC R68, c[0x0][0x3d8] ;  /* 0x0000f600ff447b82 */ /* 0x000e240000000800 */
[----:B------:R3:W-:Y:S01]  /*9e50*/  STL.64 [R1+0x4b8], R156 ;  /* 0x0004b89c01007387 */ /* 0x0007e20000100a00 */
[----:B-1----:R-:W-:-:S05]  /*9e60*/  LEA R160, P2, R4, R6, 0x1 ;  /* 0x0000000604a07211 */ /* 0x002fca00078408ff */
[----:B------:R-:W1:Y:S01]  /*9e70*/  LDC R69, c[0x0][0x3d8] ;  /* 0x0000f600ff457b82 */ /* 0x000e620000000800 */
[----:B---3--:R-:W-:Y:S02]  /*9e80*/  LEA R158, P3, R22, R6, 0x1 ;  /* 0x00000006169e7211 */ /* 0x008fe400078608ff */
[----:B------:R-:W-:Y:S02]  /*9e90*/  LEA.HI.X.SX32 R161, R4, R0, 0x1, P2 ;  /* 0x0000000004a17211 */ /* 0x000fe400010f0eff */
[----:B------:R-:W-:Y:S02]  /*9ea0*/  LEA R156, P4, R43, R6, 0x1 ;  /* 0x000000062b9c7211 */ /* 0x000fe400078808ff */
[----:B------:R-:W-:Y:S01]  /*9eb0*/  LEA R17, R55, R8, 0x2 ;  /* 0x0000000837117211 */ /* 0x000fe200078e10ff */
[----:B------:R-:W3:Y:S01]  /*9ec0*/  LDC R70, c[0x0][0x3d8] ;  /* 0x0000f600ff467b82 */ /* 0x000ee20000000800 */
[-C--:B------:R-:W-:Y:S02]  /*9ed0*/  LEA.HI.X.SX32 R159, R22, R0.reuse, 0x1, P3 ;  /* 0x00000000169f7211 */ /* 0x080fe400018f0eff */
[----:B------:R-:W-:Y:S01]  /*9ee0*/  LEA.HI.X.SX32 R157, R43, R0, 0x1, P4 ;  /* 0x000000002b9d7211 */ /* 0x000fe200020f0eff */
[----:B------:R2:W-:Y:S01]  /*9ef0*/  STL.64 [R1+0x4b0], R160 ;  /* 0x0004b0a001007387 */ /* 0x0005e20000100a00 */
[----:B------:R-:W-:-:S03]  /*9f00*/  IMAD R34, R56, 0x4, R17 ;  /* 0x0000000438227824 */ /* 0x000fc600078e0211 */
        /* <DEDUP_REMOVED lines=8> */
[----:B------:R-:W-:Y:S02]  /*9f90*/  LEA R156, P4, R42, R6, 0x1 ;  /* 0x000000062a9c7211 */ /* 0x000fe400078808ff */
[-C--:B------:R-:W-:Y:S01]  /*9fa0*/  LEA.HI.X.SX32 R159, R30, R0.reuse, 0x1, P3 ;  /* 0x000000001e9f7211 */ /* 0x080fe200018f0eff */
[----:B------:R-:W4:Y:S01]  /*9fb0*/  LDC R87, c[0x0][0x3d8] ;  /* 0x0000f600ff577b82 */ /* 0x000f220000000800 */
[----:B------:R-:W-:Y:S01]  /*9fc0*/  LEA.HI.X.SX32 R157, R42, R0, 0x1, P4 ;  /* 0x000000002a9d7211 */ /* 0x000fe200020f0eff */
[----:B------:R-:W-:Y:S01]  /*9fd0*/  IMAD R24, R58, 0x4, R12 ;  /* 0x000000043a187824 */ /* 0x000fe200078e020c */
[----:B------:R1:W-:Y:S04]  /*9fe0*/  STL.64 [R1+0x498], R160 ;  /* 0x000498a001007387 */ /* 0x0003e80000100a00 */
[----:B------:R3:W-:Y:S01]  /*9ff0*/  STL.64 [R1+0x490], R158 ;  /* 0x0004909e01007387 */ /* 0x0007e20000100a00 */
[----:B------:R-:W-:Y:S01]  /*a000*/  IMAD R33, R60, 0x4, R24 ;  /* 0x000000043c217824 */ /* 0x000fe200078e0218 */
[----:B------:R-:W0:Y:S02]  /*a010*/  LDC R91, c[0x0][0x3d8] ;  /* 0x0000f600ff5b7b82 */ /* 0x000e240000000800 */
[----:B------:R3:W-:Y:S01]  /*a020*/  STL.64 [R1+0x488], R156 ;  /* 0x0004889c01007387 */ /* 0x0007e20000100a00 */
[----:B-1----:R-:W-:-:S05]  /*a030*/  LEA R160, P2, R21, R6, 0x1 ;  /* 0x0000000615a07211 */ /* 0x002fca00078408ff */
[----:B------:R-:W1:Y:S01]  /*a040*/  LDC R92, c[0x0][0x3d8] ;  /* 0x0000f600ff5c7b82 */ /* 0x000e620000000800 */
[----:B---3--:R-:W-:Y:S02]  /*a050*/  LEA R158, P3, R29, R6, 0x1 ;  /* 0x000000061d9e7211 */ /* 0x008fe400078608ff */
[----:B------:R-:W-:Y:S02]  /*a060*/  LEA.HI.X.SX32 R161, R21, R0, 0x1, P2 ;  /* 0x0000000015a17211 */ /* 0x000fe400010f0eff */
[----:B------:R-:W-:Y:S02]  /*a070*/  LEA R156, P4, R41, R6, 0x1 ;  /* 0x00000006299c7211 */ /* 0x000fe400078808ff */
[-C--:B------:R-:W-:Y:S01]  /*a080*/  LEA.HI.X.SX32 R159, R29, R0.reuse, 0x1, P3 ;  /* 0x000000001d9f7211 */ /* 0x080fe200018f0eff */
[----:B------:R-:W3:Y:S01]  /*a090*/  LDC R94, c[0x0][0x3d8] ;  /* 0x0000f600ff5e7b82 */ /* 0x000ee20000000800 */
[----:B------:R-:W-:Y:S02]  /*a0a0*/  LEA.HI.X.SX32 R157, R41, R0, 0x1, P4 ;  /* 0x00000000299d7211 */ /* 0x000fe400020f0eff */
[----:B------:R-:W-:Y:S01]  /*a0b0*/  LEA R16, R59, R33, 0x2 ;  /* 0x000000213b107211 */ /* 0x000fe200078e10ff */
[----:B------:R2:W-:Y:S04]  /*a0c0*/  STL.64 [R1+0x480], R160 ;  /* 0x000480a001007387 */ /* 0x0005e80000100a00 */
[----:B------:R4:W-:Y:S01]  /*a0d0*/  STL.64 [R1+0x478], R158 ;  /* 0x0004789e01007387 */ /* 0x0009e20000100a00 */
[----:B------:R-:W-:Y:S01]  /*a0e0*/  IMAD R23, R61, 0x4, R16 ;  /* 0x000000043d177824 */ /* 0x000fe200078e0210 */
[----:B------:R-:W1:Y:S02]  /*a0f0*/  LDC R95, c[0x0][0x3d8] ;  /* 0x0000f600ff5f7b82 */ /* 0x000e640000000800 */
        /* <DEDUP_REMOVED lines=11> */
[----:B0-----:R-:W-:-:S03]  /*a1b0*/  IMAD R3, R63, 0x4, R32 ;  /* 0x000000043f037824 */ /* 0x001fc600078e0220 */
[----:B------:R0:W-:Y:S01]  /*a1c0*/  STL.64 [R1+0x460], R158 ;  /* 0x0004609e01007387 */ /* 0x0001e20000100a00 */
[----:B------:R-:W-:Y:S01]  /*a1d0*/  IMAD R9, R64, 0x4, R3 ;  /* 0x0000000440097824 */ /* 0x000fe200078e0203 */
[----:B------:R-:W1:Y:S02]  /*a1e0*/  LDC R101, c[0x0][0x3d8] ;  /* 0x0000f600ff657b82 */ /* 0x000e640000000800 */
[----:B------:R0:W-:Y:S01]  /*a1f0*/  STL.64 [R1+0x458], R156 ;  /* 0x0004589c01007387 */ /* 0x0001e20000100a00 */
[----:B---3--:R-:W-:-:S05]  /*a200*/  LEA R160, P2, R5, R6, 0x1 ;  /* 0x0000000605a07211 */ /* 0x008fca00078408ff */
[----:B------:R-:W3:Y:S01]  /*a210*/  LDC R104, c[0x0][0x3d8] ;  /* 0x0000f600ff687b82 */ /* 0x000ee20000000800 */
[C---:B0-----:R-:W-:Y:S02]  /*a220*/  LEA R158, P3, R28.reuse, R6, 0x1 ;  /* 0x000000061c9e7211 */ /* 0x041fe400078608ff */
[----:B------:R-:W-:Y:S02]  /*a230*/  LEA.HI.X.SX32 R161, R5, R0, 0x1, P2 ;  /* 0x0000000005a17211 */ /* 0x000fe400010f0eff */
[C---:B------:R-:W-:Y:S02]  /*a240*/  LEA R156, P4, R39.reuse, R6, 0x1 ;  /* 0x00000006279c7211 */ /* 0x040fe400078808ff */
        /* <DEDUP_REMOVED lines=8> */
[----:B--2---:R-:W-:Y:S01]  /*a2d0*/  LEA R160, P2, R19, R6, 0x1 ;  /* 0x0000000613a07211 */ /* 0x004fe200078408ff */
[----:B------:R-:W-:-:S04]  /*a2e0*/  IMAD R4, R65, 0x4, R31 ;  /* 0x0000000441047824 */ /* 0x000fc800078e021f */
[----:B------:R-:W2:Y:S01]  /*a2f0*/  LDC R110, c[0x0][0x3d8] ;  /* 0x0000f600ff6e7b82 */ /* 0x000ea20000000800 */
[----:B----4-:R-:W-:Y:S02]  /*a300*/  LEA R158, P3, R27, R6, 0x1 ;  /* 0x000000061b9e7211 */ /* 0x010fe400078608ff */
[----:B------:R-:W-:Y:S02]  /*a310*/  LEA.HI.X.SX32 R161, R19, R0, 0x1, P2 ;  /* 0x0000000013a17211 */ /* 0x000fe400010f0eff */
[C---:B------:R-:W-:Y:S02]  /*a320*/  LEA R156, P4, R38.reuse, R6, 0x1 ;  /* 0x00000006269c7211 */ /* 0x040fe400078808ff */
        /* <DEDUP_REMOVED lines=13> */
[----:B------:R-:W-:Y:S01]  /*a400*/  LEA R156, P4, R37, R6, 0x1 ;  /* 0x00000006259c7211 */ /* 0x000fe200078808ff */
[----:B------:R-:W-:Y:S01]  /*a410*/  IMAD R15, R69, 0x4, R30 ;  /* 0x00000004450f7824 */ /* 0x000fe200078e021e */
[-C--:B------:R-:W-:Y:S01]  /*a420*/  LEA.HI.X.SX32 R159, R18, R0.reuse, 0x1, P3 ;  /* 0x00000000129f7211 */ /* 0x080fe200018f0eff */
[----:B------:R-:W3:Y:S01]  /*a430*/  LDC R118, c[0x0][0x3d8] ;  /* 0x0000f600ff767b82 */ /* 0x000ee20000000800 */
[----:B------:R-:W-:Y:S01]  /*a440*/  LEA.HI.X.SX32 R157, R37, R0, 0x1, P4 ;  /* 0x00000000259d7211 */ /* 0x000fe200020f0eff */
[----:B------:R2:W-:Y:S01]  /*a450*/  STL.64 [R1+0x420], R160 ;  /* 0x000420a001007387 */ /* 0x0005e20000100a00 */
[----:B------:R-:W-:-:S03]  /*a460*/  LEA R21, R70, R15, 0x2 ;  /* 0x0000000f46157211 */ /* 0x000fc600078e10ff */
[----:B------:R4:W-:Y:S02]  /*a470*/  STL.64 [R1+0x418], R158 ;  /* 0x0004189e01007387 */ /* 0x0009e40000100a00 */
        /* <DEDUP_REMOVED lines=24> */
[----:B------:R-:W-:Y:S01]  /*a600*/  LEA.HI.X.SX32 R157, R35, R0, 0x1, P4 ;  /* 0x00000000239d7211 */ /* 0x000fe200020f0eff */
[----:B------:R-:W-:Y:S01]  /*a610*/  IMAD R28, R74, 0x4, R14 ;  /* 0x000000044a1c7824 */ /* 0x000fe200078e020e */
[----:B------:R2:W-:Y:S04]  /*a620*/  STL.64 [R1+0x3f0], R160 ;  /* 0x0003f0a001007387 */ /* 0x0005e80000100a00 */
[----:B------:R4:W-:Y:S01]  /*a630*/  STL.64 [R1+0x3e8], R158 ;  /* 0x0003e89e01007387 */ /* 0x0009e20000100a00 */
[----:B------:R-:W-:Y:S01]  /*a640*/  LEA R5, R75, R28, 0x2 ;  /* 0x0000001c4b057211 */ /* 0x000fe200078e10ff */
[----:B------:R-:W0:Y:S02]  /*a650*/  LDC R131, c[0x0][0x3d8] ;  /* 0x0000f600ff837b82 */ /* 0x000e240000000800 */
[----:B------:R4:W-:Y:S01]  /*a660*/  STL.64 [R1+0x3e0], R156 ;  /* 0x0003e09c01007387 */ /* 0x0009e20000100a00 */
[----:B--2---:R-:W-:Y:S01]  /*a670*/  LEA R160, P2, R8, R6, 0x1 ;  /* 0x0000000608a07211 */ /* 0x004fe200078408ff */
[----:B------:R-:W-:-:S02]  /*a680*/  UIADD3 UR7, UPT, UPT, UR5, 0x100, URZ ;  /* 0x0000010005077890 */ /* 0x000fc4000fffe0ff */
[----:B------:R-:W2:Y:S02]  /*a690*/  FENCE.VIEW.ASYNC.S ;  /* 0x00000000000073c6 */ /* 0x000ea40000000000 */
[----:B--2---:R2:W0:Y:S01]  /*a6a0*/  @!UP1 SYNCS.EXCH.64 URZ, [UR4+0x18000], UR10 ;  /* 0x0180000a04ff95b2 */ /* 0x0044220008000100 */
[C---:B----4-:R-:W-:Y:S02]  /*a6b0*/  LEA R158, P3, R17.reuse, R6, 0x1 ;  /* 0x00000006119e7211 */ /* 0x050fe400078608ff */
[----:B------:R-:W-:Y:S02]  /*a6c0*/  LEA.HI.X.SX32 R161, R8, R0, 0x1, P2 ;  /* 0x0000000008a17211 */ /* 0x000fe400010f0eff */
[C---:B------:R-:W-:Y:S02]  /*a6d0*/  LEA R156, P4, R34.reuse, R6, 0x1 ;  /* 0x00000006229c7211 */ /* 0x040fe400078808ff */
[-C--:B------:R-:W-:Y:S02]  /*a6e0*/  LEA.HI.X.SX32 R159, R17, R0.reuse, 0x1, P3 ;  /* 0x00000000119f7211 */ /* 0x080fe400018f0eff */
[----:B------:R-:W-:Y:S01]  /*a6f0*/  LEA.HI.X.SX32 R157, R34, R0, 0x1, P4 ;  /* 0x00000000229d7211 */ /* 0x000fe200020f0eff */
[----:B------:R-:W-:Y:S01]  /*a700*/  IMAD R19, R76, 0x4, R5 ;  /* 0x000000044c137824 */ /* 0x000fe200078e0205 */
[----:B------:R4:W-:Y:S04]  /*a710*/  STL.64 [R1+0x3d8], R160 ;  /* 0x0003d8a001007387 */ /* 0x0009e80000100a00 */
[----:B------:R1:W-:Y:S01]  /*a720*/  STL.64 [R1+0x3d0], R158 ;  /* 0x0003d09e01007387 */ /* 0x0003e20000100a00 */
[----:B------:R-:W-:-:S03]  /*a730*/  IMAD R27, R78, 0x4, R19 ;  /* 0x000000044e1b7824 */ /* 0x000fc600078e0213 */
[----:B------:R2:W-:Y:S01]  /*a740*/  STL.64 [R1+0x3c8], R156 ;  /* 0x0003c89c01007387 */ /* 0x0005e20000100a00 */
[-C--:B----4-:R-:W-:Y:S02]  /*a750*/  LEA R160, P2, R12, R6.reuse, 0x1 ;  /* 0x000000060ca07211 */ /* 0x090fe400078408ff */
[----:B-1----:R-:W-:Y:S02]  /*a760*/  LEA R158, P3, R24, R6, 0x1 ;  /* 0x00000006189e7211 */ /* 0x002fe400078608ff */
[----:B------:R-:W-:Y:S02]  /*a770*/  LEA.HI.X.SX32 R161, R12, R0, 0x1, P2 ;  /* 0x000000000ca17211 */ /* 0x000fe400010f0eff */
[----:B--2---:R-:W-:Y:S01]  /*a780*/  LEA R156, P4, R33, R6, 0x1 ;  /* 0x00000006219c7211 */ /* 0x004fe200078808ff */
[----:B------:R-:W-:Y:S01]  /*a790*/  IMAD R10, R77, 0x4, R27 ;  /* 0x000000044d0a7824 */ /* 0x000fe200078e021b */
[-C--:B------:R-:W-:Y:S02]  /*a7a0*/  LEA.HI.X.SX32 R159, R24, R0.reuse, 0x1, P3 ;  /* 0x00000000189f7211 */ /* 0x080fe400018f0eff */
[----:B------:R-:W-:Y:S01]  /*a7b0*/  LEA.HI.X.SX32 R157, R33, R0, 0x1, P4 ;  /* 0x00000000219d7211 */ /* 0x000fe200020f0eff */
[----:B------:R1:W-:Y:S01]  /*a7c0*/  STL.64 [R1+0x3c0], R160 ;  /* 0x0003c0a001007387 */ /* 0x0003e20000100a00 */
[----:B------:R-:W-:-:S03]  /*a7d0*/  IMAD R18, R79, 0x4, R10 ;  /* 0x000000044f127824 */ /* 0x000fc600078e020a */
[----:B------:R2:W-:Y:S04]  /*a7e0*/  STL.64 [R1+0x3b8], R158 ;  /* 0x0003b89e01007387 */ /* 0x0005e80000100a00 */
[----:B------:R4:W-:Y:S01]  /*a7f0*/  STL.64 [R1+0x3b0], R156 ;  /* 0x0003b09c01007387 */ /* 0x0009e20000100a00 */
[CC--:B-1----:R-:W-:Y:S02]  /*a800*/  LEA R160, P2, R16.reuse, R6.reuse, 0x1 ;  /* 0x0000000610a07211 */ /* 0x0c2fe400078408ff */
[----:B--2---:R-:W-:Y:S02]  /*a810*/  LEA R158, P3, R23, R6, 0x1 ;  /* 0x00000006179e7211 */ /* 0x004fe400078608ff */
[----:B------:R-:W-:Y:S02]  /*a820*/  LEA.HI.X.SX32 R161, R16, R0, 0x1, P2 ;  /* 0x0000000010a17211 */ /* 0x000fe400010f0eff */
[----:B----4-:R-:W-:-:S02]  /*a830*/  LEA R156, P4, R32, R6, 0x1 ;  /* 0x00000006209c7211 */ /* 0x010fc400078808ff */
[----:B------:R-:W-:Y:S02]  /*a840*/  LEA R26, R80, R18, 0x2 ;  /* 0x00000012501a7211 */ /* 0x000fe400078e10ff */
[-C--:B------:R-:W-:Y:S02]  /*a850*/  LEA.HI.X.SX32 R159, R23, R0.reuse, 0x1, P3 ;  /* 0x00000000179f7211 */ /* 0x080fe400018f0eff */
[----:B------:R-:W-:Y:S01]  /*a860*/  LEA.HI.X.SX32 R157, R32, R0, 0x1, P4 ;  /* 0x00000000209d7211 */ /* 0x000fe200020f0eff */
[----:B------:R1:W-:Y:S01]  /*a870*/  STL.64 [R1+0x3a8], R160 ;  /* 0x0003a8a001007387 */ /* 0x0003e20000100a00 */
[----:B------:R-:W-:-:S03]  /*a880*/  IMAD R7, R81, 0x4, R26 ;  /* 0x0000000451077824 */ /* 0x000fc600078e021a */
[----:B------:R2:W-:Y:S01]  /*a890*/  STL.64 [R1+0x3a0], R158 ;  /* 0x0003a09e01007387 */ /* 0x0005e20000100a00 */
[----:B------:R-:W-:-:S03]  /*a8a0*/  IMAD R13, R82, 0x4, R7 ;  /* 0x00000004520d7824 */ /* 0x000fc600078e0207 */
[----:B------:R4:W-:Y:S01]  /*a8b0*/  STL.64 [R1+0x398], R156 ;  /* 0x0003989c01007387 */ /* 0x0009e20000100a00 */
[-C--:B-1----:R-:W-:Y:S02]  /*a8c0*/  LEA R160, P2, R3, R6.reuse, 0x1 ;  /* 0x0000000603a07211 */ /* 0x082fe400078408ff */
[----:B--2---:R-:W-:Y:S02]  /*a8d0*/  LEA R158, P3, R9, R6, 0x1 ;  /* 0x00000006099e7211 */ /* 0x004fe400078608ff */
[----:B------:R-:W-:Y:S02]  /*a8e0*/  LEA.HI.X.SX32 R161, R3, R0, 0x1, P2 ;  /* 0x0000000003a17211 */ /* 0x000fe400010f0eff */
[----:B----4-:R-:W-:Y:S02]  /*a8f0*/  LEA R156, P4, R31, R6, 0x1 ;  /* 0x000000061f9c7211 */ /* 0x010fe400078808ff */
[-C--:B------:R-:W-:Y:S02]  /*a900*/  LEA.HI.X.SX32 R159, R9, R0.reuse, 0x1, P3 ;  /* 0x00000000099f7211 */ /* 0x080fe400018f0eff */
[----:B------:R-:W-:Y:S01]  /*a910*/  LEA.HI.X.SX32 R157, R31, R0, 0x1, P4 ;  /* 0x000000001f9d7211 */ /* 0x000fe200020f0eff */
[----:B------:R-:W-:Y:S01]  /*a920*/  IMAD R25, R84, 0x4, R13 ;  /* 0x0000000454197824 */ /* 0x000fe200078e020d */
[----:B------:R1:W-:Y:S04]  /*a930*/  STL.64 [R1+0x390], R160 ;  /* 0x000390a001007387 */ /* 0x0003e80000100a00 */
        /* <DEDUP_REMOVED lines=8> */
[----:B------:R-:W-:-:S02]  /*a9c0*/  LEA.HI.X.SX32 R157, R30, R0, 0x1, P4 ;  /* 0x000000001e9d7211 */ /* 0x000fc400020f0eff */
[----:B------:R-:W-:Y:S01]  /*a9d0*/  LEA R17, R85, R8, 0x2 ;  /* 0x0000000855117211 */ /* 0x000fe200078e10ff */
[----:B------:R1:W-:Y:S04]  /*a9e0*/  STL.64 [R1+0x378], R160 ;  /* 0x000378a001007387 */ /* 0x0003e80000100a00 */
[----:B------:R2:W-:Y:S01]  /*a9f0*/  STL.64 [R1+0x370], R158 ;  /* 0x0003709e01007387 */ /* 0x0005e20000100a00 */
[----:B------:R-:W-:-:S03]  /*aa00*/  IMAD R24, R86, 0x4, R17 ;  /* 0x0000000456187824 */ /* 0x000fc600078e0211 */
[----:B------:R4:W-:Y:S01]  /*aa10*/  STL.64 [R1+0x368], R156 ;  /* 0x0003689c01007387 */ /* 0x0009e20000100a00 */
[-C--:B-1----:R-:W-:Y:S02]  /*aa20*/  LEA R160, P2, R15, R6.reuse, 0x1 ;  /* 0x000000060fa07211 */ /* 0x082fe400078408ff */
[----:B--2---:R-:W-:Y:S02]  /*aa30*/  LEA R158, P3, R21, R6, 0x1 ;  /* 0x00000006159e7211 */ /* 0x004fe400078608ff */
[----:B------:R-:W-:Y:S02]  /*aa40*/  LEA.HI.X.SX32 R161, R15, R0, 0x1, P2 ;  /* 0x000000000fa17211 */ /* 0x000fe400010f0eff */
[----:B----4-:R-:W-:Y:S01]  /*aa50*/  LEA R156, P4, R29, R6, 0x1 ;  /* 0x000000061d9c7211 */ /* 0x010fe200078808ff */
[----:B------:R-:W-:Y:S01]  /*aa60*/  IMAD R12, R87, 0x4, R24 ;  /* 0x00000004570c7824 */ /* 0x000fe200078e0218 */
[-C--:B------:R-:W-:Y:S02]  /*aa70*/  LEA.HI.X.SX32 R159, R21, R0.reuse, 0x1, P3 ;  /* 0x00000000159f7211 */ /* 0x080fe400018f0eff */
[----:B------:R-:W-:Y:S01]  /*aa80*/  LEA.HI.X.SX32 R157, R29, R0, 0x1, P4 ;  /* 0x000000001d9d7211 */ /* 0x000fe200020f0eff */
[----:B------:R1:W-:Y:S01]  /*aa90*/  STL.64 [R1+0x360], R160 ;  /* 0x000360a001007387 */ /* 0x0003e20000100a00 */
[----:B------:R-:W-:-:S03]  /*aaa0*/  IMAD R16, R88, 0x4, R12 ;  /* 0x0000000458107824 */ /* 0x000fc600078e020c */
[----:B------:R2:W-:Y:S01]  /*aab0*/  STL.64 [R1+0x358], R158 ;  /* 0x0003589e01007387 */ /* 0x0005e20000100a00 */
[----:B------:R-:W-:-:S03]  /*aac0*/  IMAD R23, R90, 0x4, R16 ;  /* 0x000000045a177824 */ /* 0x000fc600078e0210 */
[----:B------:R4:W-:Y:S01]  /*aad0*/  STL.64 [R1+0x350], R156 ;  /* 0x0003509c01007387 */ /* 0x0009e20000100a00 */
[CC--:B-1----:R-:W-:Y:S02]  /*aae0*/  LEA R160, P2, R11.reuse, R6.reuse, 0x1 ;  /* 0x000000060ba07211 */ /* 0x0c2fe400078408ff */
[----:B--2---:R-:W-:Y:S02]  /*aaf0*/  LEA R158, P3, R14, R6, 0x1 ;  /* 0x000000060e9e7211 */ /* 0x004fe400078608ff */
[----:B------:R-:W-:Y:S02]  /*ab00*/  LEA.HI.X.SX32 R161, R11, R0, 0x1, P2 ;  /* 0x000000000ba17211 */ /* 0x000fe400010f0eff */
[----:B----4-:R-:W-:Y:S02]  /*ab10*/  LEA R156, P4, R28, R6, 0x1 ;  /* 0x000000061c9c7211 */ /* 0x010fe400078808ff */
[-C--:B------:R-:W-:Y:S02]  /*ab20*/  LEA.HI.X.SX32 R159, R14, R0.reuse, 0x1, P3 ;  /* 0x000000000e9f7211 */ /* 0x080fe400018f0eff */
[----:B------:R-:W-:Y:S01]  /*ab30*/  LEA.HI.X.SX32 R157, R28, R0, 0x1, P4 ;  /* 0x000000001c9d7211 */ /* 0x000fe200020f0eff */
[----:B------:R1:W-:Y:S01]  /*ab40*/  STL.64 [R1+0x348], R160 ;  /* 0x000348a001007387 */ /* 0x0003e20000100a00 */
[----:B------:R-:W-:-:S03]  /*ab50*/  LEA R3, R89, R23, 0x2 ;  /* 0x0000001759037211 */ /* 0x000fc600078e10ff */
[----:B------:R2:W-:Y:S04]  /*ab60*/  STL.64 [R1+0x340], R158 ;  /* 0x0003409e01007387 */ /* 0x0005e80000100a00 */
[----:B------:R4:W-:Y:S01]  /*ab70*/  STL.64 [R1+0x338], R156 ;  /* 0x0003389c01007387 */ /* 0x0009e20000100a00 */
[-C--:B-1----:R-:W-:Y:S01]  /*ab80*/  LEA R160, P2, R5, R6.reuse, 0x1 ;  /* 0x0000000605a07211 */ /* 0x082fe200078408ff */
[----:B------:R-:W-:Y:S01]  /*ab90*/  IMAD R9, R91, 0x4, R3 ;  /* 0x000000045b097824 */ /* 0x000fe200078e0203 */
[----:B--2---:R-:W-:Y:S02]  /*aba0*/  LEA R158, P3, R19, R6, 0x1 ;  /* 0x00000006139e7211 */ /* 0x004fe400078608ff */
[----:B------:R-:W-:Y:S02]  /*abb0*/  LEA.HI.X.SX32 R161, R5, R0, 0x1, P2 ;  /* 0x0000000005a17211 */ /* 0x000fe400010f0eff */
[----:B----4-:R-:W-:-:S02]  /*abc0*/  LEA R156, P4, R27, R6, 0x1 ;  /* 0x000000061b9c7211 */ /* 0x010fc400078808ff */
        /* <DEDUP_REMOVED lines=15> */
[----:B------:R-:W-:-:S03]  /*acc0*/  LEA R21, R96, R15, 0x2 ;  /* 0x0000000f60157211 */ /* 0x000fc600078e10ff */
[----:B------:R2:W-:Y:S04]  /*acd0*/  STL.64 [R1+0x310], R158 ;  /* 0x0003109e01007387 */ /* 0x0005e80000100a00 */
[----:B------:R4:W-:Y:S01]  /*ace0*/  STL.64 [R1+0x308], R156 ;  /* 0x0003089c01007387 */ /* 0x0009e20000100a00 */
[-C--:B-1----:R-:W-:Y:S02]  /*acf0*/  LEA R160, P2, R7, R6.reuse, 0x1 ;  /* 0x0000000607a07211 */ /* 0x082fe400078408ff */
[----:B--2---:R-:W-:Y:S02]  /*ad00*/  LEA R158, P3, R13, R6, 0x1 ;  /* 0x000000060d9e7211 */ /* 0x004fe400078608ff */
[----:B------:R-:W-:Y:S02]  /*ad10*/  LEA.HI.X.SX32 R161, R7, R0, 0x1, P2 ;  /* 0x0000000007a17211 */ /* 0x000fe400010f0eff */
[----:B----4-:R-:W-:Y:S01]  /*ad20*/  LEA R156, P4, R25, R6, 0x1 ;  /* 0x00000006199c7211 */ /* 0x010fe200078808ff */
[----:B------:R-:W-:Y:S01]  /*ad30*/  IMAD R11, R95, 0x4, R21 ;  /* 0x000000045f0b7824 */ /* 0x000fe200078e0215 */
[----:B------:R-:W-:-:S02]  /*ad40*/  LEA.HI.X.SX32 R159, R13, R0, 0x1, P3 ;  /* 0x000000000d9f7211 */ /* 0x000fc400018f0eff */
[----:B------:R-:W-:Y:S01]  /*ad50*/  LEA.HI.X.SX32 R157, R25, R0, 0x1, P4 ;  /* 0x00000000199d7211 */ /* 0x000fe200020f0eff */
[----:B------:R1:W-:Y:S01]  /*ad60*/  STL.64 [R1+0x300], R160 ;  /* 0x000300a001007387 */ /* 0x0003e20000100a00 */
[----:B------:R-:W-:-:S03]  /*ad70*/  IMAD R14, R97, 0x4, R11 ;  /* 0x00000004610e7824 */ /* 0x000fc600078e020b */
[----:B------:R2:W-:Y:S01]  /*ad80*/  STL.64 [R1+0x2f8], R158 ;  /* 0x0002f89e01007387 */ /* 0x0005e20000100a00 */
[----:B------:R-:W-:-:S03]  /*ad90*/  IMAD R19, R98, 0x4, R14 ;  /* 0x0000000462137824 */ /* 0x000fc600078e020e */
[----:B------:R4:W-:Y:S01]  /*ada0*/  STL.64 [R1+0x2f0], R156 ;  /* 0x0002f09c01007387 */ /* 0x0009e20000100a00 */
[CC--:B-1----:R-:W-:Y:S02]  /*adb0*/  LEA R160, P2, R8.reuse, R6.reuse, 0x1 ;  /* 0x0000000608a07211 */ /* 0x0c2fe400078408ff */
[C---:B--2---:R-:W-:Y:S02]  /*adc0*/  LEA R158, P3, R17.reuse, R6, 0x1 ;  /* 0x00000006119e7211 */ /* 0x044fe400078608ff */
[----:B------:R-:W-:Y:S02]  /*add0*/  LEA.HI.X.SX32 R161, R8, R0, 0x1, P2 ;  /* 0x0000000008a17211 */ /* 0x000fe400010f0eff */
[C---:B----4-:R-:W-:Y:S02]  /*ade0*/  LEA R156, P4, R24.reuse, R6, 0x1 ;  /* 0x00000006189c7211 */ /* 0x050fe400078808ff */
[-C--:B------:R-:W-:Y:S02]  /*adf0*/  LEA.HI.X.SX32 R159, R17, R0.reuse, 0x1, P3 ;  /* 0x00000000119f7211 */ /* 0x080fe400018f0eff */
[----:B------:R-:W-:Y:S01]  /*ae00*/  LEA.HI.X.SX32 R157, R24, R0, 0x1, P4 ;  /* 0x00000000189d7211 */ /* 0x000fe200020f0eff */
[----:B------:R-:W-:Y:S01]  /*ae10*/  IMAD R5, R99, 0x4, R19 ;  /* 0x0000000463057824 */ /* 0x000fe200078e0213 */
[----:B------:R1:W-:Y:S04]  /*ae20*/  STL.64 [R1+0x2e8], R160 ;  /* 0x0002e8a001007387 */ /* 0x0003e80000100a00 */
[----:B------:R2:W-:Y:S01]  /*ae30*/  STL.64 [R1+0x2e0], R158 ;  /* 0x0002e09e01007387 */ /* 0x0005e20000100a00 */
[----:B------:R-:W-:-:S03]  /*ae40*/  LEA R10, R100, R5, 0x2 ;  /* 0x00000005640a7211 */ /* 0x000fc600078e10ff */
[----:B------:R4:W-:Y:S01]  /*ae50*/  STL.64 [R1+0x2d8], R156 ;  /* 0x0002d89c01007387 */ /* 0x0009e20000100a00 */
[-C--:B-1----:R-:W-:Y:S02]  /*ae60*/  LEA R160, P2, R12, R6.reuse, 0x1 ;  /* 0x000000060ca07211 */ /* 0x082fe400078408ff */
[----:B--2---:R-:W-:Y:S02]  /*ae70*/  LEA R158, P3, R16, R6, 0x1 ;  /* 0x00000006109e7211 */ /* 0x004fe400078608ff */
[----:B------:R-:W-:Y:S02]  /*ae80*/  LEA.HI.X.SX32 R161, R12, R0, 0x1, P2 ;  /* 0x000000000ca17211 */ /* 0x000fe400010f0eff */
[C---:B----4-:R-:W-:Y:S02]  /*ae90*/  LEA R156, P4, R23.reuse, R6, 0x1 ;  /* 0x00000006179c7211 */ /* 0x050fe400078808ff */
[-C--:B------:R-:W-:Y:S02]  /*aea0*/  LEA.HI.X.SX32 R159, R16, R0.reuse, 0x1, P3 ;  /* 0x00000000109f7211 */ /* 0x080fe400018f0eff */
[----:B------:R-:W-:Y:S01]  /*aeb0*/  LEA.HI.X.SX32 R157, R23, R0, 0x1, P4 ;  /* 0x00000000179d7211 */ /* 0x000fe200020f0eff */
[----:B------:R-:W-:Y:S01]  /*aec0*/  IMAD R18, R102, 0x4, R10 ;  /* 0x0000000466127824 */ /* 0x000fe200078e020a */
[----:B------:R-:W-:Y:S01]  /*aed0*/  STL.64 [R1+0x2d0], R160 ;  /* 0x0002d0a001007387 */ /* 0x000fe20000100a00 */
[----:B------:R-:W-:-:S03]  /*aee0*/  LEA R24, P4, R22, R6, 0x1 ;  /* 0x0000000616187211 */ /* 0x000fc600078808ff */
[----:B------:R1:W-:Y:S01]  /*aef0*/  STL.64 [R1+0x2c8], R158 ;  /* 0x0002c89e01007387 */ /* 0x0003e20000100a00 */
[----:B------:R-:W-:-:S03]  /*af00*/  IMAD R7, R101, 0x4, R18 ;  /* 0x0000000465077824 */ /* 0x000fc600078e0212 */
[----:B------:R2:W-:Y:S01]  /*af10*/  STL.64 [R1+0x2c0], R156 ;  /* 0x0002c09c01007387 */ /* 0x0005e20000100a00 */
[----:B------:R-:W-:Y:S01]  /*af20*/  IMAD R13, R103, 0x4, R7 ;  /* 0x00000004670d7824 */ /* 0x000fe200078e0207 */
[----:B------:R-:W-:Y:S02]  /*af30*/  LEA.HI.X.SX32 R25, R22, R0, 0x1, P4 ;  /* 0x0000000016197211 */ /* 0x000fe400020f0eff */
[-C--:B-1----:R-:W-:Y:S02]  /*af40*/  LEA R158, P2, R3, R6.reuse, 0x1 ;  /* 0x00000006039e7211 */ /* 0x082fe400078408ff */
[----:B--2---:R-:W-:Y:S02]  /*af50*/  LEA R156, P3, R9, R6, 0x1 ;  /* 0x00000006099c7211 */ /* 0x004fe400078608ff */
[-C--:B------:R-:W-:Y:S02]  /*af60*/  LEA.HI.X.SX32 R159, R3, R0.reuse, 0x1, P2 ;  /* 0x00000000039f7211 */ /* 0x080fe400010f0eff */
[----:B------:R-:W-:Y:S01]  /*af70*/  LEA.HI.X.SX32 R157, R9, R0, 0x1, P3 ;  /* 0x00000000099d7211 */ /* 0x000fe200018f0eff */
[----:B------:R-:W-:-:S02]  /*af80*/  IMAD R17, R104, 0x4, R13 ;  /* 0x0000000468117824 */ /* 0x000fc400078e020d */
[----:B------:R1:W-:Y:S04]  /*af90*/  STL.64 [R1+0x2b8], R158 ;  /* 0x0002b89e01007387 */ /* 0x0003e80000100a00 */
[----:B------:R2:W-:Y:S01]  /*afa0*/  STL.64 [R1+0x2b0], R156 ;  /* 0x0002b09c01007387 */ /* 0x0005e20000100a00 */
[----:B------:R-:W-:-:S03]  /*afb0*/  LEA R8, R105, R17, 0x2 ;  /* 0x0000001169087211 */ /* 0x000fc600078e10ff */
[----:B------:R4:W-:Y:S01]  /*afc0*/  STL.64 [R1+0x2a8], R24 ;  /* 0x0002a81801007387 */ /* 0x0009e20000100a00 */
[CC--:B-1----:R-:W-:Y:S02]  /*afd0*/  LEA R158, P2, R4.reuse, R6.reuse, 0x1 ;  /* 0x00000006049e7211 */ /* 0x0c2fe400078408ff */
[----:B--2---:R-:W-:Y:S02]  /*afe0*/  LEA R156, P3, R15, R6, 0x1 ;  /* 0x000000060f9c7211 */ /* 0x004fe400078608ff */
[----:B------:R-:W-:Y:S02]  /*aff0*/  LEA.HI.X.SX32 R159, R4, R0, 0x1, P2 ;  /* 0x00000000049f7211 */ /* 0x000fe400010f0eff */
[----:B----4-:R-:W-:Y:S02]  /*b000*/  LEA R24, P4, R21, R6, 0x1 ;  /* 0x0000000615187211 */ /* 0x010fe400078808ff */
[-C--:B------:R-:W-:Y:S02]  /*b010*/  LEA.HI.X.SX32 R157, R15, R0.reuse, 0x1, P3 ;  /* 0x000000000f9d7211 */ /* 0x080fe400018f0eff */
[----:B------:R-:W-:Y:S01]  /*b020*/  LEA.HI.X.SX32 R25, R21, R0, 0x1, P4 ;  /* 0x0000000015197211 */ /* 0x000fe200020f0eff */
[----:B------:R-:W-:Y:S01]  /*b030*/  IMAD R12, R106, 0x4, R8 ;  /* 0x000000046a0c7824 */ /* 0x000fe200078e0208 */
[----:B------:R-:W-:Y:S01]  /*b040*/  STL.64 [R1+0x2a0], R158 ;  /* 0x0002a09e01007387 */ /* 0x000fe20000100a00 */
[----:B------:R-:W-:-:S03]  /*b050*/  LEA R22, P4, R19, R6, 0x1 ;  /* 0x0000000613167211 */ /* 0x000fc600078808ff */
[----:B------:R1:W-:Y:S01]  /*b060*/  STL.64 [R1+0x298], R156 ;  /* 0x0002989c01007387 */ /* 0x0003e20000100a00 */
[----:B0-----:R-:W-:-:S03]  /*b070*/  IMAD R16, R108, 0x4, R12 ;  /* 0x000000046c107824 */ /* 0x001fc600078e020c */
[----:B------:R0:W-:Y:S01]  /*b080*/  STL.64 [R1+0x290], R24 ;  /* 0x0002901801007387 */ /* 0x0001e20000100a00 */
[----:B------:R-:W-:Y:S01]  /*b090*/  IMAD R3, R107, 0x4, R16 ;  /* 0x000000046b037824 */ /* 0x000fe200078e0210 */
[----:B------:R-:W-:Y:S02]  /*b0a0*/  LEA.HI.X.SX32 R23, R19, R0, 0x1, P4 ;  /* 0x0000000013177211 */ /* 0x000fe400020f0eff */
[CC--:B-1----:R-:W-:Y:S02]  /*b0b0*/  LEA R156, P2, R11.reuse, R6.reuse, 0x1 ;  /* 0x000000060b9c7211 */ /* 0x0c2fe400078408ff */
[C---:B0-----:R-:W-:Y:S02]  /*b0c0*/  LEA R24, P3, R14.reuse, R6, 0x1 ;  /* 0x000000060e187211 */ /* 0x041fe400078608ff */
[-C--:B------:R-:W-:Y:S02]  /*b0d0*/  LEA.HI.X.SX32 R157, R11, R0.reuse, 0x1, P2 ;  /* 0x000000000b9d7211 */ /* 0x080fe400010f0eff */
[----:B------:R-:W-:Y:S01]  /*b0e0*/  LEA.HI.X.SX32 R25, R14, R0, 0x1, P3 ;  /* 0x000000000e197211 */ /* 0x000fe200018f0eff */
[----:B------:R-:W-:-:S02]  /*b0f0*/  IMAD R9, R109, 0x4, R3 ;  /* 0x000000046d097824 */ /* 0x000fc400078e0203 */
[----:B------:R0:W-:Y:S04]  /*b100*/  STL.64 [R1+0x288], R156 ;  /* 0x0002889c01007387 */ /* 0x0001e80000100a00 */
[----:B------:R1:W-:Y:S04]  /*b110*/  STL.64 [R1+0x280], R24 ;  /* 0x0002801801007387 */ /* 0x0003e80000100a00 */
[----:B------:R2:W-:Y:S01]  /*b120*/  STL.64 [R1+0x278], R22 ;  /* 0x0002781601007387 */ /* 0x0005e20000100a00 */
[-C--:B0-----:R-:W-:Y:S02]  /*b130*/  LEA R156, P2, R5, R6.reuse, 0x1 ;  /* 0x00000006059c7211 */ /* 0x081fe400078408ff */
[----:B-1----:R-:W-:-:S02]  /*b140*/  LEA R24, P3, R10, R6, 0x1 ;  /* 0x000000060a187211 */ /* 0x002fc400078608ff */
[----:B------:R-:W-:Y:S02]  /*b150*/  LEA.HI.X.SX32 R157, R5, R0, 0x1, P2 ;  /* 0x00000000059d7211 */ /* 0x000fe400010f0eff */
[----:B--2---:R-:W-:Y:S02]  /*b160*/  LEA R22, P4, R18, R6, 0x1 ;  /* 0x0000000612167211 */ /* 0x004fe400078808ff */
        /* <DEDUP_REMOVED lines=8> */
[-C--:B0-----:R-:W-:Y:S02]  /*b1f0*/  LEA R156, P2, R7, R6.reuse, 0x1 ;  /* 0x00000006079c7211 */ /* 0x081fe400078408ff */
[----:B-1----:R-:W-:Y:S02]  /*b200*/  LEA R24, P3, R13, R6, 0x1 ;  /* 0x000000060d187211 */ /* 0x002fe400078608ff */
[----:B------:R-:W-:Y:S02]  /*b210*/  LEA.HI.X.SX32 R157, R7, R0, 0x1, P2 ;  /* 0x00000000079d7211 */ /* 0x000fe400010f0eff */
[----:B--2---:R-:W-:Y:S02]  /*b220*/  LEA R22, P4, R17, R6, 0x1 ;  /* 0x0000000611167211 */ /* 0x004fe400078808ff */
        /* <DEDUP_REMOVED lines=8> */
[----:B------:R-:W-:Y:S02]  /*b2b0*/  LEA.HI.X.SX32 R19, R16, R0, 0x1, P4 ;  /* 0x0000000010137211 */ /* 0x000fe400020f0eff */
[-C--:B0-----:R-:W-:Y:S02]  /*b2c0*/  LEA R24, P2, R8, R6.reuse, 0x1 ;  /* 0x0000000608187211 */ /* 0x081fe400078408ff */
[----:B-1----:R-:W-:Y:S02]  /*b2d0*/  LEA R22, P3, R12, R6, 0x1 ;  /* 0x000000060c167211 */ /* 0x002fe400078608ff */
[-C--:B------:R-:W-:Y:S02]  /*b2e0*/  LEA.HI.X.SX32 R25, R8, R0.reuse, 0x1, P2 ;  /* 0x0000000008197211 */ /* 0x080fe400010f0eff */
[----:B------:R-:W-:Y:S02]  /*b2f0*/  LEA.HI.X.SX32 R23, R12, R0, 0x1, P3 ;  /* 0x000000000c177211 */ /* 0x000fe400018f0eff */
[----:B------:R-:W-:Y:S01]  /*b300*/  LEA R10, R115, R5, 0x2 ;  /* 0x00000005730a7211 */ /* 0x000fe200078e10ff */
[----:B------:R0:W-:Y:S04]  /*b310*/  STL.64 [R1+0x240], R24 ;  /* 0x0002401801007387 */ /* 0x0001e80000100a00 */
[----:B------:R1:W-:Y:S01]  /*b320*/  STL.64 [R1+0x238], R22 ;  /* 0x0002381601007387 */ /* 0x0003e20000100a00 */
[----:B------:R-:W-:-:S03]  /*b330*/  IMAD R13, R116, 0x4, R10 ;  /* 0x00000004740d7824 */ /* 0x000fc600078e020a */
[----:B------:R2:W-:Y:S01]  /*b340*/  STL.64 [R1+0x230], R18 ;  /* 0x0002301201007387 */ /* 0x0005e20000100a00 */
[-C--:B0-----:R-:W-:Y:S02]  /*b350*/  LEA R24, P2, R3, R6.reuse, 0x1 ;  /* 0x0000000603187211 */ /* 0x081fe400078408ff */
[----:B-1----:R-:W-:Y:S01]  /*b360*/  LEA R22, P3, R9, R6, 0x1 ;  /* 0x0000000609167211 */ /* 0x002fe200078608ff */
[----:B------:R-:W-:Y:S01]  /*b370*/  IMAD R7, R117, 0x4, R13 ;  /* 0x0000000475077824 */ /* 0x000fe200078e020d */
        /* <DEDUP_REMOVED lines=11> */
[CC--:B0-----:R-:W-:Y:S02]  /*b430*/  LEA R22, P2, R4.reuse, R6.reuse, 0x1 ;  /* 0x0000000604167211 */ /* 0x0c1fe400078408ff */
[C---:B-1----:R-:W-:Y:S02]  /*b440*/  LEA R18, P3, R11.reuse, R6, 0x1 ;  /* 0x000000060b127211 */ /* 0x042fe400078608ff */
[-C--:B------:R-:W-:Y:S02]  /*b450*/  LEA.HI.X.SX32 R23, R4, R0.reuse, 0x1, P2 ;  /* 0x0000000004177211 */ /* 0x080fe400010f0eff */
[----:B------:R-:W-:Y:S02]  /*b460*/  LEA.HI.X.SX32 R19, R11, R0, 0x1, P3 ;  /* 0x000000000b137211 */ /* 0x000fe400018f0eff */
[----:B------:R-:W-:Y:S01]  /*b470*/  LEA R3, R119, R12, 0x2 ;  /* 0x0000000c77037211 */ /* 0x000fe200078e10ff */
[----:B------:R0:W-:Y:S04]  /*b480*/  STL.64 [R1+0x210], R22 ;  /* 0x0002101601007387 */ /* 0x0001e80000100a00 */
[----:B------:R1:W-:Y:S01]  /*b490*/  STL.64 [R1+0x208], R18 ;  /* 0x0002081201007387 */ /* 0x0003e20000100a00 */
[----:B------:R-:W-:-:S03]  /*b4a0*/  IMAD R9, R121, 0x4, R3 ;  /* 0x0000000479097824 */ /* 0x000fc600078e0203 */
[----:B------:R2:W-:Y:S01]  /*b4b0*/  STL.64 [R1+0x200], R16 ;  /* 0x0002001001007387 */ /* 0x0005e20000100a00 */
[CC--:B0-----:R-:W-:Y:S02]  /*b4c0*/  LEA R22, P2, R5.reuse, R6.reuse, 0x1 ;  /* 0x0000000605167211 */ /* 0x0c1fe400078408ff */
[----:B-1----:R-:W-:Y:S02]  /*b4d0*/  LEA R18, P3, R10, R6, 0x1 ;  /* 0x000000060a127211 */ /* 0x002fe400078608ff */
[----:B------:R-:W-:Y:S02]  /*b4e0*/  LEA.HI.X.SX32 R23, R5, R0, 0x1, P2 ;  /* 0x0000000005177211 */ /* 0x000fe400010f0eff */
[C---:B--2---:R-:W-:Y:S01]  /*b4f0*/  LEA R16, P4, R13.reuse, R6, 0x1 ;  /* 0x000000060d107211 */ /* 0x044fe200078808ff */
[----:B------:R-:W-:Y:S01]  /*b500*/  IMAD R11, R122, 0x4, R9 ;  /* 0x000000047a0b7824 */ /* 0x000fe200078e0209 */
[-C--:B------:R-:W-:Y:S02]  /*b510*/  LEA.HI.X.SX32 R19, R10, R0.reuse, 0x1, P3 ;  /* 0x000000000a137211 */ /* 0x080fe400018f0eff */
[----:B------:R-:W-:Y:S01]  /*b520*/  LEA.HI.X.SX32 R17, R13, R0, 0x1, P4 ;  /* 0x000000000d117211 */ /* 0x000fe200020f0eff */
[----:B------:R-:W-:Y:S01]  /*b530*/  STL.64 [R1+0x1f8], R22 ;  /* 0x0001f81601007387 */ /* 0x000fe20000100a00 */
[----:B------:R-:W-:-:S03]  /*b540*/  IMAD R4, R123, 0x4, R11 ;  /* 0x000000047b047824 */ /* 0x000fc600078e020b */
[----:B------:R0:W-:Y:S01]  /*b550*/  STL.64 [R1+0x1f0], R18 ;  /* 0x0001f01201007387 */ /* 0x0001e20000100a00 */
[----:B------:R-:W-:-:S03]  /*b560*/  LEA R14, P4, R12, R6, 0x1 ;  /* 0x000000060c0e7211 */ /* 0x000fc600078808ff */
[----:B------:R1:W-:Y:S01]  /*b570*/  STL.64 [R1+0x1e8], R16 ;  /* 0x0001e81001007387 */ /* 0x0003e20000100a00 */
[----:B------:R-:W-:Y:S01]  /*b580*/  IMAD R5, R124, 0x4, R4 ;  /* 0x000000047c057824 */ /* 0x000fe200078e0204 */
[----:B------:R-:W-:Y:S02]  /*b590*/  LEA.HI.X.SX32 R15, R12, R0, 0x1, P4 ;  /* 0x000000000c0f7211 */ /* 0x000fe400020f0eff */
[CC--:B0-----:R-:W-:Y:S02]  /*b5a0*/  LEA R18, P2, R7.reuse, R6.reuse, 0x1 ;  /* 0x0000000607127211 */ /* 0x0c1fe400078408ff */
[C---:B-1----:R-:W-:Y:S02]  /*b5b0*/  LEA R16, P3, R8.reuse, R6, 0x1 ;  /* 0x0000000608107211 */ /* 0x042fe400078608ff */
[-C--:B------:R-:W-:Y:S02]  /*b5c0*/  LEA.HI.X.SX32 R19, R7, R0.reuse, 0x1, P2 ;  /* 0x0000000007137211 */ /* 0x080fe400010f0eff */
[----:B------:R-:W-:-:S02]  /*b5d0*/  LEA.HI.X.SX32 R17, R8, R0, 0x1, P3 ;  /* 0x0000000008117211 */ /* 0x000fc400018f0eff */
[----:B------:R-:W-:Y:S01]  /*b5e0*/  LEA R10, R126, R5, 0x2 ;  /* 0x000000057e0a7211 */ /* 0x000fe200078e10ff */
[----:B------:R0:W-:Y:S04]  /*b5f0*/  STL.64 [R1+0x1e0], R18 ;  /* 0x0001e01201007387 */ /* 0x0001e80000100a00 */
[----:B------:R1:W-:Y:S01]  /*b600*/  STL.64 [R1+0x1d8], R16 ;  /* 0x0001d81001007387 */ /* 0x0003e20000100a00 */
[----:B------:R-:W-:-:S03]  /*b610*/  IMAD R7, R125, 0x4, R10 ;  /* 0x000000047d077824 */ /* 0x000fc600078e020a */
[----:B------:R2:W-:Y:S01]  /*b620*/  STL.64 [R1+0x1d0], R14 ;  /* 0x0001d00e01007387 */ /* 0x0005e20000100a00 */
[-C--:B0-----:R-:W-:Y:S02]  /*b630*/  LEA R18, P2, R3, R6.reuse, 0x1 ;  /* 0x0000000603127211 */ /* 0x081fe400078408ff */
[----:B-1----:R-:W-:Y:S02]  /*b640*/  LEA R16, P3, R9, R6, 0x1 ;  /* 0x0000000609107211 */ /* 0x002fe400078608ff */
[----:B------:R-:W-:Y:S02]  /*b650*/  LEA.HI.X.SX32 R19, R3, R0, 0x1, P2 ;  /* 0x0000000003137211 */ /* 0x000fe400010f0eff */
[----:B--2---:R-:W-:Y:S02]  /*b660*/  LEA R14, P4, R11, R6, 0x1 ;  /* 0x000000060b0e7211 */ /* 0x004fe400078808ff */
[-C--:B------:R-:W-:Y:S01]  /*b670*/  LEA.HI.X.SX32 R17, R9, R0.reuse, 0x1, P3 ;  /* 0x0000000009117211 */ /* 0x080fe200018f0eff */
[----:B------:R-:W-:Y:S01]  /*b680*/  IMAD R8, R127, 0x4, R7 ;  /* 0x000000047f087824 */ /* 0x000fe200078e0207 */
[----:B------:R-:W-:Y:S01]  /*b690*/  LEA.HI.X.SX32 R15, R11, R0, 0x1, P4 ;  /* 0x000000000b0f7211 */ /* 0x000fe200020f0eff */
[----:B------:R-:W-:Y:S02]  /*b6a0*/  STL.64 [R1+0x1c8], R18 ;  /* 0x0001c81201007387 */ /* 0x000fe40000100a00 */
[----:B------:R-:W-:-:S02]  /*b6b0*/  IMAD R9, R128, 0x4, R8 ;  /* 0x0000000480097824 */ /* 0x000fc400078e0208 */
[----:B------:R0:W-:Y:S01]  /*b6c0*/  STL.64 [R1+0x1c0], R16 ;  /* 0x0001c01001007387 */ /* 0x0001e20000100a00 */
[----:B------:R-:W-:-:S03]  /*b6d0*/  LEA R12, P4, R10, R6, 0x1 ;  /* 0x000000060a0c7211 */ /* 0x000fc600078808ff */
[----:B------:R1:W-:Y:S01]  /*b6e0*/  STL.64 [R1+0x1b8], R14 ;  /* 0x0001b80e01007387 */ /* 0x0003e20000100a00 */
[----:B---3--:R-:W-:Y:S01]  /*b6f0*/  IMAD R3, R129, 0x4, R9 ;  /* 0x0000000481037824 */ /* 0x008fe200078e0209 */
        /* <DEDUP_REMOVED lines=10> */
[CC--:B0-----:R-:W-:Y:S02]  /*b7a0*/  LEA R16, P2, R7.reuse, R6.reuse, 0x1 ;  /* 0x0000000607107211 */ /* 0x0c1fe400078408ff */
[C---:B-1----:R-:W-:Y:S02]  /*b7b0*/  LEA R14, P3, R8.reuse, R6, 0x1 ;  /* 0x00000006080e7211 */ /* 0x042fe400078608ff */
[----:B------:R-:W-:Y:S02]  /*b7c0*/  LEA.HI.X.SX32 R17, R7, R0, 0x1, P2 ;  /* 0x0000000007117211 */ /* 0x000fe400010f0eff */
[C---:B--2---:R-:W-:Y:S02]  /*b7d0*/  LEA R12, P4, R9.reuse, R6, 0x1 ;  /* 0x00000006090c7211 */ /* 0x044fe400078808ff */
[-C--:B------:R-:W-:Y:S02]  /*b7e0*/  LEA.HI.X.SX32 R15, R8, R0.reuse, 0x1, P3 ;  /* 0x00000000080f7211 */ /* 0x080fe400018f0eff */
[----:B------:R-:W-:Y:S01]  /*b7f0*/  LEA.HI.X.SX32 R13, R9, R0, 0x1, P4 ;  /* 0x00000000090d7211 */ /* 0x000fe200020f0eff */
[----:B------:R-:W-:Y:S01]  /*b800*/  IMAD R7, R131, 0x4, R5 ;  /* 0x0000000483077824 */ /* 0x000fe200078e0205 */
[----:B------:R0:W-:Y:S04]  /*b810*/  STL.64 [R1+0x198], R16 ;  /* 0x0001981001007387 */ /* 0x0001e80000100a00 */
[----:B------:R1:W-:Y:S01]  /*b820*/  STL.64 [R1+0x190], R14 ;  /* 0x0001900e01007387 */ /* 0x0003e20000100a00 */
[----:B------:R-:W-:-:S03]  /*b830*/  LEA R10, P5, R7, R6, 0x1 ;  /* 0x00000006070a7211 */ /* 0x000fc600078a08ff */
[----:B------:R2:W-:Y:S01]  /*b840*/  STL.64 [R1+0x188], R12 ;  /* 0x0001880c01007387 */ /* 0x0005e20000100a00 */
[CC--:B0-----:R-:W-:Y:S02]  /*b850*/  LEA R16, P2, R3.reuse, R6.reuse, 0x1 ;  /* 0x0000000603107211 */ /* 0x0c1fe400078408ff */
[C---:B-1----:R-:W-:Y:S02]  /*b860*/  LEA R14, P3, R4.reuse, R6, 0x1 ;  /* 0x00000006040e7211 */ /* 0x042fe400078608ff */
[----:B------:R-:W-:Y:S02]  /*b870*/  LEA.HI.X.SX32 R17, R3, R0, 0x1, P2 ;  /* 0x0000000003117211 */ /* 0x000fe400010f0eff */
[C---:B--2---:R-:W-:Y:S02]  /*b880*/  LEA R12, P4, R5.reuse, R6, 0x1 ;  /* 0x00000006050c7211 */ /* 0x044fe400078808ff */
[-C--:B------:R-:W-:Y:S02]  /*b890*/  LEA.HI.X.SX32 R15, R4, R0.reuse, 0x1, P3 ;  /* 0x00000000040f7211 */ /* 0x080fe400018f0eff */
[-C--:B------:R-:W-:Y:S01]  /*b8a0*/  LEA.HI.X.SX32 R13, R5, R0.reuse, 0x1, P4 ;  /* 0x00000000050d7211 */ /* 0x080fe200020f0eff */
[----:B------:R-:W-:Y:S01]  /*b8b0*/  IMAD.U32 R4, RZ, RZ, UR4 ;  /* 0x00000004ff047e24 */ /* 0x000fe2000f8e00ff */
[----:B------:R-:W-:Y:S01]  /*b8c0*/  LEA.HI.X.SX32 R11, R7, R0, 0x1, P5 ;  /* 0x00000000070b7211 */ /* 0x000fe200028f0eff */
[----:B------:R0:W-:Y:S04]  /*b8d0*/  STL.64 [R1+0x180], R16 ;  /* 0x0001801001007387 */ /* 0x0001e80000100a00 */
[----:B------:R0:W-:Y:S04]  /*b8e0*/  STL.64 [R1+0x178], R14 ;  /* 0x0001780e01007387 */ /* 0x0001e80000100a00 */
[----:B------:R0:W-:Y:S04]  /*b8f0*/  STL.64 [R1+0x170], R12 ;  /* 0x0001700c01007387 */ /* 0x0001e80000100a00 */
[----:B------:R0:W-:Y:S04]  /*b900*/  STL.64 [R1+0x168], R10 ;  /* 0x0001680a01007387 */ /* 0x0001e80000100a00 */
[----:B------:R0:W-:Y:S01]  /*b910*/  STL [R1+0x92c], R4 ;  /* 0x00092c0401007387 */ /* 0x0001e20000100800 */
[----:B------:R-:W-:Y:S01]  /*b920*/  ISETP.EQ.U32.AND P2, PT, R209, RZ, P1 ;  /* 0x000000ffd100720c */ /* 0x000fe20000f42070 */
[----:B------:R-:W-:Y:S01]  /*b930*/  VIADD R206, R4, 0x18000 ;  /* 0x0001800004ce7836 */ /* 0x000fe20000000000 */
        /* <DEDUP_REMOVED lines=127> */
[----:B------:R-:W-:Y:S01]  /*c130*/  PRMT R92, RZ, 0x7610, R92 ;  /* 0x00007610ff5c7816 */ /* 0x000fe2000000005c */
[----:B------:R-:W-:Y:S06]  /*c140*/  BAR.SYNC.DEFER_BLOCKING 0x0 ;  /* 0x0000000000007b1d */ /* 0x000fec0000010000 */
[----:B0-----:R-:W-:Y:S05]  /*c150*/  @!P2 BRA `(.L_x_6) ;  /* 0x0000000800cca947 */ /* 0x001fea0003800000 */
[----:B------:R-:W-:Y:S01]  /*c160*/  MOV R3, UR4 ;  /* 0x0000000400037c02 */ /* 0x000fe20008000f00 */
[----:B------:R-:W-:Y:S01]  /*c170*/  VIADD R0, R4, 0x10000 ;  /* 0x0001000004007836 */ /* 0x000fe20000000000 */
[----:B------:R-:W-:Y:S01]  /*c180*/  ELECT P3, URZ, PT ;  /* 0x0000000000ff782f */ /* 0x000fe20003860000 */
[----:B-----5:R-:W-:Y:S01]  /*c190*/  IMAD.MOV.U32 R207, RZ, RZ, RZ ;  /* 0x000000ffffcf7224 */ /* 0x020fe200078e00ff */
[----:B------:R-:W-:Y:S01]  /*c1a0*/  SHF.R.U32.HI R3, RZ, 0x4, R3 ;  /* 0x00000004ff037819 */ /* 0x000fe20000011603 */
[----:B------:R-:W-:Y:S01]  /*c1b0*/  UMOV UR54, 0x0 ;  /* 0x0000000000367882 */ /* 0x000fe20000000000 */
[----:B------:R-:W-:Y:S01]  /*c1c0*/  SHF.R.U32.HI R0, RZ, 0x4, R0 ;  /* 0x00000004ff007819 */ /* 0x000fe20000011600 */
[----:B------:R-:W-:Y:S01]  /*c1d0*/  UMOV UR55, 0x4088010 ;  /* 0x0408801000377882 */ /* 0x000fe20000000000 */
[----:B------:R-:W-:Y:S01]  /*c1e0*/  SGXT.U32 R3, R3, 0xe ;  /* 0x0000000e0303781a */ /* 0x000fe20000000000 */
[----:B------:R-:W-:Y:S01]  /*c1f0*/  UMOV UR72, 0x0 ;  /* 0x0000000000487882 */ /* 0x000fe20000000000 */
[----:B------:R-:W-:Y:S01]  /*c200*/  SGXT.U32 R0, R0, 0xe ;  /* 0x0000000e0000781a */ /* 0x000fe20000000000 */
[----:B------:R-:W-:Y:S01]  /*c210*/  UMOV UR73, 0x4088010 ;  /* 0x0408801000497882 */ /* 0x000fe20000000000 */
[----:B------:R-:W-:Y:S01]  /*c220*/  R2UR UR10, R3 ;  /* 0x00000000030a72ca */ /* 0x000fe200000e0000 */
[----:B------:R-:W-:Y:S01]  /*c230*/  UMOV UR44, 0x0 ;  /* 0x00000000002c7882 */ /* 0x000fe20000000000 */
[C---:B------:R-:W-:Y:S01]  /*c240*/  R2UR UR11, R0.reuse ;  /* 0x00000000000b72ca */ /* 0x040fe200000e0000 */
[----:B------:R-:W-:Y:S01]  /*c250*/  @P3 IMAD.MOV.U32 R5, RZ, RZ, 0x40004040 ;  /* 0x40004040ff053424 */ /* 0x000fe200078e00ff */
[----:B------:R-:W-:Y:S01]  /*c260*/  @P3 MOV R6, R206 ;  /* 0x000000ce00063202 */ /* 0x000fe20000000f00 */
[----:B------:R-:W-:Y:S01]  /*c270*/  UMOV UR45, 0x4088010 ;  /* 0x04088010002d7882 */ /* 0x000fe20000000000 */
[----:B------:R-:W-:Y:S01]  /*c280*/  IADD3 R0, P4, PT, R0, 0x2, RZ ;  /* 0x0000000200007810 */ /* 0x000fe20007f9e0ff */
[----:B------:R-:W-:Y:S01]  /*c290*/  UMOV UR46, 0x0 ;  /* 0x00000000002e7882 */ /* 0x000fe20000000000 */
[C---:B------:R-:W-:Y:S01]  /*c2a0*/  @P3 R2UR UR49, R5.reuse ;  /* 0x00000000053132ca */ /* 0x040fe200000e0000 */
[----:B------:R-:W-:Y:S01]  /*c2b0*/  UMOV UR47, 0x4088010 ;  /* 0x04088010002f7882 */ /* 0x000fe20000000000 */
[----:B------:R-:W-:Y:S01]  /*c2c0*/  @P3 R2UR UR67, R5 ;  /* 0x00000000054332ca */ /* 0x000fe200000e0000 */
[----:B------:R-:W-:Y:S01]  /*c2d0*/  UMOV UR68, 0x0 ;  /* 0x0000000000447882 */ /* 0x000fe20000000000 */
[----:B------:R-:W-:Y:S01]  /*c2e0*/  R2UR UR14, R0 ;  /* 0x00000000000e72ca */ /* 0x000fe200000e0000 */
[----:B------:R-:W-:Y:S01]  /*c2f0*/  IMAD.U32 R4, RZ, RZ, UR10 ;  /* 0x0000000aff047e24 */ /* 0x000fe2000f8e00ff */
[----:B------:R-:W-:Y:S01]  /*c300*/  @P3 R2UR UR10, R6 ;  /* 0x00000000060a32ca */ /* 0x000fe200000e0000 */
[----:B------:R-:W-:Y:S01]  /*c310*/  IMAD.MOV.U32 R0, RZ, RZ, RZ ;  /* 0x000000ffff007224 */ /* 0x000fe200078e00ff */
[----:B------:R-:W-:Y:S01]  /*c320*/  UMOV UR69, 0x4088010 ;  /* 0x0408801000457882 */ /* 0x000fe20000000000 */
[----:B------:R-:W-:Y:S01]  /*c330*/  UMOV UR50, 0x0 ;  /* 0x0000000000327882 */ /* 0x000fe20000000000 */
[----:B------:R-:W-:Y:S01]  /*c340*/  @P3 R2UR UR48, R4 ;  /* 0x00000000043032ca */ /* 0x000fe200000e0000 */
[----:B------:R-:W-:Y:S01]  /*c350*/  UMOV UR51, 0x4088010 ;  /* 0x0408801000337882 */ /* 0x000fe20000000000 */
[----:B------:R-:W-:Y:S01]  /*c360*/  MOV R4, UR11 ;  /* 0x0000000b00047c02 */ /* 0x000fe20008000f00 */
[----:B------:R-:W-:Y:S01]  /*c370*/  UMOV UR52, 0x0 ;  /* 0x0000000000347882 */ /* 0x000fe20000000000 */
[----:B------:R-:W-:Y:S01]  /*c380*/  IADD3.X R0, PT, PT, R0, 0x40004040, RZ, P4, !PT ;  /* 0x4000404000007810 */ /* 0x000fe200027fe4ff */
[----:B------:R-:W-:Y:S01]  /*c390*/  UMOV UR53, 0x4088010 ;  /* 0x0408801000357882 */ /* 0x000fe20000000000 */
[----:B------:R-:W-:Y:S01]  /*c3a0*/  @P3 R2UR UR66, R4 ;  /* 0x00000000044232ca */ /* 0x000fe200000e0000 */
[----:B------:R-:W-:Y:S01]  /*c3b0*/  UMOV UR70, 0x0 ;  /* 0x0000000000467882 */ /* 0x000fe20000000000 */
[----:B------:R-:W-:Y:S01]  /*c3c0*/  IADD3 R3, P3, PT, R3, 0x80, RZ ;  /* 0x0000008003037810 */ /* 0x000fe20007f7e0ff */
[----:B------:R-:W-:Y:S01]  /*c3d0*/  UMOV UR71, 0x4088010 ;  /* 0x0408801000477882 */ /* 0x000fe20000000000 */
[----:B------:R-:W-:Y:S01]  /*c3e0*/  R2UR UR15, R0 ;  /* 0x00000000000f72ca */ /* 0x000fe200000e0000 */
[----:B------:R-:W-:Y:S01]  /*c3f0*/  UMOV UR56, 0x0 ;  /* 0x0000000000387882 */ /* 0x000fe20000000000 */
[----:B------:R-:W-:Y:S01]  /*c400*/  R2UR UR12, R3 ;  /* 0x00000000030c72ca */ /* 0x000fe200000e0000 */
[----:B------:R-:W-:Y:S01]  /*c410*/  IMAD.MOV.U32 R3, RZ, RZ, RZ ;  /* 0x000000ffff037224 */ /* 0x000fe200078e00ff */
[----:B------:R-:W-:Y:S01]  /*c420*/  UMOV UR57, 0x4088010 ;  /* 0x0408801000397882 */ /* 0x000fe20000000000 */
[----:B------:R-:W-:Y:S01]  /*c430*/  UMOV UR62, 0x0 ;  /* 0x00000000003e7882 */ /* 0x000fe20000000000 */
[----:B------:R-:W-:Y:S01]  /*c440*/  UMOV UR63, 0x4088010 ;  /* 0x04088010003f7882 */ /* 0x000fe20000000000 */
[----:B------:R-:W-:Y:S01]  /*c450*/  UMOV UR74, 0x0 ;  /* 0x00000000004a7882 */ /* 0x000fe20000000000 */
[----:B------:R-:W-:Y:S01]  /*c460*/  IADD3.X R3, PT, PT, R3, 0x40004040, RZ, P3, !PT ;  /* 0x4000404003037810 */ /* 0x000fe20001ffe4ff */
[----:B------:R0:W-:Y:S01]  /*c470*/  UTCHMMA gdesc[UR48], gdesc[UR66], tmem[UR7], tmem[UR54], idesc[UR55], !UPT ;  /* 0x00ff3642300075ea */ /* 0x0001e2000f800007 */
[----:B------:R-:W-:Y:S01]  /*c480*/  UMOV UR75, 0x4088010 ;  /* 0x04088010004b7882 */ /* 0x000fe20000000000 */
[----:B------:R-:W-:Y:S01]  /*c490*/  UMOV UR16, 0x0 ;  /* 0x0000000000107882 */ /* 0x000fe20000000000 */
[----:B------:R-:W-:Y:S01]  /*c4a0*/  R2UR UR13, R3 ;  /* 0x00000000030d72ca */ /* 0x000fe200000e0000 */
[----:B------:R-:W-:-:S02]  /*c4b0*/  UIADD3.64 UR60, UPT, UPT, UR14, 0x2, URZ ;  /* 0x000000020e3c7897 */ /* 0x000fc4000fffe0ff */
[----:B------:R-:W-:Y:S01]  /*c4c0*/  UIADD3.64 UR64, UPT, UPT, UR14, 0x4, URZ ;  /* 0x000000040e407897 */ /* 0x000fe2000fffe0ff */
[----:B------:R-:W-:Y:S01]  /*c4d0*/  UMOV UR17, 0x4088010 ;  /* 0x0408801000117882 */ /* 0x000fe20000000000 */
[----:B------:R-:W-:Y:S01]  /*c4e0*/  UMOV UR18, 0x0 ;  /* 0x0000000000127882 */ /* 0x000fe20000000000 */
[----:B0-----:R-:W-:Y:S02]  /*c4f0*/  UIADD3.64 UR48, UPT, UPT, UR14, 0xfe, URZ ;  /* 0x000000fe0e307897 */ /* 0x001fe4000fffe0ff */
[----:B------:R-:W-:Y:S01]  /*c500*/  UIADD3.64 UR66, UPT, UPT, UR14, 0x102, URZ ;  /* 0x000001020e427897 */ /* 0x000fe2000fffe0ff */
[----:B------:R-:W-:Y:S01]  /*c510*/  UMOV UR19, 0x4088010 ;  /* 0x0408801000137882 */ /* 0x000fe20000000000 */
[----:B------:R-:W-:-:S03]  /*c520*/  UMOV UR20, 0x0 ;  /* 0x0000000000147882 */ /* 0x000fc60000000000 */
[----:B------:R-:W-:Y:S02]  /*c530*/  UIADD3.64 UR58, UPT, UPT, UR12, 0x80, URZ ;  /* 0x000000800c3a7897 */ /* 0x000fe4000fffe0ff */
[----:B------:R0:W-:Y:S01]  /*c540*/  UTCHMMA gdesc[UR12], gdesc[UR14], tmem[UR7], tmem[UR72], idesc[UR73], UPT ;  /* 0x00ff480e0c0075ea */ /* 0x0001e2000b800007 */
[----:B------:R-:W-:Y:S02]  /*c550*/  UIADD3.64 UR54, UPT, UPT, UR12, 0x100, URZ ;  /* 0x000001000c367897 */ /* 0x000fe4000fffe0ff */
[----:B------:R-:W-:Y:S01]  /*c560*/  UIADD3.64 UR76, UPT, UPT, UR12, 0x180, URZ ;  /* 0x000001800c4c7897 */ /* 0x000fe2000fffe0ff */
[----:B------:R-:W-:Y:S01]  /*c570*/  UMOV UR21, 0x4088010 ;  /* 0x0408801000157882 */ /* 0x000fe20000000000 */
[----:B------:R-:W-:Y:S01]  /*c580*/  UMOV UR22, 0x0 ;  /* 0x0000000000167882 */ /* 0x000fe20000000000 */
[----:B------:R-:W-:Y:S01]  /*c590*/  UMOV UR23, 0x4088010 ;  /* 0x0408801000177882 */ /* 0x000fe20000000000 */
[----:B------:R1:W-:Y:S01]  /*c5a0*/  UTCHMMA gdesc[UR58], gdesc[UR60], tmem[UR7], tmem[UR44], idesc[UR45], UPT ;  /* 0x00ff2c3c3a0075ea */ /* 0x0003e2000b800007 */
[----:B------:R-:W-:-:S02]  /*c5b0*/  UMOV UR24, 0x0 ;  /* 0x0000000000187882 */ /* 0x000fc40000000000 */
[----:B------:R2:W-:Y:S01]  /*c5c0*/  UTCHMMA gdesc[UR54], gdesc[UR64], tmem[UR7], tmem[UR46], idesc[UR47], UPT ;  /* 0x00ff2e40360075ea */ /* 0x0005e2000b800007 */
[----:B0-----:R-:W-:Y:S01]  /*c5d0*/  UIADD3.64 UR72, UPT, UPT, UR12, 0x300, URZ ;  /* 0x000003000c487897 */ /* 0x001fe2000fffe0ff */
[----:B------:R0:W-:Y:S01]  /*c5e0*/  UTCHMMA gdesc[UR76], gdesc[UR48], tmem[UR7], tmem[UR68], idesc[UR69], UPT ;  /* 0x00ff44304c0075ea */ /* 0x0001e2000b800007 */
[----:B------:R-:W-:Y:S01]  /*c5f0*/  UMOV UR25, 0x4088010 ;  /* 0x0408801000197882 */ /* 0x000fe20000000000 */
[----:B------:R-:W-:Y:S01]  /*c600*/  UMOV UR26, 0x0 ;  /* 0x00000000001a7882 */ /* 0x000fe20000000000 */
[----:B------:R-:W-:Y:S01]  /*c610*/  UMOV UR27, 0x4088010 ;  /* 0x04088010001b7882 */ /* 0x000fe20000000000 */
[----:B------:R-:W-:Y:S01]  /*c620*/  UMOV UR28, 0x0 ;  /* 0x00000000001c7882 */ /* 0x000fe20000000000 */
[----:B------:R-:W-:Y:S01]  /*c630*/  UMOV UR29, 0x4088010 ;  /* 0x04088010001d7882 */ /* 0x000fe20000000000 */
[----:B-1----:R-:W-:Y:S02]  /*c640*/  UIADD3.64 UR58, UPT, UPT, UR12, 0x200, URZ ;  /* 0x000002000c3a7897 */ /* 0x002fe4000fffe0ff */
[----:B------:R-:W-:-:S02]  /*c650*/  UIADD3.64 UR60, UPT, UPT, UR14, 0x100, URZ ;  /* 0x000001000e3c7897 */ /* 0x000fc4000fffe0ff */
[----:B--2---:R-:W-:Y:S02]  /*c660*/  UIADD3.64 UR64, UPT, UPT, UR12, 0x280, URZ ;  /* 0x000002800c407897 */ /* 0x004fe4000fffe0ff */
[----:B------:R-:W-:Y:S02]  /*c670*/  UIADD3.64 UR54, UPT, UPT, UR14, 0x104, URZ ;  /* 0x000001040e367897 */ /* 0x000fe4000fffe0ff */
[----:B0-----:R-:W-:Y:S02]  /*c680*/  UIADD3.64 UR76, UPT, UPT, UR12, 0x480, URZ ;  /* 0x000004800c4c7897 */ /* 0x001fe4000fffe0ff */
[----:B------:R-:W-:Y:S01]  /*c690*/  UIADD3.64 UR68, UPT, UPT, UR14, 0x202, URZ ;  /* 0x000002020e447897 */ /* 0x000fe2000fffe0ff */
[----:B------:R0:W-:Y:S01]  /*c6a0*/  UTCHMMA gdesc[UR58], gdesc[UR60], tmem[UR7], tmem[UR50], idesc[UR51], UPT ;  /* 0x00ff323c3a0075ea */ /* 0x0001e2000b800007 */
[----:B------:R-:W-:Y:S01]  /*c6b0*/  UMOV UR30, 0x0 ;  /* 0x00000000001e7882 */ /* 0x000fe20000000000 */
[----:B------:R1:W-:Y:S01]  /*c6c0*/  UTCHMMA gdesc[UR64], gdesc[UR66], tmem[UR7], tmem[UR52], idesc[UR53], UPT ;  /* 0x00ff3442400075ea */ /* 0x0003e2000b800007 */
[----:B------:R-:W-:Y:S01]  /*c6d0*/  UMOV UR31, 0x4088010 ;  /* 0x04088010001f7882 */ /* 0x000fe20000000000 */
[----:B------:R2:W-:Y:S01]  /*c6e0*/  UTCHMMA gdesc[UR72], gdesc[UR54], tmem[UR7], tmem[UR70], idesc[UR71], UPT ;  /* 0x00ff4636480075ea */ /* 0x0005e2000b800007 */
[----:B------:R-:W-:Y:S01]  /*c6f0*/  UMOV UR32, 0x0 ;  /* 0x0000000000207882 */ /* 0x000fe20000000000 */
[----:B------:R-:W-:Y:S01]  /*c700*/  UMOV UR33, 0x4088010 ;  /* 0x0408801000217882 */ /* 0x000fe20000000000 */
[----:B------:R-:W-:Y:S01]  /*c710*/  UMOV UR34, 0x0 ;  /* 0x0000000000227882 */ /* 0x000fe20000000000 */
[----:B------:R-:W-:Y:S01]  /*c720*/  UMOV UR35, 0x4088010 ;  /* 0x0408801000237882 */ /* 0x000fe20000000000 */
[----:B------:R-:W-:Y:S01]  /*c730*/  UMOV UR36, 0x0 ;  /* 0x0000000000247882 */ /* 0x000fe20000000000 */
[----:B0-----:R-:W-:-:S02]  /*c740*/  UIADD3.64 UR58, UPT, UPT, UR12, 0x380, URZ ;  /* 0x000003800c3a7897 */ /* 0x001fc4000fffe0ff */
[----:B------:R-:W-:Y:S02]  /*c750*/  UIADD3.64 UR60, UPT, UPT, UR14, 0x1fe, URZ ;  /* 0x000001fe0e3c7897 */ /* 0x000fe4000fffe0ff */
[----:B-1----:R-:W-:Y:S02]  /*c760*/  UIADD3.64 UR64, UPT, UPT, UR12, 0x400, URZ ;  /* 0x000004000c407897 */ /* 0x002fe4000fffe0ff */
[----:B------:R-:W-:Y:S02]  /*c770*/  UIADD3.64 UR66, UPT, UPT, UR14, 0x200, URZ ;  /* 0x000002000e427897 */ /* 0x000fe4000fffe0ff */
[----:B--2---:R-:W-:Y:S02]  /*c780*/  UIADD3.64 UR54, UPT, UPT, UR12, 0x500, URZ ;  /* 0x000005000c367897 */ /* 0x004fe4000fffe0ff */
[----:B------:R-:W-:Y:S01]  /*c790*/  UIADD3.64 UR72, UPT, UPT, UR14, 0x302, URZ ;  /* 0x000003020e487897 */ /* 0x000fe2000fffe0ff */
[----:B------:R0:W-:Y:S01]  /*c7a0*/  UTCHMMA gdesc[UR58], gdesc[UR60], tmem[UR7], tmem[UR56], idesc[UR57], UPT ;  /* 0x00ff383c3a0075ea */ /* 0x0001e2000b800007 */
[----:B------:R-:W-:Y:S01]  /*c7b0*/  UIADD3.64 UR70, UPT, UPT, UR12, 0x700, URZ ;  /* 0x000007000c467897 */ /* 0x000fe2000fffe0ff */
[----:B------:R-:W-:-:S02]  /*c7c0*/  UMOV UR37, 0x4088010 ;  /* 0x0408801000257882 */ /* 0x000fc40000000000 */
[----:B------:R1:W-:Y:S01]  /*c7d0*/  UTCHMMA gdesc[UR64], gdesc[UR66], tmem[UR7], tmem[UR62], idesc[UR63], UPT ;  /* 0x00ff3e42400075ea */ /* 0x0003e2000b800007 */
[----:B------:R2:W-:Y:S01]  /*c7e0*/  UTCHMMA gdesc[UR76], gdesc[UR68], tmem[UR7], tmem[UR74], idesc[UR75], UPT ;  /* 0x00ff4a444c0075ea */ /* 0x0005e2000b800007 */
[----:B------:R-:W-:Y:S01]  /*c7f0*/  UMOV UR38, 0x0 ;  /* 0x0000000000267882 */ /* 0x000fe20000000000 */
[----:B------:R-:W-:Y:S01]  /*c800*/  UMOV UR39, 0x4088010 ;  /* 0x0408801000277882 */ /* 0x000fe20000000000 */
[----:B------:R-:W-:Y:S01]  /*c810*/  UMOV UR40, 0x0 ;  /* 0x0000000000287882 */ /* 0x000fe20000000000 */
[----:B------:R-:W-:Y:S01]  /*c820*/  UMOV UR41, 0x4088010 ;  /* 0x0408801000297882 */ /* 0x000fe20000000000 */
[----:B0-----:R-:W-:Y:S02]  /*c830*/  UIADD3.64 UR56, UPT, UPT, UR14, 0x204, URZ ;  /* 0x000002040e387897 */ /* 0x001fe4000fffe0ff */
[----:B------:R-:W-:Y:S02]  /*c840*/  UIADD3.64 UR58, UPT, UPT, UR12, 0x580, URZ ;  /* 0x000005800c3a7897 */ /* 0x000fe4000fffe0ff */
[----:B------:R-:W-:-:S02]  /*c850*/  UIADD3.64 UR60, UPT, UPT, UR14, 0x2fe, URZ ;  /* 0x000002fe0e3c7897 */ /* 0x000fc4000fffe0ff */
[----:B-1----:R-:W-:Y:S02]  /*c860*/  UIADD3.64 UR62, UPT, UPT, UR12, 0x600, URZ ;  /* 0x000006000c3e7897 */ /* 0x002fe4000fffe0ff */
[----:B------:R-:W-:Y:S01]  /*c870*/  UIADD3.64 UR64, UPT, UPT, UR14, 0x300, URZ ;  /* 0x000003000e407897 */ /* 0x000fe2000fffe0ff */
[----:B------:R0:W-:Y:S01]  /*c880*/  UTCHMMA gdesc[UR54], gdesc[UR56], tmem[UR7], tmem[UR16], idesc[UR17], UPT ;  /* 0x00ff1038360075ea */ /* 0x0001e2000b800007 */
[----:B------:R-:W-:Y:S02]  /*c890*/  UIADD3.64 UR66, UPT, UPT, UR12, 0x680, URZ ;  /* 0x000006800c427897 */ /* 0x000fe4000fffe0ff */
[----:B--2---:R-:W-:Y:S01]  /*c8a0*/  UIADD3.64 UR68, UPT, UPT, UR14, 0x304, URZ ;  /* 0x000003040e447897 */ /* 0x004fe2000fffe0ff */
[----:B------:R1:W-:Y:S01]  /*c8b0*/  UTCHMMA gdesc[UR58], gdesc[UR60], tmem[UR7], tmem[UR18], idesc[UR19], UPT ;  /* 0x00ff123c3a0075ea */ /* 0x0003e2000b800007 */
[----:B------:R-:W-:Y:S02]  /*c8c0*/  UIADD3.64 UR74, UPT, UPT, UR14, 0x402, URZ ;  /* 0x000004020e4a7897 */ /* 0x000fe4000fffe0ff */
[----:B------:R-:W-:Y:S01]  /*c8d0*/  UIADD3.64 UR76, UPT, UPT, UR12, 0x980, URZ ;  /* 0x000009800c4c7897 */ /* 0x000fe2000fffe0ff */
[----:B------:R2:W-:Y:S01]  /*c8e0*/  UTCHMMA gdesc[UR62], gdesc[UR64], tmem[UR7], tmem[UR20], idesc[UR21], UPT ;  /* 0x00ff14403e0075ea */ /* 0x0005e2000b800007 */
[----:B------:R-:W-:Y:S01]  /*c8f0*/  UMOV UR42, 0x0 ;  /* 0x00000000002a7882 */ /* 0x000fe20000000000 */
[----:B0-----:R-:W-:Y:S01]  /*c900*/  UIADD3.64 UR54, UPT, UPT, UR12, 0x780, URZ ;  /* 0x000007800c367897 */ /* 0x001fe2000fffe0ff */
[----:B------:R0:W-:Y:S01]  /*c910*/  UTCHMMA gdesc[UR66], gdesc[UR72], tmem[UR7], tmem[UR22], idesc[UR23], UPT ;  /* 0x00ff1648420075ea */ /* 0x0001e2000b800007 */
[----:B------:R-:W-:Y:S01]  /*c920*/  UIADD3.64 UR56, UPT, UPT, UR14, 0x3fe, URZ ;  /* 0x000003fe0e387897 */ /* 0x000fe2000fffe0ff */
[----:B------:R3:W-:Y:S01]  /*c930*/  UTCHMMA gdesc[UR70], gdesc[UR68], tmem[UR7], tmem[UR24], idesc[UR25], UPT ;  /* 0x00ff1844460075ea */ /* 0x0007e2000b800007 */
[----:B------:R-:W-:-:S02]  /*c940*/  UIADD3.64 UR16, UPT, UPT, UR12, 0x800, URZ ;  /* 0x000008000c107897 */ /* 0x000fc4000fffe0ff */
[----:B-1----:R-:W-:Y:S02]  /*c950*/  UIADD3.64 UR58, UPT, UPT, UR14, 0x400, URZ ;  /* 0x000004000e3a7897 */ /* 0x002fe4000fffe0ff */
[----:B------:R-:W-:Y:S02]  /*c960*/  UIADD3.64 UR18, UPT, UPT, UR12, 0x880, URZ ;  /* 0x000008800c127897 */ /* 0x000fe4000fffe0ff */
[----:B------:R-:W-:Y:S01]  /*c970*/  UIADD3.64 UR60, UPT, UPT, UR12, 0x900, URZ ;  /* 0x000009000c3c7897 */ /* 0x000fe2000fffe0ff */
[----:B------:R1:W-:Y:S01]  /*c980*/  UTCHMMA gdesc[UR54], gdesc[UR56], tmem[UR7], tmem[UR26], idesc[UR27], UPT ;  /* 0x00ff1a38360075ea */ /* 0x0003e2000b800007 */
[----:B--2---:R-:W-:Y:S02]  /*c990*/  UIADD3.64 UR20, UPT, UPT, UR14, 0x404, URZ ;  /* 0x000004040e147897 */ /* 0x004fe4000fffe0ff */
[----:B------:R-:W-:Y:S01]  /*c9a0*/  UIADD3.64 UR64, UPT, UPT, UR14, 0x4fe, URZ ;  /* 0x000004fe0e407897 */ /* 0x000fe2000fffe0ff */
[----:B------:R2:W-:Y:S01]  /*c9b0*/  UTCHMMA gdesc[UR16], gdesc[UR58], tmem[UR7], tmem[UR28], idesc[UR29], UPT ;  /* 0x00ff1c3a100075ea */ /* 0x0005e2000b800007 */
[----:B------:R-:W-:Y:S01]  /*c9c0*/  UIADD3.64 UR62, UPT, UPT, UR12, 0xa00, URZ ;  /* 0x00000a000c3e7897 */ /* 0x000fe2000fffe0ff */
[----:B------:R4:W-:Y:S01]  /*c9d0*/  UTCHMMA gdesc[UR18], gdesc[UR74], tmem[UR7], tmem[UR30], idesc[UR31], UPT ;  /* 0x00ff1e4a120075ea */ /* 0x0009e2000b800007 */
[----:B0-----:R-:W-:-:S02]  /*c9e0*/  UIADD3.64 UR22, UPT, UPT, UR14, 0x500, URZ ;  /* 0x000005000e167897 */ /* 0x001fc4000fffe0ff */
[----:B------:R-:W-:Y:S01]  /*c9f0*/  UIADD3.64 UR66, UPT, UPT, UR12, 0xa80, URZ ;  /* 0x00000a800c427897 */ /* 0x000fe2000fffe0ff */
[----:B------:R0:W-:Y:S01]  /*ca00*/  UTCHMMA gdesc[UR60], gdesc[UR20], tmem[UR7], tmem[UR32], idesc[UR33], UPT ;  /* 0x00ff20143c0075ea */ /* 0x0001e2000b800007 */
[----:B---3--:R-:W-:Y:S01]  /*ca10*/  UIADD3.64 UR68, UPT, UPT, UR14, 0x502, URZ ;  /* 0x000005020e447897 */ /* 0x008fe2000fffe0ff */
[----:B------:R3:W-:Y:S01]  /*ca20*/  UTCHMMA gdesc[UR76], gdesc[UR64], tmem[UR7], tmem[UR34], idesc[UR35], UPT ;  /* 0x00ff22404c0075ea */ /* 0x0007e2000b800007 */
[----:B------:R-:W-:Y:S02]  /*ca30*/  UIADD3.64 UR24, UPT, UPT, UR12, 0xb00, URZ ;  /* 0x00000b000c187897 */ /* 0x000fe4000fffe0ff */
[----:B-1----:R-:W-:Y:S02]  /*ca40*/  UIADD3.64 UR54, UPT, UPT, UR14, 0x504, URZ ;  /* 0x000005040e367897 */ /* 0x002fe4000fffe0ff */
[----:B------:R-:W-:Y:S02]  /*ca50*/  UIADD3.64 UR26, UPT, UPT, UR12, 0xb80, URZ ;  /* 0x00000b800c1a7897 */ /* 0x000fe4000fffe0ff */
[----:B------:R-:W-:-:S02]  /*ca60*/  UIADD3.64 UR72, UPT, UPT, UR14, 0x5fe, URZ ;  /* 0x000005fe0e487897 */ /* 0x000fc4000fffe0ff */
[----:B--2---:R-:W-:Y:S02]  /*ca70*/  UIADD3.64 UR16, UPT, UPT, UR12, 0xc00, URZ ;  /* 0x00000c000c107897 */ /* 0x004fe4000fffe0ff */
[----:B------:R-:W-:Y:S02]  /*ca80*/  UIADD3.64 UR28, UPT, UPT, UR14, 0x600, URZ ;  /* 0x000006000e1c7897 */ /* 0x000fe4000fffe0ff */
[----:B------:R-:W-:Y:S02]  /*ca90*/  UIADD3.64 UR70, UPT, UPT, UR12, 0xc80, URZ ;  /* 0x00000c800c467897 */ /* 0x000fe4000fffe0ff */
[----:B----4-:R-:W-:Y:S02]  /*caa0*/  UIADD3.64 UR30, UPT, UPT, UR14, 0x602, URZ ;  /* 0x000006020e1e7897 */ /* 0x010fe4000fffe0ff */
[----:B------:R-:W-:Y:S02]  /*cab0*/  UIADD3.64 UR18, UPT, UPT, UR12, 0xd00, URZ ;  /* 0x00000d000c127897 */ /* 0x000fe4000fffe0ff */
[----:B------:R-:W-:-:S02]  /*cac0*/  UIADD3.64 UR56, UPT, UPT, UR14, 0x604, URZ ;  /* 0x000006040e387897 */ /* 0x000fc4000fffe0ff */
[----:B0-----:R-:W-:Y:S02]  /*cad0*/  UIADD3.64 UR20, UPT, UPT, UR12, 0xd80, URZ ;  /* 0x00000d800c147897 */ /* 0x001fe4000fffe0ff */
[----:B------:R-:W-:Y:S01]  /*cae0*/  UIADD3.64 UR32, UPT, UPT, UR14, 0x6fe, URZ ;  /* 0x000006fe0e207897 */ /* 0x000fe2000fffe0ff */
[----:B---3--:R-:W-:Y:S01]  /*caf0*/  UMOV UR76, 0x0 ;  /* 0x00000000004c7882 */ /* 0x008fe20000000000 */
[----:B------:R-:W-:Y:S01]  /*cb00*/  UMOV UR77, 0x4088010 ;  /* 0x04088010004d7882 */ /* 0x000fe20000000000 */
[----:B------:R-:W-:Y:S01]  /*cb10*/  UIADD3.64 UR58, UPT, UPT, UR12, 0xe00, URZ ;  /* 0x00000e000c3a7897 */ /* 0x000fe2000fffe0ff */
[----:B------:R0:W-:Y:S01]  /*cb20*/  UTCHMMA gdesc[UR62], gdesc[UR22], tmem[UR7], tmem[UR76], idesc[UR77], UPT ;  /* 0x00ff4c163e0075ea */ /* 0x0001e2000b800007 */
[----:B------:R-:W-:Y:S01]  /*cb30*/  UIADD3.64 UR60, UPT, UPT, UR14, 0x700, URZ ;  /* 0x000007000e3c7897 */ /* 0x000fe2000fffe0ff */
[----:B------:R-:W-:Y:S01]  /*cb40*/  UMOV UR64, 0x0 ;  /* 0x0000000000407882 */ /* 0x000fe20000000000 */
[----:B------:R-:W-:Y:S01]  /*cb50*/  UMOV UR65, 0x4088010 ;  /* 0x0408801000417882 */ /* 0x000fe20000000000 */
[----:B------:R-:W-:Y:S01]  /*cb60*/  UIADD3.64 UR34, UPT, UPT, UR12, 0xe80, URZ ;  /* 0x00000e800c227897 */ /* 0x000fe2000fffe0ff */
[----:B------:R0:W-:Y:S01]  /*cb70*/  UTCHMMA gdesc[UR66], gdesc[UR68], tmem[UR7], tmem[UR64], idesc[UR65], UPT ;  /* 0x00ff4044420075ea */ /* 0x0001e2000b800007 */
[----:B------:R-:W-:Y:S01]  /*cb80*/  UIADD3.64 UR74, UPT, UPT, UR14, 0x702, URZ ;  /* 0x000007020e4a7897 */ /* 0x000fe2000fffe0ff */
[----:B------:R0:W-:Y:S01]  /*cb90*/  UTCHMMA gdesc[UR24], gdesc[UR54], tmem[UR7], tmem[UR36], idesc[UR37], UPT ;  /* 0x00ff2436180075ea */ /* 0x0001e2000b800007 */
[----:B------:R-:W-:Y:S01]  /*cba0*/  UIADD3.64 UR12, UPT, UPT, UR12, 0xf00, URZ ;  /* 0x00000f000c0c7897 */ /* 0x000fe2000fffe0ff */
[----:B------:R0:W-:Y:S01]  /*cbb0*/  UTCHMMA gdesc[UR26], gdesc[UR72], tmem[UR7], tmem[UR38], idesc[UR39], UPT ;  /* 0x00ff26481a0075ea */ /* 0x0001e2000b800007 */
[----:B------:R-:W-:Y:S01]  /*cbc0*/  UIADD3.64 UR14, UPT, UPT, UR14, 0x704, URZ ;  /* 0x000007040e0e7897 */ /* 0x000fe2000fffe0ff */
[----:B------:R0:W-:Y:S01]  /*cbd0*/  UTCHMMA gdesc[UR16], gdesc[UR28], tmem[UR7], tmem[UR40], idesc[UR41], UPT ;  /* 0x00ff281c100075ea */ /* 0x0001e2000b800007 */
[----:B------:R-:W-:Y:S01]  /*cbe0*/  UMOV UR43, 0x4088010 ;  /* 0x04088010002b7882 */ /* 0x000fe20000000000 */
[----:B------:R-:W-:Y:S01]  /*cbf0*/  UMOV UR48, 0x0 ;  /* 0x0000000000307882 */ /* 0x000fe20000000000 */
[----:B------:R0:W-:Y:S01]  /*cc00*/  UTCHMMA gdesc[UR70], gdesc[UR30], tmem[UR7], tmem[UR42], idesc[UR43], UPT ;  /* 0x00ff2a1e460075ea */ /* 0x0001e2000b800007 */
[----:B------:R-:W-:Y:S01]  /*cc10*/  UMOV UR49, 0x4088010 ;  /* 0x0408801000317882 */ /* 0x000fe20000000000 */
[----:B------:R0:W-:Y:S01]  /*cc20*/  UTCHMMA gdesc[UR18], gdesc[UR56], tmem[UR7], tmem[UR44], idesc[UR45], UPT ;  /* 0x00ff2c38120075ea */ /* 0x0001e2000b800007 */
[----:B------:R0:W-:Y:S01]  /*cc30*/  UTCHMMA gdesc[UR20], gdesc[UR32], tmem[UR7], tmem[UR46], idesc[UR47], UPT ;  /* 0x00ff2e20140075ea */ /* 0x0001e2000b800007 */
[----:B------:R0:W-:Y:S01]  /*cc40*/  UTCHMMA gdesc[UR58], gdesc[UR60], tmem[UR7], tmem[UR48], idesc[UR49], UPT ;  /* 0x00ff303c3a0075ea */ /* 0x0001e2000b800007 */
[----:B------:R0:W-:Y:S01]  /*cc50*/  UTCHMMA gdesc[UR34], gdesc[UR74], tmem[UR7], tmem[UR50], idesc[UR51], UPT ;  /* 0x00ff324a220075ea */ /* 0x0001e2000b800007 */
[----:B------:R0:W-:Y:S01]  /*cc60*/  UTCHMMA gdesc[UR12], gdesc[UR14], tmem[UR7], tmem[UR52], idesc[UR53], UPT ;  /* 0x00ff340e0c0075ea */ /* 0x0001e2000b800007 */
[----:B------:R0:W-:Y:S01]  /*cc70*/  UTCBAR [UR10], URZ ;  /* 0x000000ff0a0073e9 */ /* 0x0001e200080000ff */
[----:B------:R-:W-:Y:S01]  /*cc80*/  NOP ;  /* 0x0000000000007918 */ /* 0x000fe20000000000 */
.L_x_6:
[----:B------:R-:W-:Y:S05]  /*cc90*/  @!P1 BRA `(.L_x_7) ;  /* 0x0000000000089947 */ /* 0x000fea0003800000 */
[----:B------:R-:W1:Y:S02]  /*cca0*/  SYNCS.PHASECHK.TRANS64.TRYWAIT P3, [UR4+0x18000], RZ ;  /* 0x018000ffff0075a7 */ /* 0x000e640008061104 */
[----:B-1----:R-:W-:Y:S05]  /*ccb0*/  @!P3 BRA `(.L_x_8) ;  /* 0x000001640024b947 */ /* 0x002fea0003800000 */
.L_x_7:
[----:B------:R-:W2:Y:S01]  /*ccc0*/  LDL.64 R22, [R1+0x530] ;  /* 0x0005300001167983 */ /* 0x000ea20000100a00 */
[----:B------:R-:W1:Y:S03]  /*ccd0*/  LDC R155, c[0x0][0x3a8] ;  /* 0x0000ea00ff9b7b82 */ /* 0x000e660000000800 */
[----:B------:R-:W3:Y:S05]  /*cce0*/  LDL.64 R24, [R1+0x558] ;  /* 0x0005580001187983 */ /* 0x000eea0000100a00 */
[----:B------:R-:W-:Y:S06]  /*ccf0*/  BAR.SYNC.DEFER_BLOCKING 0x0 ;  /* 0x0000000000007b1d */ /* 0x000fec0000010000 */
[----:B------:R-:W-:Y:S01]  /*cd00*/  LDTM.16dp32bit_t0_t15.x16 R4, tmem[UR6+0x100] ;  /* 0x00010006000479ee */ /* 0x000fe20008a00000 */
[----:B------:R-:W1:Y:S01]  /*cd10*/  LDTM.16dp32bit_t16_t31.x16 R4, tmem[UR6+0x110] ;  /* 0x00011006000479ee */ /* 0x000e620008a20000 */
[----:B------:R-:W4:Y:S04]  /*cd20*/  LDL.64 R158, [R1+0x560] ;  /* 0x00056000019e7983 */ /* 0x000f280000100a00 */
[----:B------:R-:W4:Y:S04]  /*cd30*/  LDL.64 R156, [R1+0x550] ;  /* 0x00055000019c7983 */ /* 0x000f280000100a00 */
[----:B------:R-:W4:Y:S04]  /*cd40*/  LDL.64 R228, [R1+0x510] ;  /* 0x0005100001e47983 */ /* 0x000f280000100a00 */
[----:B------:R-:W4:Y:S01]  /*cd50*/  LDL.64 R222, [R1+0x4e0] ;  /* 0x0004e00001de7983 */ /* 0x000f220000100a00 */
[----:B------:R-:W0:Y:S01]  /*cd60*/  @!P0 SYNCS.CCTL.IV [UR4+0x18000] ;  /* 0x01800000ff0089b1 */ /* 0x000e220008000004 */
[----:B------:R-:W-:-:S02]  /*cd70*/  NOP ;  /* 0x0000000000007918 */ /* 0x000fc40000000000 */
[----:B------:R-:W4:Y:S04]  /*cd80*/  LDL.64 R220, [R1+0x4d0] ;  /* 0x0004d00001dc7983 */ /* 0x000f280000100a00 */
        /* <DEDUP_REMOVED lines=23> */
[----:B--2---:R-:W2:Y:S04]  /*cf00*/  @P1 LDG.E.U16 R30, desc[UR8][R22.64] ;  /* 0x00000008161e1981 */ /* 0x004ea8000c1e1500 */
[----:B---3--:R-:W3:Y:S04]  /*cf10*/  @P1 LDG.E.U16 R32, desc[UR8][R24.64] ;  /* 0x0000000818201981 */ /* 0x008ee8000c1e1500 */
[----:B------:R-:W2:Y:S04]  /*cf20*/  LDL.64 R22, [R1+0x390] ;  /* 0x0003900001167983 */ /* 0x000ea80000100a00 */
[----:B------:R-:W3:Y:S04]  /*cf30*/  LDL.64 R24, [R1+0x520] ;  /* 0x0005200001187983 */ /* 0x000ee80000100a00 */
[----:B----4-:R-:W0:Y:S04]  /*cf40*/  @P1 LDG.E.U16 R27, desc[UR8][R158.64] ;  /* 0x000000089e1b1981 */ /* 0x010e28000c1e1500 */
[----:B------:R-:W4:Y:S04]  /*cf50*/  @P1 LDG.E.U16 R31, desc[UR8][R156.64] ;  /* 0x000000089c1f1981 */ /* 0x000f28000c1e1500 */
[----:B------:R-:W4:Y:S04]  /*cf60*/  @P1 LDG.E.U16 R28, desc[UR8][R228.64] ;  /* 0x00000008e41c1981 */ /* 0x000f28000c1e1500 */
[----:B------:R-:W4:Y:S04]  /*cf70*/  LDL.64 R158, [R1+0x538] ;  /* 0x00053800019e7983 */ /* 0x000f280000100a00 */
[----:B------:R-:W4:Y:S04]  /*cf80*/  LDL.64 R156, [R1+0x380] ;  /* 0x00038000019c7983 */ /* 0x000f280000100a00 */
[----:B------:R-:W4:Y:S04]  /*cf90*/  @P1 LDG.E.U16 R35, desc[UR8][R222.64] ;  /* 0x00000008de231981 */ /* 0x000f28000c1e1500 */
[----:B------:R-:W4:Y:S04]  /*cfa0*/  @P1 LDG.E.U16 R34, desc[UR8][R220.64] ;  /* 0x00000008dc221981 */ /* 0x000f28000c1e1500 */
[----:B------:R-:W4:Y:S04]  /*cfb0*/  @P1 LDG.E.U16 R33, desc[UR8][R218.64] ;  /* 0x00000008da211981 */ /* 0x000f28000c1e1500 */
[----:B------:R-:W4:Y:S04]  /*cfc0*/  LDL.64 R228, [R1+0x370] ;  /* 0x0003700001e47983 */ /* 0x000f280000100a00 */
[----:B------:R-:W4:Y:S04]  /*cfd0*/  LDL.64 R222, [R1+0x508] ;  /* 0x0005080001de7983 */ /* 0x000f280000100a00 */
[----:B------:R-:W4:Y:S04]  /*cfe0*/  LDL.64 R220, [R1+0x340] ;  /* 0x0003400001dc7983 */ /* 0x000f280000100a00 */
[----:B------:R-:W4:Y:S04]  /*cff0*/  LDL.64 R218, [R1+0x330] ;  /* 0x0003300001da7983 */ /* 0x000f280000100a00 */
[----:B------:R-:W4:Y:S04]  /*d000*/  @P1 LDG.E.U16 R37, desc[UR8][R226.64] ;  /* 0x00000008e2251981 */ /* 0x000f28000c1e1500 */
        /* <DEDUP_REMOVED lines=15> */
[----:B------:R-:W5:Y:S04]  /*d100*/  @P1 LDG.E.U16 R154, desc[UR8][R168.64] ;  /* 0x00000008a89a1981 */ /* 0x000f68000c1e1500 */
[----:B------:R-:W5:Y:S04]  /*d110*/  @P1 LDG.E.U16 R153, desc[UR8][R166.64] ;  /* 0x00000008a6991981 */ /* 0x000f68000c1e1500 */
[----:B------:R-:W4:Y:S04]  /*d120*/  @P1 LDG.E.U16 R57, desc[UR8][R164.64] ;  /* 0x00000008a4391981 */ /* 0x000f28000c1e1500 */
[----:B------:R-:W4:Y:S04]  /*d130*/  @P1 LDG.E.U16 R56, desc[UR8][R162.64] ;  /* 0x00000008a2381981 */ /* 0x000f28000c1e1500 */
[----:B------:R-:W4:Y:S04]  /*d140*/  @P1 LDG.E.U16 R55, desc[UR8][R160.64] ;  /* 0x00000008a0371981 */ /* 0x000f28000c1e1500 */
        /* <DEDUP_REMOVED lines=21> */
[----:B------:R-:W4:Y:S04]  /*d2a0*/  @P1 LDG.E.U16 R41, desc[UR8][R212.64] ;  /* 0x00000008d4291981 */ /* 0x000f28000c1e1500 */
[----:B------:R-:W4:Y:S04]  /*d2b0*/  LDL.64 R212, [R1+0x4e8] ;  /* 0x0004e80001d47983 */ /* 0x000f280000100a00 */
[----:B--2---:R-:W2:Y:S04]  /*d2c0*/  @P1 LDG.E.U16 R54, desc[UR8][R22.64] ;  /* 0x0000000816361981 */ /* 0x004ea8000c1e1500 */
[----:B---3--:R-:W3:Y:S04]  /*d2d0*/  @P1 LDG.E.U16 R29, desc[UR8][R24.64] ;  /* 0x00000008181d1981 */ /* 0x008ee8000c1e1500 */
[----:B------:R-:W2:Y:S04]  /*d2e0*/  LDL.64 R22, [R1+0x518] ;  /* 0x0005180001167983 */ /* 0x000ea80000100a00 */
[----:B------:R-:W3:Y:S04]  /*d2f0*/  LDL.64 R24, [R1+0x528] ;  /* 0x0005280001187983 */ /* 0x000ee80000100a00 */
[----:B----4-:R-:W5:Y:S04]  /*d300*/  @P1 LDG.E.U16 R152, desc[UR8][R158.64] ;  /* 0x000000089e981981 */ /* 0x010f68000c1e1500 */
[----:B------:R-:W4:Y:S04]  /*d310*/  @P1 LDG.E.U16 R53, desc[UR8][R156.64] ;  /* 0x000000089c351981 */ /* 0x000f28000c1e1500 */
[----:B------:R-:W4:Y:S04]  /*d320*/  LDL.64 R158, [R1+0x270] ;  /* 0x00027000019e7983 */ /* 0x000f280000100a00 */
[----:B------:R-:W4:Y:S04]  /*d330*/  LDL.64 R156, [R1+0x458] ;  /* 0x00045800019c7983 */ /* 0x000f280000100a00 */
[----:B------:R-:W4:Y:S04]  /*d340*/  @P1 LDG.E.U16 R62, desc[UR8][R228.64] ;  /* 0x00000008e43e1981 */ /* 0x000f28000c1e1500 */
[----:B------:R-:W5:Y:S04]  /*d350*/  @P1 LDG.E.U16 R149, desc[UR8][R222.64] ;  /* 0x00000008de951981 */ /* 0x000f68000c1e1500 */
        /* <DEDUP_REMOVED lines=8> */
[----:B------:R-:W5:Y:S04]  /*d3e0*/  @P1 LDG.E.U16 R148, desc[UR8][R216.64] ;  /* 0x00000008d8941981 */ /* 0x000f68000c1e1500 */
[----:B------:R-:W4:Y:S04]  /*d3f0*/  @P1 LDG.E.U16 R67, desc[UR8][R194.64] ;  /* 0x00000008c2431981 */ /* 0x000f28000c1e1500 */
[----:B------:R-:W4:Y:S04]  /*d400*/  @P1 LDG.E.U16 R66, desc[UR8][R192.64] ;  /* 0x00000008c0421981 */ /* 0x000f28000c1e1500 */
[----:B------:R-:W4:Y:S04]  /*d410*/  @P1 LDG.E.U16 R65, desc[UR8][R190.64] ;  /* 0x00000008be411981 */ /* 0x000f28000c1e1500 */
[----:B------:R-:W5:Y:S04]  /*d420*/  @P1 LDG.E.U16 R146, desc[UR8][R188.64] ;  /* 0x00000008bc921981 */ /* 0x000f68000c1e1500 */
[----:B------:R-:W4:Y:S04]  /*d430*/  @P1 LDG.E.U16 R64, desc[UR8][R186.64] ;  /* 0x00000008ba401981 */ /* 0x000f28000c1e1500 */
[----:B------:R-:W4:Y:S04]  /*d440*/  @P1 LDG.E.U16 R63, desc[UR8][R184.64] ;  /* 0x00000008b83f1981 */ /* 0x000f28000c1e1500 */
[----:B------:R-:W5:Y:S04]  /*d450*/  @P1 LDG.E.U16 R145, desc[UR8][R182.64] ;  /* 0x00000008b6911981 */ /* 0x000f68000c1e1500 */
        /* <DEDUP_REMOVED lines=9> */
[----:B------:R-:W5:Y:S04]  /*d4f0*/  @P1 LDG.E.U16 R140, desc[UR8][R162.64] ;  /* 0x00000008a28c1981 */ /* 0x000f68000c1e1500 */
        /* <DEDUP_REMOVED lines=22> */
[----:B------:R-:W5:Y:S04]  /*d660*/  @P1 LDG.E.U16 R147, desc[UR8][R212.64] ;  /* 0x00000008d4931981 */ /* 0x000f68000c1e1500 */
[----:B--2---:R-:W5:Y:S04]  /*d670*/  @P1 LDG.E.U16 R150, desc[UR8][R22.64] ;  /* 0x0000000816961981 */ /* 0x004f68000c1e1500 */
[----:B---3--:R-:W5:Y:S04]  /*d680*/  @P1 LDG.E.U16 R151, desc[UR8][R24.64] ;  /* 0x0000000818971981 */ /* 0x008f68000c1e1500 */
[----:B------:R-:W2:Y:S04]  /*d690*/  LDL.64 R212, [R1+0x3f8] ;  /* 0x0003f80001d47983 */ /* 0x000ea80000100a00 */
[----:B------:R-:W3:Y:S04]  /*d6a0*/  LDL.64 R22, [R1+0x260] ;  /* 0x0002600001167983 */ /* 0x000ee80000100a00 */
[----:B------:R-:W2:Y:S04]  /*d6b0*/  LDL.64 R24, [R1+0x468] ;  /* 0x0004680001187983 */ /* 0x000ea80000100a00 */
[----:B----4-:R-:W4:Y:S04]  /*d6c0*/  @P1 LDG.E.U16 R74, desc[UR8][R158.64] ;  /* 0x000000089e4a1981 */ /* 0x010f28000c1e1500 */
[----:B------:R-:W5:Y:S04]  /*d6d0*/  @P1 LDG.E.U16 R138, desc[UR8][R156.64] ;  /* 0x000000089c8a1981 */ /* 0x000f68000c1e1500 */
[----:B------:R-:W4:Y:S04]  /*d6e0*/  LDL.64 R158, [R1+0x1c0] ;  /* 0x0001c000019e7983 */ /* 0x000f280000100a00 */
[----:B------:R-:W4:Y:S04]  /*d6f0*/  LDL.64 R156, [R1+0x328] ;  /* 0x00032800019c7983 */ /* 0x000f280000100a00 */
[----:B------:R-:W5:Y:S04]  /*d700*/  @P1 LDG.E.U16 R136, desc[UR8][R228.64] ;  /* 0x00000008e4881981 */ /* 0x000f68000c1e1500 */
[----:B------:R-:W4:Y:S04]  /*d710*/  @P1 LDG.E.U16 R77, desc[UR8][R222.64] ;  /* 0x00000008de4d1981 */ /* 0x000f28000c1e1500 */
[----:B------:R-:W5:Y:S04]  /*d720*/  @P1 LDG.E.U16 R134, desc[UR8][R220.64] ;  /* 0x00000008dc861981 */ /* 0x000f68000c1e1500 */
[----:B------:R-:W5:Y:S04]  /*d730*/  @P1 LDG.E.U16 R133, desc[UR8][R218.64] ;  /* 0x00000008da851981 */ /* 0x000f68000c1e1500 */
[----:B------:R-:W4:Y:S04]  /*d740*/  LDL.64 R228, [R1+0x190] ;  /* 0x0001900001e47983 */ /* 0x000f280000100a00 */
[----:B------:R-:W4:Y:S04]  /*d750*/  LDL.64 R222, [R1+0x180] ;  /* 0x0001800001de7983 */ /* 0x000f280000100a00 */
[----:B------:R-:W4:Y:S04]  /*d760*/  LDL.64 R220, [R1+0x170] ;  /* 0x0001700001dc7983 */ /* 0x000f280000100a00 */
[----:B------:R-:W4:Y:S04]  /*d770*/  LDL.64 R218, [R1+0x168] ;  /* 0x0001680001da7983 */ /* 0x000f280000100a00 */
[----:B------:R-:W5:Y:S04]  /*d780*/  @P1 LDG.E.U16 R135, desc[UR8][R226.64] ;  /* 0x00000008e2871981 */ /* 0x000f68000c1e1500 */
[----:B------:R-:W4:Y:S04]  /*d790*/  @P1 LDG.E.U16 R78, desc[UR8][R224.64] ;  /* 0x00000008e04e1981 */ /* 0x000f28000c1e1500 */
[----:B------:R-:W4:Y:S04]  /*d7a0*/  @P1 LDG.E.U16 R76, desc[UR8][R216.64] ;  /* 0x00000008d84c1981 */ /* 0x000f28000c1e1500 */
[----:B------:R-:W5:Y:S04]  /*d7b0*/  @P1 LDG.E.U16 R131, desc[UR8][R194.64] ;  /* 0x00000008c2831981 */ /* 0x000f68000c1e1500 */
[----:B------:R-:W5:Y:S04]  /*d7c0*/  @P1 LDG.E.U16 R130, desc[UR8][R192.64] ;  /* 0x00000008c0821981 */ /* 0x000f68000c1e1500 */
[----:B------:R-:W4:Y:S04]  /*d7d0*/  @P1 LDG.E.U16 R81, desc[UR8][R190.64] ;  /* 0x00000008be511981 */ /* 0x000f28000c1e1500 */
[----:B------:R-:W4:Y:S04]  /*d7e0*/  @P1 LDG.E.U16 R80, desc[UR8][R188.64] ;  /* 0x00000008bc501981 */ /* 0x000f28000c1e1500 */
[----:B------:R-:W5:Y:S04]  /*d7f0*/  @P1 LDG.E.U16 R129, desc[UR8][R186.64] ;  /* 0x00000008ba811981 */ /* 0x000f68000c1e1500 */
[----:B------:R-:W5:Y:S04]  /*d800*/  @P1 LDG.E.U16 R128, desc[UR8][R184.64] ;  /* 0x00000008b8801981 */ /* 0x000f68000c1e1500 */
[----:B------:R-:W4:Y:S04]  /*d810*/  @P1 LDG.E.U16 R79, desc[UR8][R182.64] ;  /* 0x00000008b64f1981 */ /* 0x000f28000c1e1500 */
[----:B------:R-:W5:Y:S04]  /*d820*/  @P1 LDG.E.U16 R127, desc[UR8][R180.64] ;  /* 0x00000008b47f1981 */ /* 0x000f68000c1e1500 */
        /* <DEDUP_REMOVED lines=10> */
[----:B------:R-:W4:Y:S04]  /*d8d0*/  LDL.64 R226, [R1+0x308] ;  /* 0x0003080001e27983 */ /* 0x000f280000100a00 */
[----:B------:R-:W4:Y:S04]  /*d8e0*/  LDL.64 R224, [R1+0x2f8] ;  /* 0x0002f80001e07983 */ /* 0x000f280000100a00 */
[----:B------:R-:W4:Y:S04]  /*d8f0*/  LDL.64 R216, [R1+0x2e8] ;  /* 0x0002e80001d87983 */ /* 0x000f280000100a00 */
[----:B------:R-:W4:Y:S04]  /*d900*/  LDL.64 R194, [R1+0x2c8] ;  /* 0x0002c80001c27983 */ /* 0x000f280000100a00 */
[----:B---3--:R-:W3:Y:S04]  /*d910*/  @P1 LDG.E.U16 R73, desc[UR8][R22.64] ;  /* 0x0000000816491981 */ /* 0x008ee8000c1e1500 */
[----:B--2---:R-:W5:Y:S04]  /*d920*/  @P1 LDG.E.U16 R139, desc[UR8][R24.64] ;  /* 0x00000008188b1981 */ /* 0x004f68000c1e1500 */
[----:B------:R-:W2:Y:S04]  /*d930*/  LDL.64 R192, [R1+0x2b8] ;  /* 0x0002b80001c07983 */ /* 0x000ea80000100a00 */
[----:B------:R-:W3:Y:S04]  /*d940*/  LDL.64 R22, [R1+0x1b0] ;  /* 0x0001b00001167983 */ /* 0x000ee80000100a00 */
[----:B------:R-:W3:Y:S04]  /*d950*/  LDL.64 R24, [R1+0x448] ;  /* 0x0004480001187983 */ /* 0x000ee80000100a00 */
[----:B----4-:R-:W4:Y:S04]  /*d960*/  @P1 LDG.E.U16 R88, desc[UR8][R158.64] ;  /* 0x000000089e581981 */ /* 0x010f28000c1e1500 */
        /* <DEDUP_REMOVED lines=18> */
[----:B------:R-:W5:Y:S04]  /*da90*/  @P1 LDG.E.U16 R119, desc[UR8][R156.64] ;  /* 0x000000089c771981 */ /* 0x000f68000c1e1500 */
[----:B------:R-:W4:Y:S04]  /*daa0*/  @P1 LDG.E.U16 R85, desc[UR8][R228.64] ;  /* 0x00000008e4551981 */ /* 0x000f28000c1e1500 */
[----:B------:R-:W4:Y:S04]  /*dab0*/  LDL.64 R212, [R1+0x2d8] ;  /* 0x0002d80001d47983 */ /* 0x000f280000100a00 */
[----:B------:R-:W4:Y:S04]  /*dac0*/  LDL.64 R156, [R1+0x198] ;  /* 0x00019800019c7983 */ /* 0x000f280000100a00 */
[----:B------:R-:W4:Y:S04]  /*dad0*/  @P1 LDG.E.U16 R91, desc[UR8][R222.64] ;  /* 0x00000008de5b1981 */ /* 0x000f28000c1e1500 */
[----:B------:R-:W4:Y:S04]  /*dae0*/  @P1 LDG.E.U16 R90, desc[UR8][R220.64] ;  /* 0x00000008dc5a1981 */ /* 0x000f28000c1e1500 */
[----:B------:R-:W4:Y:S01]  /*daf0*/  @P1 LDG.E.U16 R89, desc[UR8][R218.64] ;  /* 0x00000008da591981 */ /* 0x000f22000c1e1500 */
[----:B------:R-:W0:Y:S01]  /*db00*/  S2R R21, SR_TID.X ;  /* 0x0000000000157919 */ /* 0x000e220000002100 */
[-C--:B-1----:R-:W-:Y:S01]  /*db10*/  FMUL R4, R4, R155.reuse ;  /* 0x0000009b04047220 */ /* 0x082fe20000400000 */
[-C--:B------:R-:W-:Y:S01]  /*db20*/  FMUL R5, R5, R155.reuse ;  /* 0x0000009b05057220 */ /* 0x080fe20000400000 */
[-C--:B------:R-:W-:Y:S01]  /*db30*/  FMUL R7, R7, R155.reuse ;  /* 0x0000009b07077220 */ /* 0x080fe20000400000 */
[-C--:B------:R-:W-:Y:S01]  /*db40*/  FMUL R6, R6, R155.reuse ;  /* 0x0000009b06067220 */ /* 0x080fe20000400000 */
[-C--:B------:R-:W-:Y:S01]  /*db50*/  FMUL R8, R8, R155.reuse ;  /* 0x0000009b08087220 */ /* 0x080fe20000400000 */
[----:B------:R-:W-:Y:S01]  /*db60*/  FMUL R9, R9, R155 ;  /* 0x0000009b09097220 */ /* 0x000fe20000400000 */
[----:B------:R-:W5:Y:S04]  /*db70*/  @P1 LDG.E.U16 R117, desc[UR8][R226.64] ;  /* 0x00000008e2751981 */ /* 0x000f68000c1e1500 */
[----:B------:R-:W5:Y:S04]  /*db80*/  @P1 LDG.E.U16 R116, desc[UR8][R224.64] ;  /* 0x00000008e0741981 */ /* 0x000f68000c1e1500 */
[----:B------:R-:W5:Y:S04]  /*db90*/  @P1 LDG.E.U16 R115, desc[UR8][R216.64] ;  /* 0x00000008d8731981 */ /* 0x000f68000c1e1500 */
[----:B------:R-:W5:Y:S04]  /*dba0*/  @P1 LDG.E.U16 R113, desc[UR8][R194.64] ;  /* 0x00000008c2711981 */ /* 0x000f68000c1e1500 */
[----:B--2---:R-:W5:Y:S04]  /*dbb0*/  @P1 LDG.E.U16 R112, desc[UR8][R192.64] ;  /* 0x00000008c0701981 */ /* 0x004f68000c1e1500 */
[----:B---3--:R-:W2:Y:S04]  /*dbc0*/  @P1 LDG.E.U16 R87, desc[UR8][R22.64] ;  /* 0x0000000816571981 */ /* 0x008ea8000c1e1500 */
[----:B------:R-:W5:Y:S04]  /*dbd0*/  @P1 LDG.E.U16 R137, desc[UR8][R24.64] ;  /* 0x0000000818891981 */ /* 0x000f68000c1e1500 */
[----:B------:R-:W3:Y:S04]  /*dbe0*/  LDL.64 R22, [R1+0x1a0] ;  /* 0x0001a00001167983 */ /* 0x000ee80000100a00 */
[----:B------:R-:W2:Y:S04]  /*dbf0*/  LDL.64 R24, [R1+0x318] ;  /* 0x0003180001187983 */ /* 0x000ea80000100a00 */
[----:B----4-:R-:W5:Y:S04]  /*dc00*/  @P1 LDG.E.U16 R111, desc[UR8][R190.64] ;  /* 0x00000008be6f1981 */ /* 0x010f68000c1e1500 */
[----:B------:R-:W5:Y:S04]  /*dc10*/  @P1 LDG.E.U16 R110, desc[UR8][R188.64] ;  /* 0x00000008bc6e1981 */ /* 0x000f68000c1e1500 */
        /* <DEDUP_REMOVED lines=15> */
[----:B------:R1:W5:Y:S04]  /*dd10*/  @P1 LDG.E.U16 R114, desc[UR8][R212.64] ;  /* 0x00000008d4721981 */ /* 0x000368000c1e1500 */
[----:B------:R4:W5:Y:S04]  /*dd20*/  @P1 LDG.E.U16 R94, desc[UR8][R156.64] ;  /* 0x000000089c5e1981 */ /* 0x000968000c1e1500 */
[----:B---3--:R-:W3:Y:S04]  /*dd30*/  @P1 LDG.E.U16 R86, desc[UR8][R22.64] ;  /* 0x0000000816561981 */ /* 0x008ee8000c1e1500 */
[----:B--2---:R-:W5:Y:S04]  /*dd40*/  @P1 LDG.E.U16 R118, desc[UR8][R24.64] ;  /* 0x0000000818761981 */ /* 0x004f68000c1e1500 */
[----:B------:R-:W2:Y:S04]  /*dd50*/  LDL.64 R22, [R1+0x178] ;  /* 0x0001780001167983 */ /* 0x000ea80000100a00 */
[----:B------:R-:W3:Y:S01]  /*dd60*/  LDL.64 R24, [R1+0x188] ;  /* 0x0001880001187983 */ /* 0x000ee20000100a00 */
[----:B-1----:R-:W1:Y:S01]  /*dd70*/  S2R R212, SR_CTAID.X ;  /* 0x0000000000d47919 */ /* 0x002e620000002500 */
[----:B0-----:R-:W-:-:S02]  /*dd80*/  LOP3.LUT R3, R21, 0xf, RZ, 0xc0, !PT ;  /* 0x0000000f15037812 */ /* 0x001fc400078ec0ff */
[----:B------:R-:W-:-:S04]  /*dd90*/  LOP3.LUT R0, R21, 0x60, RZ, 0xc0, !PT ;  /* 0x0000006015007812 */ /* 0x000fc800078ec0ff */
[----:B------:R-:W-:Y:S02]  /*dda0*/  LEA.HI R0, R0, R3, RZ, 0x1f ;  /* 0x0000000300007211 */ /* 0x000fe400078ff8ff */
[----:B----4-:R-:W-:-:S04]  /*ddb0*/  LOP3.LUT R156, R21, 0x10, RZ, 0xc0, !PT ;  /* 0x00000010159c7812 */ /* 0x010fc800078ec0ff */
[C---:B------:R-:W-:Y:S02]  /*ddc0*/  LOP3.LUT R3, R156.reuse, 0x2, RZ, 0xfc, !PT ;  /* 0x000000029c037812 */ /* 0x040fe400078efcff */
[----:B------:R-:W-:Y:S01]  /*ddd0*/  LOP3.LUT R21, R156, 0x3, RZ, 0xfc, !PT ;  /* 0x000000039c157812 */ /* 0x000fe200078efcff */
[----:B-1----:R-:W-:-:S04]  /*dde0*/  IMAD.SHL.U32 R212, R212, 0x40, RZ ;  /* 0x00000040d4d47824 */ /* 0x002fc800078e00ff */
[----:B------:R-:W-:-:S05]  /*ddf0*/  IMAD.IADD R0, R212, 0x1, R0 ;  /* 0x00000001d4007824 */ /* 0x000fca00078e0200 */
[C---:B------:R-:W-:Y:S02]  /*de00*/  ISETP.GE.AND P3, PT, R0.reuse, R156, PT ;  /* 0x0000009c0000720c */ /* 0x040fe40003f66270 */
[----:B------:R-:W-:Y:S02]  /*de10*/  ISETP.GE.AND P4, PT, R0, R3, PT ;  /* 0x000000030000720c */ /* 0x000fe40003f86270 */
[----:B------:R-:W-:Y:S02]  /*de20*/  LOP3.LUT R3, R156, 0x4, RZ, 0xfc, !PT ;  /* 0x000000049c037812 */ /* 0x000fe400078efcff */
[----:B------:R-:W-:-:S04]  /*de30*/  ISETP.GE.AND P5, PT, R0, R21, PT ;  /* 0x000000150000720c */ /* 0x000fc80003fa6270 */
[----:B------:R-:W-:Y:S01]  /*de40*/  FSEL R26, R7, -INF , P5 ;  /* 0xff800000071a7808 */ /* 0x000fe20002800000 */
[----:B------:R-:W-:Y:S01]  /*de50*/  FMUL R7, R14, R155 ;  /* 0x0000009b0e077220 */ /* 0x000fe20000400000 */
[----:B-----5:R-:W-:Y:S04]  /*de60*/  STS.U16 [R196+UR4+0x10000], R27 ;  /* 0x0100001bc4007988 */ /* 0x020fe80008000404 */
        /* <DEDUP_REMOVED lines=18> */
[----:B--2---:R0:W5:Y:S04]  /*df90*/  @P1 LDG.E.U16 R92, desc[UR8][R22.64] ;  /* 0x00000008165c1981 */ /* 0x004168000c1e1500 */
[----:B---3--:R1:W5:Y:S01]  /*dfa0*/  @P1 LDG.E.U16 R93, desc[UR8][R24.64] ;  /* 0x00000008185d1981 */ /* 0x008362000c1e1500 */
[----:B0-----:R-:W-:-:S02]  /*dfb0*/  FSEL R23, R4, -INF , P3 ;  /* 0xff80000004177808 */ /* 0x001fc40001800000 */
[----:B------:R-:W-:-:S04]  /*dfc0*/  ISETP.GT.AND P3, PT, R0, R156, PT ;  /* 0x0000009c0000720c */ /* 0x000fc80003f64270 */
[----:B------:R-:W-:Y:S02]  /*dfd0*/  FSEL R22, R5, -INF , P3 ;  /* 0xff80000005167808 */ /* 0x000fe40001800000 */
[----:B------:R-:W-:Y:S02]  /*dfe0*/  ISETP.GE.AND P3, PT, R0, R3, PT ;  /* 0x000000030000720c */ /* 0x000fe40003f66270 */
[C---:B------:R-:W-:Y:S02]  /*dff0*/  LOP3.LUT R3, R156.reuse, 0x6, RZ, 0xfc, !PT ;  /* 0x000000069c037812 */ /* 0x040fe400078efcff */
[----:B------:R-:W-:Y:S02]  /*e000*/  LOP3.LUT R4, R156, 0x5, RZ, 0xfc, !PT ;  /* 0x000000059c047812 */ /* 0x000fe400078efcff */
[----:B------:R-:W-:Y:S02]  /*e010*/  ISETP.GE.AND P5, PT, R0, R3, PT ;  /* 0x000000030000720c */ /* 0x000fe40003fa6270 */
[----:B------:R-:W-:Y:S01]  /*e020*/  LOP3.LUT R3, R156, 0x7, RZ, 0xfc, !PT ;  /* 0x000000079c037812 */ /* 0x000fe200078efcff */
[----:B-1----:R-:W-:Y:S01]  /*e030*/  FMUL R25, R10, R155 ;  /* 0x0000009b0a197220 */ /* 0x002fe20000400000 */
[----:B------:R-:W-:-:S02]  /*e040*/  FSEL R24, R6, -INF , P4 ;  /* 0xff80000006187808 */ /* 0x000fc40002000000 */
[----:B------:R-:W-:Y:S02]  /*e050*/  ISETP.GE.AND P4, PT, R0, R4, PT ;  /* 0x000000040000720c */ /* 0x000fe40003f86270 */
[----:B------:R-:W-:Y:S02]  /*e060*/  FSEL R21, R8, -INF , P3 ;  /* 0xff80000008157808 */ /* 0x000fe40001800000 */
[----:B------:R-:W-:Y:S02]  /*e070*/  ISETP.GE.AND P3, PT, R0, R3, PT ;  /* 0x000000030000720c */ /* 0x000fe40003f66270 */
[----:B------:R-:W-:Y:S02]  /*e080*/  LOP3.LUT R3, R156, 0x9, RZ, 0xfc, !PT ;  /* 0x000000099c037812 */ /* 0x000fe400078efcff */
[----:B------:R-:W-:Y:S01]  /*e090*/  FSEL R10, R9, -INF , P4 ;  /* 0xff800000090a7808 */ /* 0x000fe20002000000 */
[----:B------:R-:W-:Y:S01]  /*e0a0*/  FMUL R9, R11, R155 ;  /* 0x0000009b0b097220 */ /* 0x000fe20000400000 */
[----:B------:R-:W-:-:S02]  /*e0b0*/  FSEL R25, R25, -INF , P5 ;  /* 0xff80000019197808 */ /* 0x000fc40002800000 */
[----:B------:R-:W-:Y:S02]  /*e0c0*/  ISETP.GE.AND P5, PT, R0, R3, PT ;  /* 0x000000030000720c */ /* 0x000fe40003fa6270 */
[----:B------:R-:W-:Y:S01]  /*e0d0*/  LOP3.LUT R3, R156, 0xa, RZ, 0xfc, !PT ;  /* 0x0000000a9c037812 */ /* 0x000fe200078efcff */
[-C--:B------:R-:W-:Y:S01]  /*e0e0*/  FMUL R8, R12, R155.reuse ;  /* 0x0000009b0c087220 */ /* 0x080fe20000400000 */
[----:B------:R-:W-:Y:S01]  /*e0f0*/  FMUL R12, R13, R155 ;  /* 0x0000009b0d0c7220 */ /* 0x000fe20000400000 */
[----:B------:R-:W-:Y:S02]  /*e100*/  FSEL R9, R9, -INF , P3 ;  /* 0xff80000009097808 */ /* 0x000fe40001800000 */
[----:B------:R-:W-:Y:S02]  /*e110*/  ISETP.GE.AND P3, PT, R0, R3, PT ;  /* 0x000000030000720c */ /* 0x000fe40003f66270 */
[----:B------:R-:W-:Y:S02]  /*e120*/  LOP3.LUT R3, R156, 0xc, RZ, 0xfc, !PT ;  /* 0x0000000c9c037812 */ /* 0x000fe400078efcff */
[----:B------:R-:W-:-:S02]  /*e130*/  FSEL R12, R12, -INF , P5 ;  /* 0xff8000000c0c7808 */ /* 0x000fc40002800000 */
[----:B------:R-:W-:Y:S02]  /*e140*/  ISETP.GE.AND P5, PT, R0, R3, PT ;  /* 0x000000030000720c */ /* 0x000fe40003fa6270 */
[----:B------:R-:W-:Y:S02]  /*e150*/  LOP3.LUT R4, R156, 0x8, RZ, 0xfc, !PT ;  /* 0x000000089c047812 */ /* 0x000fe400078efcff */
[----:B------:R-:W-:Y:S02]  /*e160*/  FMNMX3 R3, R23, R22, R24, !PT ;  /* 0x0000001617037276 */ /* 0x000fe40007800018 */
[----:B------:R-:W-:Y:S02]  /*e170*/  ISETP.GE.AND P4, PT, R0, R4, PT ;  /* 0x000000040000720c */ /* 0x000fe40003f86270 */
[----:B------:R-:W-:Y:S02]  /*e180*/  FMNMX3 R3, R3, R26, R21, !PT ;  /* 0x0000001a03037276 */ /* 0x000fe40007800015 */
[----:B------:R-:W-:Y:S01]  /*e190*/  LOP3.LUT R4, R156, 0xb, RZ, 0xfc, !PT ;  /* 0x0000000b9c047812 */ /* 0x000fe200078efcff */
[----:B------:R-:W-:Y:S01]  /*e1a0*/  FMUL R11, R15, R155 ;  /* 0x0000009b0f0b7220 */ /* 0x000fe20000400000 */
[----:B------:R-:W-:-:S02]  /*e1b0*/  FSEL R8, R8, -INF , P4 ;  /* 0xff80000008087808 */ /* 0x000fc40002000000 */
[----:B------:R-:W-:Y:S02]  /*e1c0*/  FMNMX3 R3, R3, R10, R25, !PT ;  /* 0x0000000a03037276 */ /* 0x000fe40007800019 */
[----:B------:R-:W-:Y:S01]  /*e1d0*/  ISETP.GE.AND P4, PT, R0, R4, PT ;  /* 0x000000040000720c */ /* 0x000fe20003f86270 */
[----:B------:R-:W-:Y:S01]  /*e1e0*/  FMUL R6, R16, R155 ;  /* 0x0000009b10067220 */ /* 0x000fe20000400000 */
[C---:B------:R-:W-:Y:S02]  /*e1f0*/  LOP3.LUT R5, R156.reuse, 0xd, RZ, 0xfc, !PT ;  /* 0x0000000d9c057812 */ /* 0x040fe400078efcff */
[----:B------:R-:W-:Y:S02]  /*e200*/  LOP3.LUT R4, R156, 0xe, RZ, 0xfc, !PT ;  /* 0x0000000e9c047812 */ /* 0x000fe400078efcff */
[----:B------:R-:W-:Y:S02]  /*e210*/  FSEL R7, R7, -INF , P3 ;  /* 0xff80000007077808 */ /* 0x000fe40001800000 */
[----:B------:R-:W-:-:S02]  /*e220*/  FMNMX3 R3, R3, R9, R8, !PT ;  /* 0x0000000903037276 */ /* 0x000fc40007800008 */
[----:B------:R-:W-:Y:S02]  /*e230*/  FSEL R11, R11, -INF , P4 ;  /* 0xff8000000b0b7808 */ /* 0x000fe40002000000 */
[C---:B------:R-:W-:Y:S01]  /*e240*/  ISETP.GE.AND P3, PT, R0.reuse, R5, PT ;  /* 0x000000050000720c */ /* 0x040fe20003f66270 */
[-C--:B------:R-:W-:Y:S01]  /*e250*/  FMUL R5, R17, R155.reuse ;  /* 0x0000009b11057220 */ /* 0x080fe20000400000 */
[----:B------:R-:W-:Y:S01]  /*e260*/  ISETP.GE.AND P4, PT, R0, R4, PT ;  /* 0x000000040000720c */ /* 0x000fe20003f86270 */
[----:B------:R-:W-:Y:S01]  /*e270*/  FMUL R4, R18, R155 ;  /* 0x0000009b12047220 */ /* 0x000fe20000400000 */
[----:B------:R-:W-:Y:S02]  /*e280*/  LOP3.LUT R13, R156, 0xf, RZ, 0xfc, !PT ;  /* 0x0000000f9c0d7812 */ /* 0x000fe400078efcff */
[----:B------:R-:W-:Y:S02]  /*e290*/  FSEL R6, R6, -INF , P5 ;  /* 0xff80000006067808 */ /* 0x000fe40002800000 */
[----:B------:R-:W-:-:S02]  /*e2a0*/  FMNMX3 R3, R3, R12, R7, !PT ;  /* 0x0000000c03037276 */ /* 0x000fc40007800007 */
[----:B------:R-:W-:Y:S01]  /*e2b0*/  ISETP.GE.AND P5, PT, R0, R13, PT ;  /* 0x0000000d0000720c */ /* 0x000fe20003fa6270 */
[----:B------:R-:W-:Y:S01]  /*e2c0*/  FMUL R0, R19, R155 ;  /* 0x0000009b13007220 */ /* 0x000fe20000400000 */
[----:B------:R-:W-:Y:S02]  /*e2d0*/  FSEL R5, R5, -INF , P3 ;  /* 0xff80000005057808 */ /* 0x000fe40001800000 */
[----:B------:R-:W-:Y:S02]  /*e2e0*/  FSEL R4, R4, -INF , P4 ;  /* 0xff80000004047808 */ /* 0x000fe40002000000 */
[----:B------:R-:W-:Y:S02]  /*e2f0*/  FMNMX3 R3, R3, R11, R6, !PT ;  /* 0x0000000b03037276 */ /* 0x000fe40007800006 */
[----:B------:R-:W-:Y:S02]  /*e300*/  FSEL R0, R0, -INF , P5 ;  /* 0xff80000000007808 */ /* 0x000fe40002800000 */
[----:B------:R-:W-:-:S04]  /*e310*/  FMNMX3 R3, R3, R5, R4, !PT ;  /* 0x0000000503037276 */ /* 0x000fc80007800004 */
[----:B------:R-:W-:-:S05]  /*e320*/  FMNMX R3, R0, R3, !PT ;  /* 0x0000000300037209 */ /* 0x000fca0007800000 */
[----:B------:R-:W0:Y:S02]  /*e330*/  SHFL.BFLY PT, R13, R3, 0x10, 0x1f ;  /* 0x0e001f00030d7f89 */ /* 0x000e2400000e0000 */
[----:B0-----:R-:W-:-:S05]  /*e340*/  FMNMX3 R3, R3, -INF , R13, !PT ;  /* 0xff80000003037876 */ /* 0x001fca000780000d */
[--C-:B------:R-:W-:Y:S01]  /*e350*/  FADD R23, R23, -R3.reuse ;  /* 0x8000000317177221 */ /* 0x100fe20000000000 */
[--C-:B------:R-:W-:Y:S01]  /*e360*/  FADD R22, R22, -R3.reuse ;  /* 0x8000000316167221 */ /* 0x100fe20000000000 */
[--C-:B------:R-:W-:Y:S02]  /*e370*/  FADD R24, R24, -R3.reuse ;  /* 0x8000000318187221 */ /* 0x100fe40000000000 */
[----:B------:R-:W-:Y:S01]  /*e380*/  FMUL R23, R23, 1.4426950216293334961 ;  /* 0x3fb8aa3b17177820 */ /* 0x000fe20000400000 */
[----:B------:R-:W-:Y:S01]  /*e390*/  FMUL R22, R22, 1.4426950216293334961 ;  /* 0x3fb8aa3b16167820 */ /* 0x000fe20000400000 */
[----:B------:R-:W-:Y:S01]  /*e3a0*/  FMUL R24, R24, 1.4426950216293334961 ;  /* 0x3fb8aa3b18187820 */ /* 0x000fe20000400000 */
[--C-:B------:R-:W-:Y:S01]  /*e3b0*/  FADD R19, R26, -R3.reuse ;  /* 0x800000031a137221 */ /* 0x100fe20000000000 */
[----:B------:R-:W-:Y:S02]  /*e3c0*/  FADD R18, R21, -R3 ;  /* 0x8000000315127221 */ /* 0x000fe40000000000 */
[----:B------:R-:W-:Y:S01]  /*e3d0*/  MUFU.EX2 R23, R23 ;  /* 0x0000001700177308 */ /* 0x000fe20000000800 */
[----:B------:R-:W-:Y:S01]  /*e3e0*/  FMUL R19, R19, 1.4426950216293334961 ;  /* 0x3fb8aa3b13137820 */ /* 0x000fe20000400000 */
[----:B------:R-:W-:-:S06]  /*e3f0*/  FMUL R18, R18, 1.4426950216293334961 ;  /* 0x3fb8aa3b12127820 */ /* 0x000fcc0000400000 */
[----:B------:R-:W0:Y:S01]  /*e400*/  MUFU.EX2 R22, R22 ;  /* 0x0000001600167308 */ /* 0x000e220000000800 */
[--C-:B------:R-:W-:Y:S01]  /*e410*/  FADD R17, R10, -R3.reuse ;  /* 0x800000030a117221 */ /* 0x100fe20000000000 */
[----:B------:R-:W-:-:S06]  /*e420*/  FADD R16, R25, -R3 ;  /* 0x8000000319107221 */ /* 0x000fcc0000000000 */
[----:B------:R-:W1:Y:S01]  /*e430*/  MUFU.EX2 R24, R24 ;  /* 0x0000001800187308 */ /* 0x000e620000000800 */
[----:B------:R-:W-:Y:S01]  /*e440*/  FMUL R17, R17, 1.4426950216293334961 ;  /* 0x3fb8aa3b11117820 */ /* 0x000fe20000400000 */
[----:B------:R-:W-:-:S06]  /*e450*/  FMUL R16, R16, 1.4426950216293334961 ;  /* 0x3fb8aa3b10107820 */ /* 0x000fcc0000400000 */
[----:B------:R-:W2:Y:S01]  /*e460*/  MUFU.EX2 R19, R19 ;  /* 0x0000001300137308 */ /* 0x000ea20000000800 */
[--C-:B------:R-:W-:Y:S01]  /*e470*/  FADD R13, R9, -R3.reuse ;  /* 0x80000003090d7221 */ /* 0x100fe20000000000 */
[----:B------:R-:W-:Y:S01]  /*e480*/  FADD R14, R7, -R3 ;  /* 0x80000003070e7221 */ /* 0x000fe20000000000 */
[----:B0-----:R-:W-:-:S05]  /*e490*/  FADD R7, R23, R22 ;  /* 0x0000001617077221 */ /* 0x001fca0000000000 */
[----:B------:R-:W0:Y:S01]  /*e4a0*/  MUFU.EX2 R18, R18 ;  /* 0x0000001200127308 */ /* 0x000e220000000800 */
[----:B------:R-:W-:Y:S01]  /*e4b0*/  FMUL R13, R13, 1.4426950216293334961 ;  /* 0x3fb8aa3b0d0d7820 */ /* 0x000fe20000400000 */
[----:B------:R-:W-:Y:S01]  /*e4c0*/  FADD R15, R8, -R3 ;  /* 0x80000003080f7221 */ /* 0x000fe20000000000 */
[----:B-1----:R-:W-:-:S05]  /*e4d0*/  FADD R7, R24, R7 ;  /* 0x0000000718077221 */ /* 0x002fca0000000000 */
[----:B------:R-:W1:Y:S01]  /*e4e0*/  MUFU.EX2 R17, R17 ;  /* 0x0000001100117308 */ /* 0x000e620000000800 */
[----:B------:R-:W-:Y:S01]  /*e4f0*/  FMUL R15, R15, 1.4426950216293334961 ;  /* 0x3fb8aa3b0f0f7820 */ /* 0x000fe20000400000 */
[--C-:B------:R-:W-:Y:S01]  /*e500*/  FADD R8, R12, -R3.reuse ;  /* 0x800000030c087221 */ /* 0x100fe20000000000 */
[----:B------:R-:W-:-:S05]  /*e510*/  FADD R12, R6, -R3 ;  /* 0x80000003060c7221 */ /* 0x000fca0000000000 */
[----:B------:R-:W3:Y:S01]  /*e520*/  MUFU.EX2 R16, R16 ;  /* 0x0000001000107308 */ /* 0x000ee20000000800 */
[----:B--2---:R-:W-:Y:S01]  /*e530*/  FADD R6, R19, R7 ;  /* 0x0000000713067221 */ /* 0x004fe20000000000 */
[----:B------:R-:W-:-:S06]  /*e540*/  FMUL R8, R8, 1.4426950216293334961 ;  /* 0x3fb8aa3b08087820 */ /* 0x000fcc0000400000 */
[----:B------:R-:W2:Y:S01]  /*e550*/  MUFU.EX2 R13, R13 ;  /* 0x0000000d000d7308 */ /* 0x000ea20000000800 */
[----:B0-----:R-:W-:Y:S01]  /*e560*/  FADD R6, R18, R6 ;  /* 0x0000000612067221 */ /* 0x001fe20000000000 */
[----:B------:R-:W-:Y:S01]  /*e570*/  FMUL R14, R14, 1.4426950216293334961 ;  /* 0x3fb8aa3b0e0e7820 */ /* 0x000fe20000400000 */
[----:B------:R-:W-:-:S05]  /*e580*/  FADD R9, R11, -R3 ;  /* 0x800000030b097221 */ /* 0x000fca0000000000 */
[----:B------:R-:W0:Y:S01]  /*e590*/  MUFU.EX2 R15, R15 ;  /* 0x0000000f000f7308 */ /* 0x000e220000000800 */
[----:B-1----:R-:W-:Y:S01]  /*e5a0*/  FADD R6, R17, R6 ;  /* 0x0000000611067221 */ /* 0x002fe20000000000 */
[----:B------:R-:W-:-:S06]  /*e5b0*/  FMUL R9, R9, 1.4426950216293334961 ;  /* 0x3fb8aa3b09097820 */ /* 0x000fcc0000400000 */
[----:B------:R-:W1:Y:S01]  /*e5c0*/  MUFU.EX2 R8, R8 ;  /* 0x0000000800087308 */ /* 0x000e620000000800 */
[----:B---3--:R-:W-:Y:S01]  /*e5d0*/  FADD R6, R16, R6 ;  /* 0x0000000610067221 */ /* 0x008fe20000000000 */
[----:B------:R-:W-:Y:S01]  /*e5e0*/  FMUL R12, R12, 1.4426950216293334961 ;  /* 0x3fb8aa3b0c0c7820 */ /* 0x000fe20000400000 */
[--C-:B------:R-:W-:Y:S01]  /*e5f0*/  FADD R10, R5, -R3.reuse ;  /* 0x80000003050a7221 */ /* 0x100fe20000000000 */
[----:B------:R-:W-:-:S04]  /*e600*/  FADD R5, R4, -R3 ;  /* 0x8000000304057221 */ /* 0x000fc80000000000 */
[----:B------:R-:W3:Y:S01]  /*e610*/  MUFU.EX2 R14, R14 ;  /* 0x0000000e000e7308 */ /* 0x000ee20000000800 */
[----:B--2---:R-:W-:Y:S01]  /*e620*/  FADD R4, R13, R6 ;  /* 0x000000060d047221 */ /* 0x004fe20000000000 */
[----:B------:R-:W-:-:S06]  /*e630*/  FMUL R10, R10, 1.4426950216293334961 ;  /* 0x3fb8aa3b0a0a7820 */ /* 0x000fcc0000400000 */
[----:B------:R-:W2:Y:S01]  /*e640*/  MUFU.EX2 R9, R9 ;  /* 0x0000000900097308 */ /* 0x000ea20000000800 */
[----:B0-----:R-:W-:Y:S01]  /*e650*/  FADD R4, R15, R4 ;  /* 0x000000040f047221 */ /* 0x001fe20000000000 */
[----:B------:R-:W-:Y:S01]  /*e660*/  FADD R11, R0, -R3 ;  /* 0x80000003000b7221 */ /* 0x000fe20000000000 */
[----:B------:R-:W-:-:S05]  /*e670*/  FMUL R5, R5, 1.4426950216293334961 ;  /* 0x3fb8aa3b05057820 */ /* 0x000fca0000400000 */
[----:B------:R-:W0:Y:S01]  /*e680*/  MUFU.EX2 R12, R12 ;  /* 0x0000000c000c7308 */ /* 0x000e220000000800 */
[----:B-1----:R-:W-:Y:S01]  /*e690*/  FADD R4, R8, R4 ;  /* 0x0000000408047221 */ /* 0x002fe20000000000 */
[----:B------:R-:W-:-:S06]  /*e6a0*/  FMUL R11, R11, 1.4426950216293334961 ;  /* 0x3fb8aa3b0b0b7820 */ /* 0x000fcc0000400000 */
[----:B------:R-:W1:Y:S01]  /*e6b0*/  MUFU.EX2 R10, R10 ;  /* 0x0000000a000a7308 */ /* 0x000e620000000800 */
[----:B---3--:R-:W-:-:S07]  /*e6c0*/  FADD R4, R14, R4 ;  /* 0x000000040e047221 */ /* 0x008fce0000000000 */
[----:B------:R1:W3:Y:S01]  /*e6d0*/  MUFU.EX2 R0, R5 ;  /* 0x0000000500007308 */ /* 0x0002e20000000800 */
[----:B--2---:R-:W-:Y:S01]  /*e6e0*/  FADD R4, R9, R4 ;  /* 0x0000000409047221 */ /* 0x004fe20000000000 */
[----:B------:R2:W-:Y:S06]  /*e6f0*/  STS.U16 [R196+UR4+0x12600], R44 ;  /* 0x0126002cc4007988 */ /* 0x0005ec0008000404 */
[----:B------:R-:W4:Y:S01]  /*e700*/  MUFU.EX2 R11, R11 ;  /* 0x0000000b000b7308 */ /* 0x000f220000000800 */
[----:B------:R2:W-:Y:S01]  /*e710*/  STS.U16 [R196+UR4+0x12800], R43 ;  /* 0x0128002bc4007988 */ /* 0x0005e20008000404 */
[----:B0-----:R-:W-:-:S03]  /*e720*/  FADD R4, R12, R4 ;  /* 0x000000040c047221 */ /* 0x001fc60000000000 */
[----:B------:R2:W-:Y:S04]  /*e730*/  STS.U16 [R196+UR4+0x12a00], R52 ;  /* 0x012a0034c4007988 */ /* 0x0005e80008000404 */
        /* <DEDUP_REMOVED lines=42> */
[----:B------:R2:W-:Y:S01]  /*e9e0*/  STS.U16 [R20+UR4+0x17f00], R89 ;  /* 0x017f005914007988 */ /* 0x0005e20008000404 */
[----:B-1----:R-:W-:-:S04]  /*e9f0*/  FADD R5, R10, R4 ;  /* 0x000000040a057221 */ /* 0x002fc80000000000 */
[----:B---3--:R-:W-:-:S04]  /*ea00*/  FADD R21, R0, R5 ;  /* 0x0000000500157221 */ /* 0x008fc80000000000 */
[----:B----4-:R-:W-:Y:S01]  /*ea10*/  FADD R197, R11, R21 ;  /* 0x000000150bc57221 */ /* 0x010fe20000000000 */
[----:B------:R-:W-:-:S04]  /*ea20*/  F2FP.F16.F32.PACK_AB R4, R22, R23 ;  /* 0x000000171604723e */ /* 0x000fc800000000ff */
[----:B------:R2:W0:Y:S01]  /*ea30*/  SHFL.BFLY PT, R208, R197, 0x10, 0x1f ;  /* 0x0e001f00c5d07f89 */ /* 0x00042200000e0000 */
[----:B------:R-:W-:Y:S02]  /*ea40*/  F2FP.F16.F32.PACK_AB R5, R19, R24 ;  /* 0x000000181305723e */ /* 0x000fe400000000ff */
[----:B------:R-:W-:Y:S02]  /*ea50*/  F2FP.F16.F32.PACK_AB R6, R17, R18 ;  /* 0x000000121106723e */ /* 0x000fe400000000ff */
[----:B------:R-:W-:Y:S02]  /*ea60*/  F2FP.F16.F32.PACK_AB R7, R13, R16 ;  /* 0x000000100d07723e */ /* 0x000fe400000000ff */
[----:B------:R-:W-:Y:S02]  /*ea70*/  F2FP.F16.F32.PACK_AB R8, R8, R15 ;  /* 0x0000000f0808723e */ /* 0x000fe400000000ff */
[----:B------:R-:W-:Y:S02]  /*ea80*/  F2FP.F16.F32.PACK_AB R9, R9, R14 ;  /* 0x0000000e0909723e */ /* 0x000fe400000000ff */
[----:B------:R-:W-:-:S02]  /*ea90*/  F2FP.F16.F32.PACK_AB R10, R10, R12 ;  /* 0x0000000c0a0a723e */ /* 0x000fc400000000ff */
[----:B------:R-:W-:Y:S01]  /*eaa0*/  F2FP.F16.F32.PACK_AB R11, R11, R0 ;  /* 0x000000000b0b723e */ /* 0x000fe200000000ff */
[----:B--2---:R-:W-:Y:S06]  /*eab0*/  @!P1 BRA `(.L_x_9) ;  /* 0x0000000000089947 */ /* 0x004fec0003800000 */
[----:B------:R1:W-:Y:S01]  /*eac0*/  STTM.16dp32bit_t0_t15.x8 tmem[UR6+0x120], R4 ;  /* 0x00012004000079ed */ /* 0x0003e20008980006 */
[----:B------:R1:W-:Y:S02]  /*ead0*/  STTM.16dp32bit_t16_t31.x8 tmem[UR6+0x128], R4 ;  /* 0x00012804000079ed */ /* 0x0003e400089a0006 */
.L_x_9:
[----:B------:R-:W-:Y:S01]  /*eae0*/  STS.U16 [R20+UR4+0x10100], R154 ;  /* 0x0101009a14007988 */ /* 0x000fe20008000404 */
[----:B------:R-:W-:-:S03]  /*eaf0*/  FADD R0, -R3, -INF ;  /* 0xff80000003007421 */ /* 0x000fc60000000100 */
[----:B------:R-:W-:Y:S01]  /*eb00*/  STS.U16 [R20+UR4+0x10300], R153 ;  /* 0x0103009914007988 */ /* 0x000fe20008000404 */
[----:B------:R-:W-:-:S03]  /*eb10*/  FMUL R0, R0, 1.4426950216293334961 ;  /* 0x3fb8aa3b00007820 */ /* 0x000fc60000400000 */
[----:B------:R-:W-:Y:S03]  /*eb20*/  STS.U16 [R20+UR4+0x10500], R152 ;  /* 0x0105009814007988 */ /* 0x000fe60008000404 */
[----:B------:R-:W2:Y:S01]  /*eb30*/  MUFU.EX2 R0, R0 ;  /* 0x0000000000007308 */ /* 0x000ea20000000800 */
        /* <DEDUP_REMOVED lines=58> */
[----:B-----5:R-:W-:Y:S04]  /*eee0*/  STS.U16 [R20+UR4+0x17b00], R93 ;  /* 0x017b005d14007988 */ /* 0x020fe80008000404 */
[----:B------:R3:W-:Y:S01]  /*eef0*/  STS.U16 [R20+UR4+0x17d00], R92 ;  /* 0x017d005c14007988 */ /* 0x0007e20008000404 */
[----:B------:R-:W4:Y:S02]  /*ef00*/  FENCE.VIEW.ASYNC.T ;  /* 0x00000000000073c6 */ /* 0x000f240000000200 */
[----:B----4-:R-:W-:Y:S06]  /*ef10*/  BAR.SYNC.DEFER_BLOCKING 0x0 ;  /* 0x0000000000007b1d */ /* 0x010fec0000010000 */
[----:B---3--:R-:W2:Y:S01]  /*ef20*/  LDTM.x64 R68, tmem[UR6] ;  /* 0x00000006004479ee */ /* 0x008ea20008340000 */
[----:B-1----:R-:W-:Y:S01]  /*ef30*/  LDTM.x64 R4, tmem[UR6+0x40] ;  /* 0x00004006000479ee */ /* 0x002fe20008340000 */
[----:B------:R-:W1:Y:S01]  /*ef40*/  LDTM.x64 R132, tmem[UR6+0x80] ;  /* 0x00008006008479ee */ /* 0x000e620008340000 */
[C---:B--2---:R-:W-:Y:S01]  /*ef50*/  FMUL R68, R0.reuse, R68 ;  /* 0x0000004400447220 */ /* 0x044fe20000400000 */
[C---:B------:R-:W-:Y:S01]  /*ef60*/  FMUL R69, R0.reuse, R69 ;  /* 0x0000004500457220 */ /* 0x040fe20000400000 */
[----:B-1----:R-:W-:Y:S01]  /*ef70*/  STL.64 [R1], R132 ;  /* 0x0000008401007387 */ /* 0x002fe20000100a00 */
[C---:B------:R-:W-:Y:S01]  /*ef80*/  FMUL R70, R0.reuse, R70 ;  /* 0x0000004600467220 */ /* 0x040fe20000400000 */
[C---:B------:R-:W-:Y:S01]  /*ef90*/  FMUL R71, R0.reuse, R71 ;  /* 0x0000004700477220 */ /* 0x040fe20000400000 */
[C---:B------:R-:W-:Y:S01]  /*efa0*/  FMUL R72, R0.reuse, R72 ;  /* 0x0000004800487220 */ /* 0x040fe20000400000 */
[----:B------:R-:W-:Y:S01]  /*efb0*/  STL.64 [R1+0x8], R134 ;  /* 0x0000088601007387 */ /* 0x000fe20000100a00 */
        /* <DEDUP_REMOVED lines=119> */
[----:B------:R1:W-:Y:S01]  /*f730*/  STL.64 [R1+0xf8], R194 ;  /* 0x0000f8c201007387 */ /* 0x0003e20000100a00 */
[C---:B------:R-:W-:Y:S01]  /*f740*/  FMUL R35, R0.reuse, R35 ;  /* 0x0000002300237220 */ /* 0x040fe20000400000 */
        /* <DEDUP_REMOVED lines=10> */
[----:B-1----:R-:W1:Y:S01]  /*f7f0*/  LDTM.x64 R132, tmem[UR6+0xc0] ;  /* 0x0000c006008479ee */ /* 0x002e620008340000 */
[----:B------:R-:W-:Y:S01]  /*f800*/  NOP ;  /* 0x0000000000007918 */ /* 0x000fe20000000000 */
        /* <DEDUP_REMOVED lines=21> */
[----:B------:R-:W-:Y:S01]  /*f960*/  FMUL R67, R0, R67 ;  /* 0x0000004300437220 */ /* 0x000fe20000400000 */
[----:B-1----:R-:W-:Y:S06]  /*f970*/  @!P1 BRA `(.L_x_10) ;  /* 0x0000000000089947 */ /* 0x002fec0003800000 */
[----:B------:R1:W-:Y:S01]  /*f980*/  STTM.x64 tmem[UR6], R68 ;  /* 0x00000044000079ed */ /* 0x0003e20008340006 */
[----:B------:R1:W-:Y:S02]  /*f990*/  STTM.x64 tmem[UR6+0x40], R4 ;  /* 0x00004004000079ed */ /* 0x0003e40008340006 */
.L_x_10:
[----:B-1----:R-:W2:Y:S04]  /*f9a0*/  LDL.LU R67, [R1] ;  /* 0x0000000001437983 */ /* 0x002ea80000300800 */
[----:B------:R-:W3:Y:S04]  /*f9b0*/  LDL.LU R66, [R1+0x4] ;  /* 0x0000040001427983 */ /* 0x000ee80000300800 */
[----:B------:R-:W4:Y:S04]  /*f9c0*/  LDL.LU R65, [R1+0x8] ;  /* 0x0000080001417983 */ /* 0x000f280000300800 */
[----:B------:R-:W5:Y:S04]  /*f9d0*/  LDL.LU R64, [R1+0xc] ;  /* 0x00000c0001407983 */ /* 0x000f680000300800 */
        /* <DEDUP_REMOVED lines=59> */
[----:B------:R-:W5:Y:S01]  /*fd90*/  LDL.LU R4, [R1+0xfc] ;  /* 0x0000fc0001047983 */ /* 0x000f620000300800 */
[C---:B--2---:R-:W-:Y:S01]  /*fda0*/  FMUL R68, R0.reuse, R67 ;  /* 0x0000004300447220 */ /* 0x044fe20000400000 */
[C---:B------:R-:W-:Y:S01]  /*fdb0*/  FMUL R67, R0.reuse, R195 ;  /* 0x000000c300437220 */ /* 0x040fe20000400000 */
[C---:B---3--:R-:W-:Y:S01]  /*fdc0*/  FMUL R69, R0.reuse, R66 ;  /* 0x0000004200457220 */ /* 0x048fe20000400000 */
[C---:B------:R-:W-:Y:S01]  /*fdd0*/  FMUL R66, R0.reuse, R194 ;  /* 0x000000c200427220 */ /* 0x040fe20000400000 */
[C---:B----4-:R-:W-:Y:S01]  /*fde0*/  FMUL R70, R0.reuse, R65 ;  /* 0x0000004100467220 */ /* 0x050fe20000400000 */
[C---:B------:R-:W-:Y:S01]  /*fdf0*/  FMUL R65, R0.reuse, R193 ;  /* 0x000000c100417220 */ /* 0x040fe20000400000 */
[C---:B-----5:R-:W-:Y:S01]  /*fe00*/  FMUL R71, R0.reuse, R64 ;  /* 0x0000004000477220 */ /* 0x060fe20000400000 */
        /* <DEDUP_REMOVED lines=121> */
[----:B------:R-:W-:Y:S06]  /*105a0*/  @!P1 BRA `(.L_x_11) ;  /* 0x00000000000c9947 */ /* 0x000fec0003800000 */
[----:B------:R1:W-:Y:S01]  /*105b0*/  STTM.x64 tmem[UR6+0x80], R68 ;  /* 0x00008044000079ed */ /* 0x0003e20008340006 */
[----:B------:R-:W-:Y:S05]  /*105c0*/  @!P1 BRA `(.L_x_11) ;  /* 0x0000000000049947 */ /* 0x000fea0003800000 */
[----:B------:R2:W-:Y:S02]  /*105d0*/  STTM.x64 tmem[UR6+0xc0], R4 ;  /* 0x0000c004000079ed */ /* 0x0005e40008340006 */
.L_x_11:
[----:B--2---:R-:W2:Y:S01]  /*105e0*/  LDL R6, [R1+0x92c] ;  /* 0x00092c0001067983 */ /* 0x004ea20000100800 */
[----:B0-----:R-:W-:Y:S01]  /*105f0*/  FADD R4, R197, R208 ;  /* 0x000000d0c5047221 */ /* 0x001fe20000000000 */
[----:B------:R-:W-:Y:S01]  /*10600*/  UIADD3 UR74, UPT, UPT, UR5, 0x120, URZ ;  /* 0x00000120054a7890 */ /* 0x000fe2000fffe0ff */
[----:B------:R-:W0:Y:S02]  /*10610*/  FENCE.VIEW.ASYNC.T ;  /* 0x00000000000073c6 */ /* 0x000e240000000200 */
[----:B0-----:R-:W-:Y:S01]  /*10620*/  BAR.SYNC.DEFER_BLOCKING 0x0 ;  /* 0x0000000000007b1d */ /* 0x001fe20000010000 */
[----:B------:R-:W-:Y:S01]  /*10630*/  FADD R4, R0, R4 ;  /* 0x0000000400047221 */ /* 0x000fe20000000000 */
[----:B------:R-:W-:-:S04]  /*10640*/  FSEL R0, R3, -INF , P1 ;  /* 0xff80000003007808 */ /* 0x000fc80000800000 */
[----:B------:R-:W-:Y:S01]  /*10650*/  FSEL R211, R4, 1, P1 ;  /* 0x3f80000004d37808 */ /* 0x000fe20000800000 */
[----:B------:R0:W-:Y:S06]  /*10660*/  MEMBAR.ALL.CTA ;  /* 0x0000000000007992 */ /* 0x0001ec0000008000 */
[----:B0-----:R-:W0:Y:S02]  /*10670*/  FENCE.VIEW.ASYNC.S ;  /* 0x00000000000073c6 */ /* 0x001e240000000000 */
[----:B0-----:R-:W-:Y:S01]  /*10680*/  BAR.SYNC.DEFER_BLOCKING 0x0 ;  /* 0x0000000000007b1d */ /* 0x001fe20000010000 */
[----:B--2---:R-:W-:-:S05]  /*10690*/  IADD3 R20, PT, PT, R6, 0x28000, RZ ;  /* 0x0002800006147810 */ /* 0x004fca0007ffe0ff */
[----:B------:R-:W-:Y:S05]  /*106a0*/  @!P2 BRA `(.L_x_12) ;  /* 0x0000000000a8a947 */ /* 0x000fea0003800000 */
[----:B------:R-:W-:Y:S01]  /*106b0*/  VIADD R3, R6, 0x10000 ;  /* 0x0001000006037836 */ /* 0x000fe20000000000 */
[----:B------:R-:W-:Y:S01]  /*106c0*/  ELECT P1, URZ, PT ;  /* 0x0000000000ff782f */ /* 0x000fe20003820000 */
[----:B------:R-:W-:Y:S01]  /*106d0*/  IMAD.MOV.U32 R4, RZ, RZ, RZ ;  /* 0x000000ffff047224 */ /* 0x000fe200078e00ff */
[----:B------:R-:W-:Y:S01]  /*106e0*/  UIADD3 UR11, UPT, UPT, UR5, 0x100000, URZ ;  /* 0x00100000050b7890 */ /* 0x000fe2000fffe0ff */
[----:B------:R-:W-:Y:S01]  /*106f0*/  BSSY.RECONVERGENT B0, `(.L_x_13) ;  /* 0x0000024000007945 */ /* 0x000fe20003800200 */
[----:B------:R-:W-:Y:S01]  /*10700*/  SHF.R.U32.HI R3, RZ, 0x4, R3 ;  /* 0x00000004ff037819 */ /* 0x000fe20000011603 */
[----:B------:R-:W-:Y:S02]  /*10710*/  UIADD3 UR26, UPT, UPT, UR5, 0x100000, URZ ;  /* 0x00100000051a7890 */ /* 0x000fe4000fffe0ff */
[----:B------:R-:W-:Y:S01]  /*10720*/  UIADD3 UR27, UPT, UPT, UR5, 0x128, URZ ;  /* 0x00000128051b7890 */ /* 0x000fe2000fffe0ff */
[----:B------:R-:W-:Y:S01]  /*10730*/  SGXT.U32 R3, R3, 0xe ;  /* 0x0000000e0303781a */ /* 0x000fe20000000000 */
[----:B------:R-:W-:Y:S01]  /*10740*/  UMOV UR20, 0x0 ;  /* 0x0000000000147882 */ /* 0x000fe20000000000 */
[----:B------:R-:W-:Y:S01]  /*10750*/  UMOV UR21, 0x4400010 ;  /* 0x0440001000157882 */ /* 0x000fe20000000000 */
[----:B------:R-:W-:Y:S01]  /*10760*/  UMOV UR22, 0x0 ;  /* 0x0000000000167882 */ /* 0x000fe20000000000 */
[C---:B------:R-:W-:Y:S01]  /*10770*/  R2UR UR10, R3.reuse ;  /* 0x00000000030a72ca */ /* 0x040fe200000e0000 */
[----:B------:R-:W-:Y:S01]  /*10780*/  @P1 IMAD.MOV.U32 R5, RZ, RZ, -0x7fffbfe0 ;  /* 0x80004020ff051424 */ /* 0x000fe200078e00ff */
[----:B------:R-:W-:Y:S01]  /*10790*/  IADD3 R3, P2, PT, R3, 0x2, RZ ;  /* 0x0000000203037810 */ /* 0x000fe20007f5e0ff */
[----:B------:R-:W-:Y:S01]  /*107a0*/  UMOV UR23, 0x4400010 ;  /* 0x0440001000177882 */ /* 0x000fe20000000000 */
[----:B------:R-:W-:Y:S01]  /*107b0*/  UMOV UR24, 0x0 ;  /* 0x0000000000187882 */ /* 0x000fe20000000000 */
[----:B------:R-:W-:Y:S01]  /*107c0*/  UMOV UR25, 0x4400010 ;  /* 0x0440001000197882 */ /* 0x000fe20000000000 */
[----:B------:R-:W-:Y:S01]  /*107d0*/  IADD3.X R4, PT, PT, R4, -0x7fffbfe0, RZ, P2, !PT ;  /* 0x8000402004047810 */ /* 0x000fe200017fe4ff */
[----:B------:R-:W-:Y:S01]  /*107e0*/  UMOV UR28, 0x0 ;  /* 0x00000000001c7882 */ /* 0x000fe20000000000 */
[----:B------:R-:W-:Y:S01]  /*107f0*/  R2UR UR18, R3 ;  /* 0x00000000031272ca */ /* 0x000fe200000e0000 */
[----:B------:R-:W-:Y:S01]  /*10800*/  UMOV UR29, 0x4400010 ;  /* 0x04400010001d7882 */ /* 0x000fe20000000000 */
[----:B------:R-:W-:-:S02]  /*10810*/  R2UR UR19, R4 ;  /* 0x00000000041372ca */ /* 0x000fc400000e0000 */
[----:B------:R-:W-:Y:S01]  /*10820*/  @P1 R2UR UR17, R5 ;  /* 0x00000000051112ca */ /* 0x000fe200000e0000 */
[----:B------:R-:W-:Y:S01]  /*10830*/  IMAD.U32 R4, RZ, RZ, UR10 ;  /* 0x0000000aff047e24 */ /* 0x000fe2000f8e00ff */
[----:B------:R-:W-:-:S04]  /*10840*/  UIADD3 UR10, UPT, UPT, UR5, 0x128, URZ ;  /* 0x00000128050a7890 */ /* 0x000fc8000fffe0ff */
[----:B------:R-:W-:-:S05]  /*10850*/  @P1 R2UR UR16, R4 ;  /* 0x00000000041012ca */ /* 0x000fca00000e0000 */
[----:B------:R-:W-:Y:S02]  /*10860*/  UIADD3.64 UR12, UPT, UPT, UR18, 0x3fe, URZ ;  /* 0x000003fe120c7897 */ /* 0x000fe4000fffe0ff */
[----:B------:R-:W-:-:S06]  /*10870*/  UIADD3.64 UR14, UPT, UPT, UR18, 0x400, URZ ;  /* 0x00000400120e7897 */ /* 0x000fcc000fffe0ff */
[----:B------:R0:W-:Y:S01]  /*10880*/  UTCHMMA tmem[UR74], gdesc[UR16], tmem[UR5], tmem[UR20], idesc[UR21], UPT ;  /* 0x00ff14104a0079ea */ /* 0x0001e2000b800005 */
[----:B------:R0:W-:Y:S01]  /*10890*/  UTCHMMA tmem[UR10], gdesc[UR18], tmem[UR5], tmem[UR22], idesc[UR23], UPT ;  /* 0x00ff16120a0079ea */ /* 0x0001e2000b800005 */
[----:B------:R0:W-:Y:S01]  /*108a0*/  UTCHMMA tmem[UR74], gdesc[UR12], tmem[UR11], tmem[UR24], idesc[UR25], UPT ;  /* 0x00ff180c4a0079ea */ /* 0x0001e2000b80000b */
[----:B------:R0:W-:Y:S01]  /*108b0*/  UTCHMMA tmem[UR27], gdesc[UR14], tmem[UR26], tmem[UR28], idesc[UR29], UPT ;  /* 0x00ff1c0e1b0079ea */ /* 0x0001e2000b80001a */
[----:B------:R-:W-:Y:S05]  /*108c0*/  @!P1 BRA `(.L_x_14) ;  /* 0x0000000000189947 */ /* 0x000fea0003800000 */
[----:B------:R-:W-:Y:S01]  /*108d0*/  HFMA2 R21, -RZ, RZ, 0, 0 ;  /* 0x00000000ff157431 */ /* 0x000fe200000001ff */
[----:B0-----:R-:W-:-:S04]  /*108e0*/  R2UR UR10, R20 ;  /* 0x00000000140a72ca */ /* 0x001fc800000e0000 */
[----:B------:R-:W-:-:S13]  /*108f0*/  R2UR UR11, R21 ;  /* 0x00000000150b72ca */ /* 0x000fda00000e0000 */
[----:B------:R-:W-:Y:S02]  /*10900*/  UMOV UR10, UR10 ;  /* 0x0000000a000a7c82 */ /* 0x000fe40008000000 */
[----:B------:R2:W-:Y:S01]  /*10910*/  UTCBAR [UR10], URZ ;  /* 0x000000ff0a0073e9 */ /* 0x0005e200080000ff */
[----:B------:R-:W-:Y:S02]  /*10920*/  NOP ;  /* 0x0000000000007918 */ /* 0x000fe40000000000 */
.L_x_14:
[----:B0-2---:R-:W-:Y:S05]  /*10930*/  BSYNC.RECONVERGENT B0 ;  /* 0x0000000000007941 */ /* 0x005fea0003800200 */
.L_x_13:
[----:B------:R-:W-:Y:S05]  /*10940*/  BRA `(.L_x_15) ;  /* 0x0000000000087947 */ /* 0x000fea0003800000 */
.L_x_12:
[----:B------:R-:W-:-:S13]  /*10950*/  ISETP.GE.AND P1, PT, R212, RZ, PT ;  /* 0x000000ffd400720c */ /* 0x000fda0003f26270 */
[----:B------:R-:W-:Y:S05]  /*10960*/  @!P1 BRA `(.L_x_16) ;  /* 0x0000009400589947 */ /* 0x000fea0003800000 */
.L_x_15:
[----:B------:R-:W-:Y:S01]  /*10970*/  SHF.R.U32.HI R206, RZ, 0x4, R206 ;  /* 0x00000004ffce7819 */ /* 0x000fe200000116ce */
[----:B------:R-:W-:Y:S01]  /*10980*/  IMAD.U32 R252, RZ, RZ, UR4 ;  /* 0x00000004fffc7e24 */ /* 0x000fe2000f8e00ff */
[----:B------:R-:W-:Y:S01]  /*10990*/  LOP3.LUT R2, R2, 0xff7fffff, RZ, 0xc0, !PT ;  /* 0xff7fffff02027812 */ /* 0x000fe200078ec0ff */
[----:B------:R-:W-:Y:S01]  /*109a0*/  VIADD R243, R6, 0x20000 ;  /* 0x0002000006f37836 */ /* 0x000fe20000000000 */
[----:B------:R-:W-:Y:S01]  /*109b0*/  SGXT.U32 R3, R206, 0xe ;  /* 0x0000000ece03781a */ /* 0x000fe20000000000 */
[----:B------:R-:W-:Y:S01]  /*109c0*/  IMAD.SHL.U32 R11, R215, 0x20, RZ ;  /* 0x00000020d70b7824 */ /* 0x000fe200078e00ff */
[----:B------:R-:W-:Y:S01]  /*109d0*/  SHF.R.U32.HI R252, RZ, 0x4, R252 ;  /* 0x00000004fffc7819 */ /* 0x000fe200000116fc */
[----:B------:R-:W-:Y:S01]  /*109e0*/  IMAD.MOV.U32 R208, RZ, RZ, 0x1 ;  /* 0x00000001ffd07424 */ /* 0x000fe200078e00ff */
[----:B------:R-:W-:Y:S01]  /*109f0*/  @P0 LOP3.LUT R2, R2, 0x800000, RZ, 0xfc, !PT ;  /* 0x0080000002020812 */ /* 0x000fe200078efcff */
[----:B------:R0:W-:Y:S01]  /*10a00*/  STL [R1+0x568], R3 ;  /* 0x0005680301007387 */ /* 0x0001e20000100800 */
[----:B------:R-:W-:Y:S01]  /*10a10*/  SGXT.U32 R252, R252, 0xe ;  /* 0x0000000efcfc781a */ /* 0x000fe20000000000 */
[----:B------:R-:W-:Y:S01]  /*10a20*/  IMAD.MOV.U32 R21, RZ, RZ, RZ ;  /* 0x000000ffff157224 */ /* 0x000fe200078e00ff */
[----:B------:R-:W-:Y:S01]  /*10a30*/  LOP3.LUT R2, R2, 0xffdfffff, RZ, 0xc0, !PT ;  /* 0xffdfffff02027812 */ /* 0x000fe200078ec0ff */
[----:B------:R-:W-:Y:S01]  /*10a40*/  IMAD.MOV.U32 R206, RZ, RZ, -0x20 ;  /* 0xffffffe0ffce7424 */ /* 0x000fe200078e00ff */
[----:B------:R-:W-:-:S02]  /*10a50*/  IADD3 R5, P2, PT, R252, 0x80, RZ ;  /* 0x00000080fc057810 */ /* 0x000fc40007f5e0ff */
[----:B------:R-:W-:Y:S02]  /*10a60*/  SHF.R.U32.HI R243, RZ, 0x4, R243 ;  /* 0x00000004fff37819 */ /* 0x000fe400000116f3 */
[----:B------:R-:W-:Y:S02]  /*10a70*/  MOV R9, RZ ;  /* 0x000000ff00097202 */ /* 0x000fe40000000f00 */
[----:B0-----:R-:W-:Y:S02]  /*10a80*/  IADD3 R3, P1, PT, R3, 0x2, RZ ;  /* 0x0000000203037810 */ /* 0x001fe40007f3e0ff */
[----:B------:R-:W-:Y:S02]  /*10a90*/  SGXT.U32 R243, R243, 0xe ;  /* 0x0000000ef3f3781a */ /* 0x000fe40000000000 */
[----:B------:R-:W-:Y:S01]  /*10aa0*/  R2UR UR10, R3 ;  /* 0x00000000030a72ca */ /* 0x000fe200000e0000 */
[----:B------:R-:W-:Y:S01]  /*10ab0*/  IMAD.MOV.U32 R3, RZ, RZ, RZ ;  /* 0x000000ffff037224 */ /* 0x000fe200078e00ff */
[----:B------:R-:W-:-:S02]  /*10ac0*/  R2UR UR70, R5 ;  /* 0x00000000054672ca */ /* 0x000fc400000e0000 */
[----:B------:R-:W-:Y:S02]  /*10ad0*/  LOP3.LUT R4, R4, 0xfffffffe, RZ, 0xc0, !PT ;  /* 0xfffffffe04047812 */ /* 0x000fe400078ec0ff */
[----:B------:R-:W-:Y:S02]  /*10ae0*/  IADD3.X R3, PT, PT, R3, 0x40004040, RZ, P1, !PT ;  /* 0x4000404003037810 */ /* 0x000fe40000ffe4ff */
[----:B------:R-:W-:Y:S02]  /*10af0*/  MOV R207, 0xffffffff ;  /* 0xffffffff00cf7802 */ /* 0x000fe40000000f00 */
[----:B------:R-:W-:Y:S02]  /*10b00*/  R2UR UR11, R3 ;  /* 0x00000000030b72ca */ /* 0x000fe400000e0000 */
[----:B------:R-:W-:-:S03]  /*10b10*/  IADD3 R3, P1, PT, R5, 0x80, RZ ;  /* 0x0000008005037810 */ /* 0x000fc60007f3e0ff */
[----:B------:R-:W-:Y:S01]  /*10b20*/  IMAD.U32 R212, RZ, RZ, UR70 ;  /* 0x00000046ffd47e24 */ /* 0x000fe2000f8e00ff */
[----:B------:R-:W-:Y:S02]  /*10b30*/  R2UR UR68, R3 ;  /* 0x00000000034472ca */ /* 0x000fe400000e0000 */
[----:B------:R-:W-:-:S04]  /*10b40*/  IADD3 R3, P6, PT, R5, 0x100, RZ ;  /* 0x0000010005037810 */ /* 0x000fc80007fde0ff */
[----:B------:R-:W-:Y:S01]  /*10b50*/  R2UR UR76, R3 ;  /* 0x00000000034c72ca */ /* 0x000fe200000e0000 */
[----:B------:R-:W-:Y:S01]  /*10b60*/  UIADD3.64 UR72, UPT, UPT, UR10, 0x2, URZ ;  /* 0x000000020a487897 */ /* 0x000fe2000fffe0ff */
[----:B------:R-:W-:-:S04]  /*10b70*/  IADD3 R3, P3, PT, R5, 0x180, RZ ;  /* 0x0000018005037810 */ /* 0x000fc80007f7e0ff */
[----:B------:R-:W-:Y:S01]  /*10b80*/  R2UR UR12, R3 ;  /* 0x00000000030c72ca */ /* 0x000fe200000e0000 */
[----:B------:R-:W-:Y:S01]  /*10b90*/  IMAD.U32 R12, RZ, RZ, UR68 ;  /* 0x00000044ff0c7e24 */ /* 0x000fe2000f8e00ff */
[----:B------:R-:W-:-:S04]  /*10ba0*/  IADD3 R3, P0, PT, R5, 0x200, RZ ;  /* 0x0000020005037810 */ /* 0x000fc80007f1e0ff */
[----:B------:R-:W-:Y:S01]  /*10bb0*/  R2UR UR14, R3 ;  /* 0x00000000030e72ca */ /* 0x000fe200000e0000 */
[----:B------:R-:W-:Y:S02]  /*10bc0*/  IMAD.MOV.U32 R3, RZ, RZ, RZ ;  /* 0x000000ffff037224 */ /* 0x000fe400078e00ff */
[----:B------:R-:W-:-:S03]  /*10bd0*/  @P3 LOP3.LUT R2, R2, 0x200000, RZ, 0xfc, !PT ;  /* 0x0020000002023812 */ /* 0x000fc600078efcff */
[----:B------:R-:W-:Y:S02]  /*10be0*/  IADD3.X R3, PT, PT, R3, 0x40004040, RZ, P2, !PT ;  /* 0x4000404003037810 */ /* 0x000fe400017fe4ff */
[----:B------:R-:W-:Y:S02]  /*10bf0*/  LOP3.LUT R2, R2, 0xffefffff, RZ, 0xc0, !PT ;  /* 0xffefffff02027812 */ /* 0x000fe400078ec0ff */
[----:B------:R-:W-:Y:S01]  /*10c00*/  R2UR UR71, R3 ;  /* 0x00000000034772ca */ /* 0x000fe200000e0000 */
[----:B------:R-:W-:Y:S01]  /*10c10*/  IMAD.X R8, RZ, RZ, R3, P1 ;  /* 0x000000ffff087224 */ /* 0x000fe200008e0603 */
[----:B------:R-:W-:Y:S02]  /*10c20*/  @P0 LOP3.LUT R2, R2, 0x100000, RZ, 0xfc, !PT ;  /* 0x0010000002020812 */ /* 0x000fe400078efcff */
[----:B------:R-:W-:Y:S02]  /*10c30*/  IADD3 R6, P0, PT, R5, 0x280, RZ ;  /* 0x0000028005067810 */ /* 0x000fe40007f1e0ff */
[----:B------:R-:W-:-:S02]  /*10c40*/  LOP3.LUT R2, R2, 0xfff7ffff, RZ, 0xc0, !PT ;  /* 0xfff7ffff02027812 */ /* 0x000fc400078ec0ff */
[----:B------:R-:W-:Y:S02]  /*10c50*/  R2UR UR16, R6 ;  /* 0x00000000061072ca */ /* 0x000fe400000e0000 */
[----:B------:R-:W-:Y:S02]  /*10c60*/  IADD3 R10, P1, PT, R243, 0x2, RZ ;  /* 0x00000002f30a7810 */ /* 0x000fe40007f3e0ff */
[----:B------:R-:W-:Y:S01]  /*10c70*/  R2UR UR69, R8 ;  /* 0x00000000084572ca */ /* 0x000fe200000e0000 */
[----:B------:R-:W-:Y:S01]  /*10c80*/  IMAD.U32 R213, RZ, RZ, UR71 ;  /* 0x00000047ffd57e24 */ /* 0x000fe2000f8e00ff */
[----:B------:R-:W-:Y:S01]  /*10c90*/  IADD3.X R9, PT, PT, R9, -0x7fffbfe0, RZ, P1, !PT ;  /* 0x8000402009097810 */ /* 0x000fe20000ffe4ff */
[----:B------:R-:W-:Y:S01]  /*10ca0*/  UIADD3.64 UR70, UPT, UPT, UR10, 0x4, URZ ;  /* 0x000000040a467897 */ /* 0x000fe2000fffe0ff */
[----:B------:R-:W-:Y:S02]  /*10cb0*/  R2UR UR68, R10 ;  /* 0x000000000a4472ca */ /* 0x000fe400000e0000 */
[----:B------:R-:W-:-:S02]  /*10cc0*/  @P0 LOP3.LUT R2, R2, 0x80000, RZ, 0xfc, !PT ;  /* 0x0008000002020812 */ /* 0x000fc400078efcff */
[C---:B------:R-:W-:Y:S02]  /*10cd0*/  IADD3 R6, P0, PT, R5.reuse, 0x300, RZ ;  /* 0x0000030005067810 */ /* 0x040fe40007f1e0ff */
[----:B------:R-:W-:Y:S02]  /*10ce0*/  LOP3.LUT R2, R2, 0xfffbffff, RZ, 0xc0, !PT ;  /* 0xfffbffff02027812 */ /* 0x000fe400078ec0ff */
[----:B------:R-:W-:Y:S01]  /*10cf0*/  R2UR UR18, R6 ;  /* 0x00000000061272ca */ /* 0x000fe200000e0000 */
[----:B------:R-:W-:Y:S01]  /*10d00*/  IMAD.U32 R13, RZ, RZ, UR69 ;  /* 0x00000045ff0d7e24 */ /* 0x000fe2000f8e00ff */
[----:B------:R-:W-:Y:S02]  /*10d10*/  IADD3 R6, P1, PT, R5, 0x380, RZ ;  /* 0x0000038005067810 */ /* 0x000fe40007f3e0ff */
[----:B------:R-:W-:Y:S02]  /*10d20*/  R2UR UR69, R9 ;  /* 0x00000000094572ca */ /* 0x000fe400000e0000 */
[----:B------:R-:W-:Y:S01]  /*10d30*/  R2UR UR20, R6 ;  /* 0x00000000061472ca */ /* 0x000fe200000e0000 */
[----:B------:R-:W-:Y:S02]  /*10d40*/  STL.64 [R1+0x160], R12 ;  /* 0x0001600c01007387 */ /* 0x000fe40000100a00 */
[----:B------:R-:W-:-:S02]  /*10d50*/  @P0 LOP3.LUT R2, R2, 0x40000, RZ, 0xfc, !PT ;  /* 0x0004000002020812 */ /* 0x000fc400078efcff */
[C---:B------:R-:W-:Y:S02]  /*10d60*/  IADD3 R6, P0, PT, R5.reuse, 0x400, RZ ;  /* 0x0000040005067810 */ /* 0x040fe40007f1e0ff */
[----:B------:R-:W-:Y:S02]  /*10d70*/  LOP3.LUT R2, R2, 0xfffdffff, RZ, 0xc0, !PT ;  /* 0xfffdffff02027812 */ /* 0x000fe400078ec0ff */
[----:B------:R-:W-:Y:S02]  /*10d80*/  R2UR UR22, R6 ;  /* 0x00000000061672ca */ /* 0x000fe400000e0000 */
[----:B------:R-:W-:Y:S02]  /*10d90*/  @P1 LOP3.LUT R2, R2, 0x20000, RZ, 0xfc, !PT ;  /* 0x0002000002021812 */ /* 0x000fe400078efcff */
[----:B------:R-:W-:Y:S02]  /*10da0*/  IADD3 R6, P1, PT, R5, 0x480, RZ ;  /* 0x0000048005067810 */ /* 0x000fe40007f3e0ff */
[----:B------:R-:W-:-:S02]  /*10db0*/  LOP3.LUT R2, R2, 0xfffeffff, RZ, 0xc0, !PT ;  /* 0xfffeffff02027812 */ /* 0x000fc400078ec0ff */
[----:B------:R-:W-:Y:S02]  /*10dc0*/  R2UR UR24, R6 ;  /* 0x00000000061872ca */ /* 0x000fe400000e0000 */
[----:B------:R-:W-:Y:S02]  /*10dd0*/  @P0 LOP3.LUT R2, R2, 0x10000, RZ, 0xfc, !PT ;  /* 0x0001000002020812 */ /* 0x000fe400078efcff */
[----:B------:R-:W-:Y:S02]  /*10de0*/  IADD3 R6, P0, PT, R5, 0x500, RZ ;  /* 0x0000050005067810 */ /* 0x000fe40007f1e0ff */
[----:B------:R-:W-:Y:S02]  /*10df0*/  LOP3.LUT R2, R2, 0xffff7fff, RZ, 0xc0, !PT ;  /* 0xffff7fff02027812 */ /* 0x000fe400078ec0ff */
[----:B------:R-:W-:Y:S02]  /*10e00*/  R2UR UR26, R6 ;  /* 0x00000000061a72ca */ /* 0x000fe400000e0000 */
        /* <DEDUP_REMOVED lines=62> */
[C---:B------:R-:W-:Y:S02]  /*111f0*/  LOP3.LUT P0, RZ, R2.reuse, 0x80000, RZ, 0xc0, !PT ;  /* 0x0008000002ff7812 */ /* 0x040fe4000780c0ff */
[----:B------:R-:W-:Y:S02]  /*11200*/  LOP3.LUT R2, R2, 0xfdffffff, RZ, 0xc0, !PT ;  /* 0xfdffffff02027812 */ /* 0x000fe400078ec0ff */
[----:B------:R-:W-:Y:S02]  /*11210*/  R2UR UR58, R6 ;  /* 0x00000000063a72ca */ /* 0x000fe400000e0000 */
[----:B------:R-:W-:Y:S02]  /*11220*/  @P5 LOP3.LUT R2, R2, 0x2000000, RZ, 0xfc, !PT ;  /* 0x0200000002025812 */ /* 0x000fe400078efcff */
[----:B------:R-:W-:-:S02]  /*11230*/  IADD3 R6, P4, PT, R5, 0xd80, RZ ;  /* 0x00000d8005067810 */ /* 0x000fc40007f9e0ff */
[C---:B------:R-:W-:Y:S02]  /*11240*/  LOP3.LUT P5, RZ, R2.reuse, 0x100000, RZ, 0xc0, !PT ;  /* 0x0010000002ff7812 */ /* 0x040fe400078ac0ff */
[----:B------:R-:W-:Y:S02]  /*11250*/  LOP3.LUT R2, R2, 0xfbffffff, RZ, 0xc0, !PT ;  /* 0xfbffffff02027812 */ /* 0x000fe400078ec0ff */
[----:B------:R-:W-:Y:S01]  /*11260*/  R2UR UR60, R6 ;  /* 0x00000000063c72ca */ /* 0x000fe200000e0000 */
[----:B------:R-:W-:Y:S01]  /*11270*/  IMAD.X R8, RZ, RZ, R3, P5 ;  /* 0x000000ffff087224 */ /* 0x000fe200028e0603 */
[----:B------:R-:W-:Y:S02]  /*11280*/  @P1 LOP3.LUT R2, R2, 0x4000000, RZ, 0xfc, !PT ;  /* 0x0400000002021812 */ /* 0x000fe400078efcff */
[----:B------:R-:W-:Y:S02]  /*11290*/  IADD3 R6, P3, PT, R5, 0xe00, RZ ;  /* 0x00000e0005067810 */ /* 0x000fe40007f7e0ff */
[----:B------:R-:W-:-:S02]  /*112a0*/  LOP3.LUT P1, RZ, R2, 0x200000, RZ, 0xc0, !PT ;  /* 0x0020000002ff7812 */ /* 0x000fc4000782c0ff */
[----:B------:R-:W-:Y:S02]  /*112b0*/  LOP3.LUT R2, R2, 0xf7ffffff, RZ, 0xc0, !PT ;  /* 0xf7ffffff02027812 */ /* 0x000fe400078ec0ff */
[----:B------:R-:W-:Y:S01]  /*112c0*/  R2UR UR62, R6 ;  /* 0x00000000063e72ca */ /* 0x000fe200000e0000 */
[--C-:B------:R-:W-:Y:S01]  /*112d0*/  IMAD.X R7, RZ, RZ, R3.reuse, P1 ;  /* 0x000000ffff077224 */ /* 0x100fe200008e0603 */
[----:B------:R-:W-:Y:S02]  /*112e0*/  @P4 LOP3.LUT R2, R2, 0x8000000, RZ, 0xfc, !PT ;  /* 0x0800000002024812 */ /* 0x000fe400078efcff */
[----:B------:R-:W-:Y:S02]  /*112f0*/  IADD3 R6, P2, PT, R5, 0xe80, RZ ;  /* 0x00000e8005067810 */ /* 0x000fe40007f5e0ff */
[----:B------:R-:W-:Y:S02]  /*11300*/  LOP3.LUT R2, R2, 0xefffffff, RZ, 0xc0, !PT ;  /* 0xefffffff02027812 */ /* 0x000fe400078ec0ff */
[----:B------:R-:W-:Y:S01]  /*11310*/  R2UR UR64, R6 ;  /* 0x00000000064072ca */ /* 0x000fe200000e0000 */
[----:B------:R-:W-:Y:S01]  /*11320*/  IMAD.X R6, RZ, RZ, R3, P6 ;  /* 0x000000ffff067224 */ /* 0x000fe200030e0603 */
[----:B------:R-:W-:-:S02]  /*11330*/  @P3 LOP3.LUT R2, R2, 0x10000000, RZ, 0xfc, !PT ;  /* 0x1000000002023812 */ /* 0x000fc400078efcff */
[----:B------:R-:W-:Y:S02]  /*11340*/  IADD3 R5, P6, PT, R5, 0xf00, RZ ;  /* 0x00000f0005057810 */ /* 0x000fe40007fde0ff */
[----:B------:R-:W-:Y:S02]  /*11350*/  LOP3.LUT R2, R2, 0xdfffffff, RZ, 0xc0, !PT ;  /* 0xdfffffff02027812 */ /* 0x000fe400078ec0ff */
[----:B------:R-:W-:Y:S02]  /*11360*/  R2UR UR66, R5 ;  /* 0x00000000054272ca */ /* 0x000fe400000e0000 */
[----:B------:R-:W-:Y:S02]  /*11370*/  @P2 LOP3.LUT R2, R2, 0x20000000, RZ, 0xfc, !PT ;  /* 0x2000000002022812 */ /* 0x000fe400078efcff */
[----:B------:R-:W-:Y:S02]  /*11380*/  IADD3.X R5, PT, PT, R3, RZ, RZ, P0, !PT ;  /* 0x000000ff03057210 */ /* 0x000fe400007fe4ff */
[----:B------:R-:W-:-:S02]  /*11390*/  LOP3.LUT R2, R2, 0xbfffffff, RZ, 0xc0, !PT ;  /* 0xbfffffff02027812 */ /* 0x000fc400078ec0ff */
[----:B------:R-:W-:Y:S02]  /*113a0*/  R2UR UR17, R5 ;  /* 0x00000000051172ca */ /* 0x000fe400000e0000 */
[----:B------:R-:W-:Y:S02]  /*113b0*/  @P6 LOP3.LUT R2, R2, 0x40000000, RZ, 0xfc, !PT ;  /* 0x4000000002026812 */ /* 0x000fe400078efcff */
[----:B------:R-:W-:Y:S02]  /*113c0*/  R2UR UR13, R7 ;  /* 0x00000000070d72ca */ /* 0x000fe400000e0000 */
[C---:B------:R-:W-:Y:S02]  /*113d0*/  LOP3.LUT P6, RZ, R2.reuse, 0x80, RZ, 0xc0, !PT ;  /* 0x0000008002ff7812 */ /* 0x040fe400078cc0ff */
[C---:B------:R-:W-:Y:S02]  /*113e0*/  LOP3.LUT P5, RZ, R2.reuse, 0x40000, RZ, 0xc0, !PT ;  /* 0x0004000002ff7812 */ /* 0x040fe400078ac0ff */
[----:B------:R-:W-:-:S02]  /*113f0*/  LOP3.LUT P0, RZ, R2, 0x20000, RZ, 0xc0, !PT ;  /* 0x0002000002ff7812 */ /* 0x000fc4000780c0ff */
[----:B------:R-:W-:Y:S02]  /*11400*/  LOP3.LUT R2, R2, 0x7fffffff, RZ, 0xc0, !PT ;  /* 0x7fffffff02027812 */ /* 0x000fe400078ec0ff */
[----:B------:R-:W-:Y:S01]  /*11410*/  R2UR UR15, R8 ;  /* 0x00000000080f72ca */ /* 0x000fe200000e0000 */
[--C-:B------:R-:W-:Y:S01]  /*11420*/  IMAD.X R8, RZ, RZ, R3.reuse, P0 ;  /* 0x000000ffff087224 */ /* 0x100fe200000e0603 */
[----:B------:R-:W-:Y:S01]  /*11430*/  R2UR UR77, R6 ;  /* 0x00000000064d72ca */ /* 0x000fe200000e0000 */
[----:B------:R-:W-:Y:S02]  /*11440*/  IMAD.X R6, RZ, RZ, R3, P5 ;  /* 0x000000ffff067224 */ /* 0x000fe400028e0603 */
[----:B------:R-:W-:Y:S02]  /*11450*/  @P6 LOP3.LUT R2, R2, 0x80000000, RZ, 0xfc, !PT ;  /* 0x8000000002026812 */ /* 0x000fe400078efcff */
[----:B------:R-:W-:Y:S02]  /*11460*/  R2UR UR21, R8 ;  /* 0x00000000081572ca */ /* 0x000fe400000e0000 */
[----:B------:R-:W-:-:S02]  /*11470*/  LOP3.LUT P6, RZ, R2, 0x100, RZ, 0xc0, !PT ;  /* 0x0000010002ff7812 */ /* 0x000fc400078cc0ff */
[----:B------:R-:W-:Y:S02]  /*11480*/  R2UR UR19, R6 ;  /* 0x00000000061372ca */ /* 0x000fe400000e0000 */
[C---:B------:R-:W-:Y:S02]  /*11490*/  LOP3.LUT P3, RZ, R2.reuse, 0x20, RZ, 0xc0, !PT ;  /* 0x0000002002ff7812 */ /* 0x040fe4000786c0ff */
[C---:B------:R-:W-:Y:S02]  /*114a0*/  LOP3.LUT P4, RZ, R2.reuse, 0x10, RZ, 0xc0, !PT ;  /* 0x0000001002ff7812 */ /* 0x040fe4000788c0ff */
[C---:B------:R-:W-:Y:S02]  /*114b0*/  LOP3.LUT P2, RZ, R2.reuse, 0x40, RZ, 0xc0, !PT ;  /* 0x0000004002ff7812 */ /* 0x040fe4000784c0ff */
[C---:B------:R-:W-:Y:S02]  /*114c0*/  LOP3.LUT P1, RZ, R2.reuse, 0x8, RZ, 0xc0, !PT ;  /* 0x0000000802ff7812 */ /* 0x040fe4000782c0ff */
[----:B------:R-:W-:-:S02]  /*114d0*/  LOP3.LUT P5, RZ, R2, 0x4, RZ, 0xc0, !PT ;  /* 0x0000000402ff7812 */ /* 0x000fc400078ac0ff */
[----:B------:R-:W-:Y:S02]  /*114e0*/  @P6 LOP3.LUT R4, R4, 0x1, RZ, 0xfc, !PT ;  /* 0x0000000104046812 */ /* 0x000fe400078efcff */
[----:B------:R-:W-:Y:S02]  /*114f0*/  LOP3.LUT P6, RZ, R2, 0x200, RZ, 0xc0, !PT ;  /* 0x0000020002ff7812 */ /* 0x000fe400078cc0ff */
[----:B------:R-:W-:Y:S02]  /*11500*/  LOP3.LUT R4, R4, 0xfffffffd, RZ, 0xc0, !PT ;  /* 0xfffffffd04047812 */ /* 0x000fe400078ec0ff */
[----:B------:R-:W-:-:S09]  /*11510*/  LOP3.LUT P0, RZ, R2, 0x2, RZ, 0xc0, !PT ;  /* 0x0000000202ff7812 */ /* 0x000fd2000780c0ff */
[----:B------:R-:W-:Y:S02]  /*11520*/  @P6 LOP3.LUT R4, R4, 0x2, RZ, 0xfc, !PT ;  /* 0x0000000204046812 */ /* 0x000fe400078efcff */
[----:B------:R-:W-:Y:S02]  /*11530*/  LOP3.LUT P6, RZ, R2, 0x400, RZ, 0xc0, !PT ;  /* 0x0000040002ff7812 */ /* 0x000fe400078cc0ff */
[----:B------:R-:W-:-:S11]  /*11540*/  LOP3.LUT R4, R4, 0xfffffffb, RZ, 0xc0, !PT ;  /* 0xfffffffb04047812 */ /* 0x000fd600078ec0ff */
        /* <DEDUP_REMOVED lines=16> */
[----:B------:R-:W-:-:S04]  /*11650*/  LOP3.LUT P6, RZ, R2, 0x10000, RZ, 0xc0, !PT ;  /* 0x0001000002ff7812 */ /* 0x000fc800078cc0ff */
[----:B------:R-:W-:Y:S02]  /*11660*/  IADD3.X R5, PT, PT, R3, RZ, RZ, P6, !PT ;  /* 0x000000ff03057210 */ /* 0x000fe400037fe4ff */
[----:B------:R-:W-:Y:S02]  /*11670*/  LOP3.LUT P6, RZ, R4, 0x80, RZ, 0xc0, !PT ;  /* 0x0000008004ff7812 */ /* 0x000fe400078cc0ff */
[----:B------:R-:W-:-:S03]  /*11680*/  R2UR UR23, R5 ;  /* 0x00000000051772ca */ /* 0x000fc600000e0000 */
[----:B------:R-:W-:Y:S01]  /*11690*/  IMAD.X R7, RZ, RZ, R3, P6 ;  /* 0x000000ffff077224 */ /* 0x000fe200030e0603 */
[----:B------:R-:W-:-:S04]  /*116a0*/  LOP3.LUT P6, RZ, R4, 0x40, RZ, 0xc0, !PT ;  /* 0x0000004004ff7812 */ /* 0x000fc800078cc0ff */
[----:B------:R-:W-:Y:S01]  /*116b0*/  R2UR UR25, R7 ;  /* 0x00000000071972ca */ /* 0x000fe200000e0000 */
        /* <DEDUP_REMOVED lines=8> */
[----:B------:R-:W-:Y:S02]  /*11740*/  IADD3.X R7, PT, PT, R3, RZ, RZ, P6, !PT ;  /* 0x000000ff03077210 */ /* 0x000fe400037fe4ff */
[C---:B------:R-:W-:Y:S02]  /*11750*/  LOP3.LUT P6, RZ, R4.reuse, 0x4, RZ, 0xc0, !PT ;  /* 0x0000000404ff7812 */ /* 0x040fe400078cc0ff */
[----:B------:R-:W-:Y:S02]  /*11760*/  R2UR UR31, R5 ;  /* 0x00000000051f72ca */ /* 0x000fe400000e0000 */
[----:B------:R-:W-:Y:S01]  /*11770*/  R2UR UR33, R7 ;  /* 0x00000000072172ca */ /* 0x000fe200000e0000 */
[----:B------:R-:W-:Y:S01]  /*11780*/  IMAD.X R6, RZ, RZ, R3, P6 ;  /* 0x000000ffff067224 */ /* 0x000fe200030e0603 */
[----:B------:R-:W-:Y:S01]  /*11790*/  LOP3.LUT P6, RZ, R4, 0x2, RZ, 0xc0, !PT ;  /* 0x0000000204ff7812 */ /* 0x000fe200078cc0ff */
[----:B------:R-:W-:-:S03]  /*117a0*/  IMAD.U32 R7, RZ, RZ, UR73 ;  /* 0x00000049ff077e24 */ /* 0x000fc6000f8e00ff */
[----:B------:R-:W-:Y:S01]  /*117b0*/  R2UR UR35, R6 ;  /* 0x00000000062372ca */ /* 0x000fe200000e0000 */
[----:B------:R-:W-:Y:S01]  /*117c0*/  IMAD.X R5, RZ, RZ, R3, P6 ;  /* 0x000000ffff057224 */ /* 0x000fe200030e0603 */
[----:B------:R-:W-:-:S04]  /*117d0*/  LOP3.LUT P6, RZ, R4, 0x1, RZ, 0xc0, !PT ;  /* 0x0000000104ff7812 */ /* 0x000fc800078cc0ff */
[----:B------:R-:W-:Y:S01]  /*117e0*/  R2UR UR37, R5 ;  /* 0x00000000052572ca */ /* 0x000fe200000e0000 */
[--C-:B------:R-:W-:Y:S01]  /*117f0*/  IMAD.X R4, RZ, RZ, R3.reuse, P6 ;  /* 0x000000ffff047224 */ /* 0x100fe200030e0603 */
[----:B------:R-:W-:Y:S02]  /*11800*/  LOP3.LUT P6, RZ, R2, 0x80000000, RZ, 0xc0, !PT ;  /* 0x8000000002ff7812 */ /* 0x000fe400078cc0ff */
[----:B------:R-:W-:Y:S02]  /*11810*/  IADD3.X R5, PT, PT, R3, RZ, RZ, P2, !PT ;  /* 0x000000ff03057210 */ /* 0x000fe400017fe4ff */
[----:B------:R-:W-:Y:S01]  /*11820*/  R2UR UR39, R4 ;  /* 0x00000000042772ca */ /* 0x000fe200000e0000 */
[--C-:B------:R-:W-:Y:S01]  /*11830*/  IMAD.X R6, RZ, RZ, R3.reuse, P6 ;  /* 0x000000ffff067224 */ /* 0x100fe200030e0603 */
[----:B------:R-:W-:Y:S01]  /*11840*/  R2UR UR43, R5 ;  /* 0x00000000052b72ca */ /* 0x000fe200000e0000 */
[--C-:B------:R-:W-:Y:S01]  /*11850*/  IMAD.X R4, RZ, RZ, R3.reuse, P3 ;  /* 0x000000ffff047224 */ /* 0x100fe200018e0603 */
[----:B------:R-:W-:Y:S01]  /*11860*/  LOP3.LUT P6, RZ, R2, 0x40000000, RZ, 0xc0, !PT ;  /* 0x4000000002ff7812 */ /* 0x000fe200078cc0ff */
[--C-:B------:R-:W-:Y:S01]  /*11870*/  IMAD.X R5, RZ, RZ, R3.reuse, P1 ;  /* 0x000000ffff057224 */ /* 0x100fe200008e0603 */
[----:B------:R-:W-:Y:S01]  /*11880*/  R2UR UR41, R6 ;  /* 0x00000000062972ca */ /* 0x000fe200000e0000 */
[--C-:B------:R-:W-:Y:S01]  /*11890*/  IMAD.X R6, RZ, RZ, R3.reuse, P4 ;  /* 0x000000ffff067224 */ /* 0x100fe200020e0603 */
[----:B------:R-:W-:Y:S01]  /*118a0*/  R2UR UR45, R4 ;  /* 0x00000000042d72ca */ /* 0x000fe200000e0000 */
[----:B------:R-:W-:Y:S01]  /*118b0*/  IMAD.X R4, RZ, RZ, R3, P5 ;  /* 0x000000ffff047224 */ /* 0x000fe200028e0603 */
[----:B------:R-:W-:-:S02]  /*118c0*/  LOP3.LUT P5, RZ, R2, 0x2000000, RZ, 0xc0, !PT ;  /* 0x0200000002ff7812 */ /* 0x000fc400078ac0ff */
[----:B------:R-:W-:Y:S02]  /*118d0*/  R2UR UR47, R6 ;  /* 0x00000000062f72ca */ /* 0x000fe400000e0000 */
[----:B------:R-:W-:Y:S02]  /*118e0*/  IADD3.X R6, PT, PT, R3, RZ, RZ, P0, !PT ;  /* 0x000000ff03067210 */ /* 0x000fe400007fe4ff */
[----:B------:R-:W-:Y:S02]  /*118f0*/  LOP3.LUT P0, RZ, R2, 0x1000000, RZ, 0xc0, !PT ;  /* 0x0100000002ff7812 */ /* 0x000fe4000780c0ff */
[----:B------:R-:W-:Y:S02]  /*11900*/  R2UR UR49, R5 ;  /* 0x00000000053172ca */ /* 0x000fe400000e0000 */
[----:B------:R-:W-:Y:S01]  /*11910*/  R2UR UR51, R4 ;  /* 0x00000000043372ca */ /* 0x000fe200000e0000 */
[--C-:B------:R-:W-:Y:S01]  /*11920*/  IMAD.X R5, RZ, RZ, R3.reuse, P0 ;  /* 0x000000ffff057224 */ /* 0x100fe200000e0603 */
[----:B------:R-:W-:Y:S01]  /*11930*/  R2UR UR53, R6 ;  /* 0x00000000063572ca */ /* 0x000fe200000e0000 */
[----:B------:R-:W-:Y:S01]  /*11940*/  IMAD.X R4, RZ, RZ, R3, P5 ;  /* 0x000000ffff047224 */ /* 0x000fe200028e0603 */
[----:B------:R-:W-:Y:S01]  /*11950*/  LOP3.LUT P1, RZ, R2, 0x4000000, RZ, 0xc0, !PT ;  /* 0x0400000002ff7812 */ /* 0x000fe2000782c0ff */
[----:B------:R-:W-:Y:S01]  /*11960*/  IMAD.U32 R6, RZ, RZ, UR72 ;  /* 0x00000048ff067e24 */ /* 0x000fe2000f8e00ff */
[----:B------:R-:W-:Y:S01]  /*11970*/  R2UR UR55, R5 ;  /* 0x00000000053772ca */ /* 0x000fe200000e0000 */
[----:B------:R-:W-:Y:S01]  /*11980*/  IMAD.U32 R5, RZ, RZ, UR71 ;  /* 0x00000047ff057e24 */ /* 0x000fe2000f8e00ff */
[----:B------:R-:W-:Y:S01]  /*11990*/  R2UR UR57, R4 ;  /* 0x00000000043972ca */ /* 0x000fe200000e0000 */
[----:B------:R-:W-:Y:S01]  /*119a0*/  UIADD3.64 UR72, UPT, UPT, UR10, 0xfe, URZ ;  /* 0x000000fe0a487897 */ /* 0x000fe2000fffe0ff */
[----:B------:R-:W-:Y:S01]  /*119b0*/  MOV R4, UR70 ;  /* 0x0000004600047c02 */ /* 0x000fe20008000f00 */
[----:B------:R-:W-:Y:S01]  /*119c0*/  UIADD3.64 UR70, UPT, UPT, UR10, 0x100, URZ ;  /* 0x000001000a467897 */ /* 0x000fe2000fffe0ff */
[----:B------:R0:W-:Y:S01]  /*119d0*/  STL.64 [R1+0x158], R6 ;  /* 0x0001580601007387 */ /* 0x0001e20000100a00 */
[----:B------:R-:W-:-:S02]  /*119e0*/  LOP3.LUT P2, RZ, R2, 0x20000000, RZ, 0xc0, !PT ;  /* 0x2000000002ff7812 */ /* 0x000fc4000784c0ff */
[C---:B------:R-:W-:Y:S01]  /*119f0*/  LOP3.LUT P3, RZ, R2.reuse, 0x10000000, RZ, 0xc0, !PT ;  /* 0x1000000002ff7812 */ /* 0x040fe2000786c0ff */
[----:B------:R2:W-:Y:S01]  /*11a00*/  STL.64 [R1+0x150], R4 ;  /* 0x0001500401007387 */ /* 0x0005e20000100a00 */
[C---:B------:R-:W-:Y:S02]  /*11a10*/  LOP3.LUT P4, RZ, R2.reuse, 0x8000000, RZ, 0xc0, !PT ;  /* 0x0800000002ff7812 */ /* 0x040fe4000788c0ff */
[----:B------:R-:W-:Y:S01]  /*11a20*/  LOP3.LUT P0, RZ, R2, 0x800000, RZ, 0xc0, !PT ;  /* 0x0080000002ff7812 */ /* 0x000fe2000780c0ff */
[----:B------:R-:W-:Y:S01]  /*11a30*/  IMAD.X R2, RZ, RZ, R3, P1 ;  /* 0x000000ffff027224 */ /* 0x000fe200008e0603 */
[----:B------:R-:W-:Y:S01]  /*11a40*/  ISETP.NE.U32.AND P5, PT, R209, RZ, PT ;  /* 0x000000ffd100720c */ /* 0x000fe20003fa5070 */
[----:B0-----:R-:W-:-:S03]  /*11a50*/  IMAD.U32 R6, RZ, RZ, UR72 ;  /* 0x00000048ff067e24 */ /* 0x001fc6000f8e00ff */
[----:B------:R-:W-:Y:S01]  /*11a60*/  R2UR UR59, R2 ;  /* 0x00000000023b72ca */ /* 0x000fe200000e0000 */
[----:B------:R-:W-:Y:S01]  /*11a70*/  IMAD.U32 R7, RZ, RZ, UR73 ;  /* 0x00000049ff077e24 */ /* 0x000fe2000f8e00ff */
[----:B------:R-:W-:Y:S01]  /*11a80*/  UIADD3.64 UR72, UPT, UPT, UR10, 0x102, URZ ;  /* 0x000001020a487897 */ /* 0x000fe2000fffe0ff */
[----:B--2---:R-:W-:Y:S01]  /*11a90*/  IMAD.U32 R4, RZ, RZ, UR70 ;  /* 0x00000046ff047e24 */ /* 0x004fe2000f8e00ff */
[----:B------:R-:W-:Y:S01]  /*11aa0*/  MOV R5, UR71 ;  /* 0x0000004700057c02 */ /* 0x000fe20008000f00 */
[----:B------:R-:W-:Y:S01]  /*11ab0*/  UIADD3.64 UR70, UPT, UPT, UR10, 0x104, URZ ;  /* 0x000001040a467897 */ /* 0x000fe2000fffe0ff */
[----:B------:R0:W-:Y:S01]  /*11ac0*/  STL.64 [R1+0x148], R6 ;  /* 0x0001480601007387 */ /* 0x0001e20000100a00 */
[----:B------:R-:W-:-:S03]  /*11ad0*/  IMAD.X R2, RZ, RZ, R3, P4 ;  /* 0x000000ffff027224 */ /* 0x000fc600020e0603 */
[----:B------:R2:W-:Y:S02]  /*11ae0*/  STL.64 [R1+0x140], R4 ;  /* 0x0001400401007387 */ /* 0x0005e40000100a00 */
[----:B------:R-:W-:Y:S02]  /*11af0*/  R2UR UR61, R2 ;  /* 0x00000000023d72ca */ /* 0x000fe400000e0000 */
[----:B------:R-:W-:Y:S01]  /*11b00*/  IADD3.X R2, PT, PT, R3, RZ, RZ, P3, !PT ;  /* 0x000000ff03027210 */ /* 0x000fe20001ffe4ff */
[----:B0-----:R-:W-:-:S03]  /*11b10*/  IMAD.U32 R6, RZ, RZ, UR72 ;  /* 0x00000048ff067e24 */ /* 0x001fc6000f8e00ff */
[----:B------:R-:W-:Y:S01]  /*11b20*/  R2UR UR63, R2 ;  /* 0x00000000023f72ca */ /* 0x000fe200000e0000 */
[----:B------:R-:W-:Y:S01]  /*11b30*/  IMAD.U32 R7, RZ, RZ, UR73 ;  /* 0x00000049ff077e24 */ /* 0x000fe2000f8e00ff */
[----:B------:R-:W-:Y:S01]  /*11b40*/  UIADD3.64 UR72, UPT, UPT, UR10, 0x1fe, URZ ;  /* 0x000001fe0a487897 */ /* 0x000fe2000fffe0ff */
[----:B--2---:R-:W-:Y:S02]  /*11b50*/  IMAD.U32 R4, RZ, RZ, UR70 ;  /* 0x00000046ff047e24 */ /* 0x004fe4000f8e00ff */
[----:B------:R-:W-:Y:S01]  /*11b60*/  IMAD.U32 R5, RZ, RZ, UR71 ;  /* 0x00000047ff057e24 */ /* 0x000fe2000f8e00ff */
[----:B------:R-:W-:Y:S01]  /*11b70*/  UIADD3.64 UR70, UPT, UPT, UR10, 0x200, URZ ;  /* 0x000002000a467897 */ /* 0x000fe2000fffe0ff */
[----:B------:R0:W-:Y:S01]  /*11b80*/  STL.64 [R1+0x138], R6 ;  /* 0x0001380601007387 */ /* 0x0001e20000100a00 */
[--C-:B------:R-:W-:Y:S02]  /*11b90*/  IMAD.X R2, RZ, RZ, R3.reuse, P2 ;  /* 0x000000ffff027224 */ /* 0x100fe400010e0603 */
[----:B------:R-:W-:Y:S01]  /*11ba0*/  IMAD.X R3, RZ, RZ, R3, P6 ;  /* 0x000000ffff037224 */ /* 0x000fe200030e0603 */
[----:B------:R2:W-:Y:S02]  /*11bb0*/  STL.64 [R1+0x130], R4 ;  /* 0x0001300401007387 */ /* 0x0005e40000100a00 */
[----:B------:R-:W-:-:S02]  /*11bc0*/  R2UR UR65, R2 ;  /* 0x00000000024172ca */ /* 0x000fc400000e0000 */
[----:B------:R-:W-:Y:S01]  /*11bd0*/  R2UR UR67, R3 ;  /* 0x00000000034372ca */ /* 0x000fe200000e0000 */
[----:B------:R-:W-:Y:S01]  /*11be0*/  IMAD.MOV.U32 R3, RZ, RZ, R11 ;  /* 0x000000ffff037224 */ /* 0x000fe200078e000b */
[----:B------:R-:W-:Y:S01]  /*11bf0*/  SHF.L.U32 R2, R210, 0x5, RZ ;  /* 0x00000005d2027819 */ /* 0x000fe200000006ff */
[----:B------:R-:W-:Y:S01]  /*11c00*/  IMAD.MOV.U32 R210, RZ, RZ, RZ ;  /* 0x000000ffffd27224 */ /* 0x000fe200078e00ff */
[----:B0-----:R-:W-:Y:S01]  /*11c10*/  MOV R6, UR72 ;  /* 0x0000004800067c02 */ /* 0x001fe20008000f00 */
[----:B------:R-:W-:Y:S01]  /*11c20*/  IMAD.U32 R7, RZ, RZ, UR73 ;  /* 0x00000049ff077e24 */ /* 0x000fe2000f8e00ff */
[----:B------:R-:W-:Y:S01]  /*11c30*/  UIADD3.64 UR72, UPT, UPT, UR10, 0x202, URZ ;  /* 0x000002020a487897 */ /* 0x000fe2000fffe0ff */
[----:B--2---:R-:W-:Y:S02]  /*11c40*/  IMAD.U32 R4, RZ, RZ, UR70 ;  /* 0x00000046ff047e24 */ /* 0x004fe4000f8e00ff */
[----:B------:R-:W-:Y:S01]  /*11c50*/  IMAD.U32 R5, RZ, RZ, UR71 ;  /* 0x00000047ff057e24 */ /* 0x000fe2000f8e00ff */
[----:B------:R-:W-:Y:S01]  /*11c60*/  UIADD3.64 UR70, UPT, UPT, UR10, 0x204, URZ ;  /* 0x000002040a467897 */ /* 0x000fe2000fffe0ff */
[----:B------:R0:W-:Y:S04]  /*11c70*/  STL.64 [R1+0x128], R6 ;  /* 0x0001280601007387 */ /* 0x0001e80000100a00 */
[----:B------:R2:W-:Y:S01]  /*11c80*/  STL.64 [R1+0x120], R4 ;  /* 0x0001200401007387 */ /* 0x0005e20000100a00 */
[----:B0-----:R-:W-:Y:S01]  /*11c90*/  IMAD.U32 R6, RZ, RZ, UR72 ;  /* 0x00000048ff067e24 */ /* 0x001fe2000f8e00ff */
[----:B------:R-:W-:Y:S01]  /*11ca0*/  MOV R7, UR73 ;  /* 0x0000004900077c02 */ /* 0x000fe20008000f00 */
[----:B------:R-:W-:Y:S01]  /*11cb0*/  UIADD3.64 UR72, UPT, UPT, UR10, 0x2fe, URZ ;  /* 0x000002fe0a487897 */ /* 0x000fe2000fffe0ff */
[----:B--2---:R-:W-:-:S02]  /*11cc0*/  IMAD.U32 R4, RZ, RZ, UR70 ;  /* 0x00000046ff047e24 */ /* 0x004fc4000f8e00ff */
[----:B------:R-:W-:Y:S01]  /*11cd0*/  IMAD.U32 R5, RZ, RZ, UR71 ;  /* 0x00000047ff057e24 */ /* 0x000fe2000f8e00ff */
[----:B------:R-:W-:Y:S01]  /*11ce0*/  UIADD3.64 UR70, UPT, UPT, UR10, 0x300, URZ ;  /* 0x000003000a467897 */ /* 0x000fe2000fffe0ff */
[----:B------:R0:W-:Y:S04]  /*11cf0*/  STL.64 [R1+0x118], R6 ;  /* 0x0001180601007387 */ /* 0x0001e80000100a00 */
[----:B------:R2:W-:Y:S01]  /*11d00*/  STL.64 [R1+0x110], R4 ;  /* 0x0001100401007387 */ /* 0x0005e20000100a00 */
[----:B0-----:R-:W-:Y:S02]  /*11d10*/  IMAD.U32 R6, RZ, RZ, UR72 ;  /* 0x00000048ff067e24 */ /* 0x001fe4000f8e00ff */
[----:B------:R-:W-:Y:S01]  /*11d20*/  IMAD.U32 R7, RZ, RZ, UR73 ;  /* 0x00000049ff077e24 */ /* 0x000fe2000f8e00ff */
[----:B------:R-:W-:Y:S01]  /*11d30*/  UIADD3.64 UR72, UPT, UPT, UR10, 0x302, URZ ;  /* 0x000003020a487897 */ /* 0x000fe2000fffe0ff */
[----:B--2---:R-:W-:Y:S01]  /*11d40*/  MOV R4, UR70 ;  /* 0x0000004600047c02 */ /* 0x004fe20008000f00 */
[----:B------:R-:W-:Y:S01]  /*11d50*/  IMAD.U32 R5, RZ, RZ, UR71 ;  /* 0x00000047ff057e24 */ /* 0x000fe2000f8e00ff */
[----:B------:R-:W-:Y:S01]  /*11d60*/  UIADD3.64 UR70, UPT, UPT, UR10, 0x304, URZ ;  /* 0x000003040a467897 */ /* 0x000fe2000fffe0ff */
[----:B------:R0:W-:Y:S02]  /*11d70*/  STL.64 [R1+0x108], R6 ;  /* 0x0001080601007387 */ /* 0x0001e40000100a00 */
[----:B------:R-:W-:-:S02]  /*11d80*/  IMAD.U32 R250, RZ, RZ, UR72 ;  /* 0x00000048fffa7e24 */ /* 0x000fc4000f8e00ff */
[----:B------:R-:W-:Y:S01]  /*11d90*/  IMAD.U32 R251, RZ, RZ, UR73 ;  /* 0x00000049fffb7e24 */ /* 0x000fe2000f8e00ff */
[----:B------:R-:W-:Y:S01]  /*11da0*/  MOV R249, UR71 ;  /* 0x0000004700f97c02 */ /* 0x000fe20008000f00 */
[----:B------:R-:W-:Y:S01]  /*11db0*/  IMAD.U32 R248, RZ, RZ, UR70 ;  /* 0x00000046fff87e24 */ /* 0x000fe2000f8e00ff */
[----:B------:R-:W-:Y:S01]  /*11dc0*/  UIADD3.64 UR72, UPT, UPT, UR10, 0x3fe, URZ ;  /* 0x000003fe0a487897 */ /* 0x000fe2000fffe0ff */
[----:B------:R0:W-:Y:S01]  /*11dd0*/  STL.64 [R1+0x100], R4 ;  /* 0x0001000401007387 */ /* 0x0001e20000100a00 */
[----:B------:R-:W-:-:S04]  /*11de0*/  UIADD3.64 UR70, UPT, UPT, UR10, 0x400, URZ ;  /* 0x000004000a467897 */ /* 0x000fc8000fffe0ff */
[----:B------:R-:W-:Y:S02]  /*11df0*/  IMAD.U32 R246, RZ, RZ, UR72 ;  /* 0x00000048fff67e24 */ /* 0x000fe4000f8e00ff */
[----:B------:R-:W-:Y:S01]  /*11e00*/  IMAD.U32 R247, RZ, RZ, UR73 ;  /* 0x00000049fff77e24 */ /* 0x000fe2000f8e00ff */
[----:B------:R-:W-:Y:S01]  /*11e10*/  UIADD3.64 UR72, UPT, UPT, UR10, 0x402, URZ ;  /* 0x000004020a487897 */ /* 0x000fe2000fffe0ff */
[----:B------:R-:W-:Y:S02]  /*11e20*/  IMAD.U32 R244, RZ, RZ, UR70 ;  /* 0x00000046fff47e24 */ /* 0x000fe4000f8e00ff */
[----:B------:R-:W-:Y:S01]  /*11e30*/  IMAD.U32 R245, RZ, RZ, UR71 ;  /* 0x00000047fff57e24 */ /* 0x000fe2000f8e00ff */
[----:B------:R-:W-:Y:S02]  /*11e40*/  UIADD3.64 UR70, UPT, UPT, UR10, 0x404, URZ ;  /* 0x000004040a467897 */ /* 0x000fe4000fffe0ff */
[----:B------:R-:W-:Y:S01]  /*11e50*/  MOV R240, UR72 ;  /* 0x0000004800f07c02 */ /* 0x000fe20008000f00 */
[----:B------:R-:W-:Y:S01]  /*11e60*/  IMAD.U32 R241, RZ, RZ, UR73 ;  /* 0x00000049fff17e24 */ /* 0x000fe2000f8e00ff */
[----:B------:R-:W-:-:S02]  /*11e70*/  UIADD3.64 UR72, UPT, UPT, UR10, 0x4fe, URZ ;  /* 0x000004fe0a487897 */ /* 0x000fc4000fffe0ff */
[----:B------:R-:W-:Y:S02]  /*11e80*/  IMAD.U32 R238, RZ, RZ, UR70 ;  /* 0x00000046ffee7e24 */ /* 0x000fe4000f8e00ff */
[----:B------:R-:W-:Y:S01]  /*11e90*/  IMAD.U32 R239, RZ, RZ, UR71 ;  /* 0x00000047ffef7e24 */ /* 0x000fe2000f8e00ff */
[----:B------:R-:W-:Y:S01]  /*11ea0*/  UIADD3.64 UR70, UPT, UPT, UR10, 0x500, URZ ;  /* 0x000005000a467897 */ /* 0x000fe2000fffe0ff */
[----:B------:R-:W-:Y:S01]  /*11eb0*/  IMAD.U32 R236, RZ, RZ, UR72 ;  /* 0x00000048ffec7e24 */ /* 0x000fe2000f8e00ff */
[----:B------:R-:W-:Y:S01]  /*11ec0*/  MOV R237, UR73 ;  /* 0x0000004900ed7c02 */ /* 0x000fe20008000f00 */
[----:B------:R-:W-:-:S03]  /*11ed0*/  UIADD3.64 UR72, UPT, UPT, UR10, 0x502, URZ ;  /* 0x000005020a487897 */ /* 0x000fc6000fffe0ff */
        /* <DEDUP_REMOVED lines=32> */
[----:B0-----:R-:W-:-:S12]  /*120e0*/  UIADD3.64 UR70, UPT, UPT, UR68, 0x400, URZ ;  /* 0x0000040044467897 */ /* 0x001fd8000fffe0ff */
.L_x_21:
[----:B------:R-:W2:Y:S04]  /*120f0*/  LDL.64 R24, [R1+0x8b0] ;  /* 0x0008b00001187983 */ /* 0x000ea80000100a00 */
[----:B------:R-:W3:Y:S04]  /*12100*/  LDL.64 R12, [R1+0x8a8] ;  /* 0x0008a800010c7983 */ /* 0x000ee80000100a00 */
[----:B------:R-:W4:Y:S04]  /*12110*/  LDL.64 R26, [R1+0x8a0] ;  /* 0x0008a000011a7983 */ /* 0x000f280000100a00 */
[----:B------:R-:W5:Y:S04]  /*12120*/  LDL.64 R14, [R1+0x898] ;  /* 0x00089800010e7983 */ /* 0x000f680000100a00 */
[----:B------:R-:W5:Y:S04]  /*12130*/  LDL.64 R30, [R1+0x7b0] ;  /* 0x0007b000011e7983 */ /* 0x000f680000100a00 */
[----:B------:R-:W5:Y:S04]  /*12140*/  LDL.64 R22, [R1+0x7a8] ;  /* 0x0007a80001167983 */ /* 0x000f680000100a00 */
[----:B------:R-:W5:Y:S04]  /*12150*/  LDL.64 R28, [R1+0x7a0] ;  /* 0x0007a000011c7983 */ /* 0x000f680000100a00 */
[----:B------:R-:W5:Y:S01]  /*12160*/  LDL.64 R16, [R1+0x6b0] ;  /* 0x0006b00001107983 */ /* 0x000f620000100a00 */
[----:B------:R-:W-:-:S03]  /*12170*/  IMAD.WIDE R4, R3, 0x2, R202 ;  /* 0x0000000203047825 */ /* 0x000fc600078e02ca */
[----:B------:R-:W5:Y:S01]  /*12180*/  LDL.64 R42, [R1+0x6a8] ;  /* 0x0006a800012a7983 */ /* 0x000f620000100a00 */
[----:B------:R-:W-:-:S03]  /*12190*/  IMAD.WIDE R8, R3, 0x2, R200 ;  /* 0x0000000203087825 */ /* 0x000fc600078e02c8 */
[----:B------:R-:W5:Y:S04]  /*121a0*/  LDL.64 R18, [R1+0x798] ;  /* 0x0007980001127983 */ /* 0x000f680000100a00 */
[----:B------:R-:W5:Y:S04]  /*121b0*/  LDL.64 R36, [R1+0x920] ;  /* 0x0009200001247983 */ /* 0x000f680000100a00 */
[----:B------:R-:W5:Y:S04]  /*121c0*/  LDG.E.U16 R4, desc[UR8][R4.64] ;  /* 0x0000000804047981 */ /* 0x000f68000c1e1500 */
[----:B------:R-:W5:Y:S04]  /*121d0*/  LDL.64 R34, [R1+0x6a0] ;  /* 0x0006a00001227983 */ /* 0x000f680000100a00 */
[----:B------:R-:W5:Y:S04]  /*121e0*/  LDL.64 R40, [R1+0x910] ;  /* 0x0009100001287983 */ /* 0x000f680000100a00 */
[----:B------:R2:W5:Y:S01]  /*121f0*/  LDG.E.U16 R5, desc[UR8][R8.64] ;  /* 0x0000000808057981 */ /* 0x000562000c1e1500 */
[----:B------:R-:W-:-:S03]  /*12200*/  IMAD.WIDE R6, R3, 0x2, R204 ;  /* 0x0000000203067825 */ /* 0x000fc600078e02cc */
[----:B------:R-:W5:Y:S01]  /*12210*/  LDL.64 R32, [R1+0x908] ;  /* 0x0009080001207983 */ /* 0x000f620000100a00 */
[----:B------:R-:W-:-:S03]  /*12220*/  IMAD.WIDE R10, R3, 0x2, R198 ;  /* 0x00000002030a7825 */ /* 0x000fc600078e02c6 */
[----:B------:R-:W5:Y:S04]  /*12230*/  LDG.E.U16 R6, desc[UR8][R6.64] ;  /* 0x0000000806067981 */ /* 0x000f68000c1e1500 */
[----:B------:R-:W5:Y:S04]  /*12240*/  LDL.64 R38, [R1+0x890] ;  /* 0x0008900001267983 */ /* 0x000f680000100a00 */
[----:B------:R-:W5:Y:S04]  /*12250*/  LDL.64 R52, [R1+0x878] ;  /* 0x0008780001347983 */ /* 0x000f680000100a00 */
[----:B------:R4:W5:Y:S04]  /*12260*/  LDG.E.U16 R7, desc[UR8][R10.64] ;  /* 0x000000080a077981 */ /* 0x000968000c1e1500 */
[----:B------:R-:W5:Y:S04]  /*12270*/  LDL.64 R44, [R1+0x790] ;  /* 0x00079000012c7983 */ /* 0x000f680000100a00 */
        /* <DEDUP_REMOVED lines=10> */
[----:B-1----:R-:W5:Y:S04]  /*12320*/  LDL.64 R72, [R1+0x668] ;  /* 0x0006680001487983 */ /* 0x002f680000100a00 */
        /* <DEDUP_REMOVED lines=42> */
[----:B------:R-:W5:Y:S01]  /*125d0*/  LDL.64 R148, [R1+0x6b8] ;  /* 0x0006b80001947983 */ /* 0x000f620000100a00 */
[----:B--2---:R-:W-:-:S03]  /*125e0*/  IMAD.WIDE R8, R3, 0x2, R24 ;  /* 0x0000000203087825 */ /* 0x004fc600078e0218 */
[----:B------:R-:W2:Y:S04]  /*125f0*/  LDL.64 R146, [R1+0x590] ;  /* 0x0005900001927983 */ /* 0x000ea80000100a00 */
[----:B------:R-:W2:Y:S01]  /*12600*/  LDL.64 R24, [R1+0x698] ;  /* 0x0006980001187983 */ /* 0x000ea20000100a00 */
[----:B---3--:R-:W-:-:S03]  /*12610*/  IMAD.WIDE R12, R3, 0x2, R12 ;  /* 0x00000002030c7825 */ /* 0x008fc600078e020c */
[----:B------:R-:W3:Y:S01]  /*12620*/  LDG.E.U16 R8, desc[UR8][R8.64] ;  /* 0x0000000808087981 */ /* 0x000ee2000c1e1500 */
[----:B----4-:R-:W-:-:S03]  /*12630*/  IMAD.WIDE R10, R3, 0x2, R26 ;  /* 0x00000002030a7825 */ /* 0x010fc600078e021a */
[----:B------:R-:W4:Y:S01]  /*12640*/  LDL.64 R26, [R1+0x918] ;  /* 0x00091800011a7983 */ /* 0x000f220000100a00 */
[----:B-----5:R-:W-:-:S03]  /*12650*/  IMAD.WIDE R14, R3, 0x2, R14 ;  /* 0x00000002030e7825 */ /* 0x020fc600078e020e */
[----:B------:R-:W5:Y:S04]  /*12660*/  LDG.E.U16 R10, desc[UR8][R10.64] ;  /* 0x000000080a0a7981 */ /* 0x000f68000c1e1500 */
[----:B0-----:R0:W3:Y:S01]  /*12670*/  LDG.E.U16 R9, desc[UR8][R12.64] ;  /* 0x000000080c097981 */ /* 0x0010e2000c1e1500 */
[----:B------:R-:W-:-:S03]  /*12680*/  IMAD.WIDE R22, R3, 0x2, R22 ;  /* 0x0000000203167825 */ /* 0x000fc600078e0216 */
[----:B------:R-:W3:Y:S04]  /*12690*/  LDL.64 R144, [R1+0x588] ;  /* 0x0005880001907983 */ /* 0x000ee80000100a00 */
[----:B------:R1:W3:Y:S01]  /*126a0*/  LDG.E.U16 R11, desc[UR8][R14.64] ;  /* 0x000000080e0b7981 */ /* 0x0002e2000c1e1500 */
[----:B0-----:R-:W-:-:S03]  /*126b0*/  IMAD.WIDE R12, R3, 0x2, R30 ;  /* 0x00000002030c7825 */ /* 0x001fc600078e021e */
[----:B------:R-:W3:Y:S01]  /*126c0*/  LDL.64 R30, [R1+0x888] ;  /* 0x00088800011e7983 */ /* 0x000ee20000100a00 */
[----:B------:R-:W-:-:S03]  /*126d0*/  IMAD.WIDE R16, R3, 0x2, R16 ;  /* 0x0000000203107825 */ /* 0x000fc600078e0210 */
[----:B------:R-:W5:Y:S01]  /*126e0*/  LDG.E.U16 R12, desc[UR8][R12.64] ;  /* 0x000000080c0c7981 */ /* 0x000f62000c1e1500 */
[----:B-1----:R-:W-:-:S03]  /*126f0*/  IMAD.WIDE R14, R3, 0x2, R28 ;  /* 0x00000002030e7825 */ /* 0x002fc600078e021c */
[----:B------:R-:W5:Y:S01]  /*12700*/  LDL.64 R28, [R1+0x880] ;  /* 0x00088000011c7983 */ /* 0x000f620000100a00 */
[----:B------:R-:W-:-:S03]  /*12710*/  IMAD.WIDE R18, R3, 0x2, R18 ;  /* 0x0000000203127825 */ /* 0x000fc600078e0212 */
[----:B------:R-:W5:Y:S04]  /*12720*/  LDG.E.U16 R16, desc[UR8][R16.64] ;  /* 0x0000000810107981 */ /* 0x000f68000c1e1500 */
[----:B------:R0:W5:Y:S04]  /*12730*/  LDG.E.U16 R13, desc[UR8][R22.64] ;  /* 0x00000008160d7981 */ /* 0x000168000c1e1500 */
[----:B------:R-:W5:Y:S01]  /*12740*/  LDG.E.U16 R14, desc[UR8][R14.64] ;  /* 0x000000080e0e7981 */ /* 0x000f62000c1e1500 */
[----:B0-----:R-:W-:-:S03]  /*12750*/  IMAD.WIDE R22, R3, 0x2, R42 ;  /* 0x0000000203167825 */ /* 0x001fc600078e022a */
[----:B------:R-:W5:Y:S04]  /*12760*/  LDL.64 R42, [R1+0x688] ;  /* 0x00068800012a7983 */ /* 0x000f680000100a00 */
[----:B------:R0:W5:Y:S04]  /*12770*/  LDG.E.U16 R17, desc[UR8][R22.64] ;  /* 0x0000000816117981 */ /* 0x000168000c1e1500 */
[----:B------:R1:W5:Y:S01]  /*12780*/  LDG.E.U16 R15, desc[UR8][R18.64] ;  /* 0x00000008120f7981 */ /* 0x000362000c1e1500 */
[----:B0-----:R-:W-:-:S03]  /*12790*/  IMAD.WIDE R22, R3, 0x2, R36 ;  /* 0x0000000203167825 */ /* 0x001fc600078e0224 */
[----:B------:R-:W5:Y:S01]  /*127a0*/  LDL.64 R36, [R1+0x778] ;  /* 0x0007780001247983 */ /* 0x000f620000100a00 */
[----:B-1----:R-:W-:-:S03]  /*127b0*/  IMAD.WIDE R18, R3, 0x2, R34 ;  /* 0x0000000203127825 */ /* 0x002fc600078e0222 */
[----:B------:R-:W5:Y:S04]  /*127c0*/  LDL.64 R34, [R1+0x788] ;  /* 0x0007880001227983 */ /* 0x000f680000100a00 */
[----:B------:R-:W5:Y:S01]  /*127d0*/  LDG.E.U16 R18, desc[UR8][R18.64] ;  /* 0x0000000812127981 */ /* 0x000f62000c1e1500 */
[----:B------:R-:W-:-:S03]  /*127e0*/  IMAD.WIDE R32, R3, 0x2, R32 ;  /* 0x0000000203207825 */ /* 0x000fc600078e0220 */
[----:B------:R-:W5:Y:S01]  /*127f0*/  LDG.E.U16 R22, desc[UR8][R22.64] ;  /* 0x0000000816167981 */ /* 0x000f62000c1e1500 */
[----:B--2---:R-:W-:-:S05]  /*12800*/  IMAD.WIDE R24, R3, 0x2, R24 ;  /* 0x0000000203187825 */ /* 0x004fca00078e0218 */
[----:B------:R0:W2:Y:S02]  /*12810*/  LDG.E.U16 R19, desc[UR8][R24.64] ;  /* 0x0000000818137981 */ /* 0x0000a4000c1e1500 */
[C---:B0-----:R-:W-:Y:S02]  /*12820*/  IMAD.WIDE R24, R3.reuse, 0x2, R40 ;  /* 0x0000000203187825 */ /* 0x041fe400078e0228 */
[----:B------:R-:W2:Y:S02]  /*12830*/  LDL.64 R40, [R1+0x678] ;  /* 0x0006780001287983 */ /* 0x000ea40000100a00 */
[C---:B----4-:R-:W-:Y:S02]  /*12840*/  IMAD.WIDE R26, R3.reuse, 0x2, R26 ;  /* 0x00000002031a7825 */ /* 0x050fe400078e021a */
[----:B------:R-:W4:Y:S04]  /*12850*/  LDG.E.U16 R24, desc[UR8][R24.64] ;  /* 0x0000000818187981 */ /* 0x000f28000c1e1500 */
[----:B------:R0:W4:Y:S01]  /*12860*/  LDG.E.U16 R23, desc[UR8][R26.64] ;  /* 0x000000081a177981 */ /* 0x000122000c1e1500 */
[----:B---3--:R-:W-:-:S03]  /*12870*/  IMAD.WIDE R30, R3, 0x2, R30 ;  /* 0x00000002031e7825 */ /* 0x008fc600078e021e */
[----:B------:R1:W3:Y:S01]  /*12880*/  LDG.E.U16 R25, desc[UR8][R32.64] ;  /* 0x0000000820197981 */ /* 0x0002e2000c1e1500 */
[----:B0-----:R-:W-:-:S03]  /*12890*/  IMAD.WIDE R26, R3, 0x2, R38 ;  /* 0x00000002031a7825 */ /* 0x001fc600078e0226 */
[----:B------:R-:W3:Y:S01]  /*128a0*/  LDL.64 R38, [R1+0x940] ;  /* 0x0009400001267983 */ /* 0x000ee20000100a00 */
[----:B-----5:R-:W-:-:S03]  /*128b0*/  IMAD.WIDE R28, R3, 0x2, R28 ;  /* 0x00000002031c7825 */ /* 0x020fc600078e021c */
[----:B------:R-:W5:Y:S01]  /*128c0*/  LDG.E.U16 R26, desc[UR8][R26.64] ;  /* 0x000000081a1a7981 */ /* 0x000f62000c1e1500 */
[----:B-1----:R-:W-:-:S03]  /*128d0*/  IMAD.WIDE R32, R3, 0x2, R52 ;  /* 0x0000000203207825 */ /* 0x002fc600078e0234 */
[----:B------:R-:W4:Y:S04]  /*128e0*/  LDG.E.U16 R28, desc[UR8][R28.64] ;  /* 0x000000081c1c7981 */ /* 0x000f28000c1e1500 */
[----:B------:R-:W4:Y:S04]  /*128f0*/  LDL.64 R52, [R1+0x770] ;  /* 0x0007700001347983 */ /* 0x000f280000100a00 */
[----:B------:R0:W4:Y:S04]  /*12900*/  LDG.E.U16 R27, desc[UR8][R30.64] ;  /* 0x000000081e1b7981 */ /* 0x000128000c1e1500 */
[----:B------:R1:W5:Y:S01]  /*12910*/  LDG.E.U16 R29, desc[UR8][R32.64] ;  /* 0x00000008201d7981 */ /* 0x000362000c1e1500 */
[----:B0-----:R-:W-:-:S03]  /*12920*/  IMAD.WIDE R30, R3, 0x2, R44 ;  /* 0x00000002031e7825 */ /* 0x001fc600078e022c */
[----:B------:R-:W5:Y:S01]  /*12930*/  LDL.64 R44, [R1+0x870] ;  /* 0x00087000012c7983 */ /* 0x000f620000100a00 */
[----:B-1----:R-:W-:-:S03]  /*12940*/  IMAD.WIDE R32, R3, 0x2, R46 ;  /* 0x0000000203207825 */ /* 0x002fc600078e022e */
[----:B------:R-:W5:Y:S01]  /*12950*/  LDL.64 R46, [R1+0x860] ;  /* 0x00086000012e7983 */ /* 0x000f620000100a00 */
[----:B------:R-:W-:-:S03]  /*12960*/  IMAD.WIDE R36, R3, 0x2, R36 ;  /* 0x0000000203247825 */ /* 0x000fc600078e0224 */
[----:B------:R-:W5:Y:S01]  /*12970*/  LDG.E.U16 R32, desc[UR8][R32.64] ;  /* 0x0000000820207981 */ /* 0x000f62000c1e1500 */
[----:B------:R-:W-:-:S03]  /*12980*/  IMAD.WIDE R34, R3, 0x2, R34 ;  /* 0x0000000203227825 */ /* 0x000fc600078e0222 */
[----:B------:R-:W5:Y:S04]  /*12990*/  LDG.E.U16 R30, desc[UR8][R30.64] ;  /* 0x000000081e1e7981 */ /* 0x000f68000c1e1500 */
        /* <DEDUP_REMOVED lines=8> */
[----:B------:R-:W5:Y:S04]  /*12a20*/  LDG.E.U16 R34, desc[UR8][R34.64] ;  /* 0x0000000822227981 */ /* 0x000f68000c1e1500 */
[----:B------:R-:W5:Y:S01]  /*12a30*/  LDG.E.U16 R35, desc[UR8][R42.64] ;  /* 0x000000082a237981 */ /* 0x000f62000c1e1500 */
[----:B--2---:R-:W-:-:S05]  /*12a40*/  IMAD.WIDE R40, R3, 0x2, R40 ;  /* 0x0000000203287825 */ /* 0x004fca00078e0228 */
[----:B------:R0:W2:Y:S02]  /*12a50*/  LDG.E.U16 R37, desc[UR8][R40.64] ;  /* 0x0000000828257981 */ /* 0x0000a4000c1e1500 */
[C---:B0-----:R-:W-:Y:S02]  /*12a60*/  IMAD.WIDE R40, R3.reuse, 0x2, R54 ;  /* 0x0000000203287825 */ /* 0x041fe400078e0236 */
[----:B------:R-:W2:Y:S02]  /*12a70*/  LDL.64 R54, [R1+0x660] ;  /* 0x0006600001367983 */ /* 0x000ea40000100a00 */
[C---:B---3--:R-:W-:Y:S02]  /*12a80*/  IMAD.WIDE R38, R3.reuse, 0x2, R38 ;  /* 0x0000000203267825 */ /* 0x048fe400078e0226 */
[----:B------:R-:W3:Y:S02]  /*12a90*/  LDG.E.U16 R40, desc[UR8][R40.64] ;  /* 0x0000000828287981 */ /* 0x000ee4000c1e1500 */
[----:B------:R-:W-:-:S02]  /*12aa0*/  IMAD.WIDE R42, R3, 0x2, R62 ;  /* 0x00000002032a7825 */ /* 0x000fc400078e023e */
[----:B------:R-:W3:Y:S04]  /*12ab0*/  LDG.E.U16 R38, desc[UR8][R38.64] ;  /* 0x0000000826267981 */ /* 0x000ee8000c1e1500 */
[----:B------:R-:W3:Y:S04]  /*12ac0*/  LDL.64 R62, [R1+0x5c0] ;  /* 0x0005c000013e7983 */ /* 0x000ee80000100a00 */
[----:B------:R0:W3:Y:S01]  /*12ad0*/  LDG.E.U16 R39, desc[UR8][R42.64] ;  /* 0x000000082a277981 */ /* 0x0000e2000c1e1500 */
[----:B----4-:R-:W-:-:S04]  /*12ae0*/  IMAD.WIDE R52, R3, 0x2, R52 ;  /* 0x0000000203347825 */ /* 0x010fc800078e0234 */
[C---:B0-----:R-:W-:Y:S02]  /*12af0*/  IMAD.WIDE R42, R3.reuse, 0x2, R56 ;  /* 0x00000002032a7825 */ /* 0x041fe400078e0238 */
[----:B------:R-:W4:Y:S02]  /*12b00*/  LDL.64 R56, [R1+0x5d0] ;  /* 0x0005d00001387983 */ /* 0x000f240000100a00 */
[C---:B-----5:R-:W-:Y:S02]  /*12b10*/  IMAD.WIDE R44, R3.reuse, 0x2, R44 ;  /* 0x00000002032c7825 */ /* 0x060fe400078e022c */
[----:B------:R-:W5:Y:S02]  /*12b20*/  LDG.E.U16 R42, desc[UR8][R42.64] ;  /* 0x000000082a2a7981 */ /* 0x000f64000c1e1500 */
[C---:B------:R-:W-:Y:S02]  /*12b30*/  IMAD.WIDE R46, R3.reuse, 0x2, R46 ;  /* 0x00000002032e7825 */ /* 0x040fe400078e022e */
[----:B------:R0:W5:Y:S04]  /*12b40*/  LDG.E.U16 R41, desc[UR8][R44.64] ;  /* 0x000000082c297981 */ /* 0x000168000c1e1500 */
[----:B------:R1:W5:Y:S01]  /*12b50*/  LDG.E.U16 R43, desc[UR8][R46.64] ;  /* 0x000000082e2b7981 */ /* 0x000362000c1e1500 */
[----:B0-----:R-:W-:-:S03]  /*12b60*/  IMAD.WIDE R44, R3, 0x2, R60 ;  /* 0x00000002032c7825 */ /* 0x001fc600078e023c */
[----:B------:R-:W5:Y:S01]  /*12b70*/  LDL.64 R60, [R1+0x850] ;  /* 0x00085000013c7983 */ /* 0x000f620000100a00 */
[----:B-1----:R-:W-:-:S03]  /*12b80*/  IMAD.WIDE R46, R3, 0x2, R58 ;  /* 0x00000002032e7825 */ /* 0x002fc600078e023a */
[----:B------:R-:W5:Y:S04]  /*12b90*/  LDG.E.U16 R44, desc[UR8][R44.64] ;  /* 0x000000082c2c7981 */ /* 0x000f68000c1e1500 */
[----:B------:R-:W5:Y:S01]  /*12ba0*/  LDL.64 R58, [R1+0x848] ;  /* 0x00084800013a7983 */ /* 0x000f620000100a00 */
[----:B------:R-:W-:-:S03]  /*12bb0*/  IMAD.WIDE R48, R3, 0x2, R48 ;  /* 0x0000000203307825 */ /* 0x000fc600078e0230 */
[----:B------:R-:W5:Y:S01]  /*12bc0*/  LDG.E.U16 R46, desc[UR8][R46.64] ;  /* 0x000000082e2e7981 */ /* 0x000f62000c1e1500 */
[----:B------:R-:W-:-:S03]  /*12bd0*/  IMAD.WIDE R50, R3, 0x2, R50 ;  /* 0x0000000203327825 */ /* 0x000fc600078e0232 */
[----:B------:R0:W5:Y:S04]  /*12be0*/  LDG.E.U16 R45, desc[UR8][R52.64] ;  /* 0x00000008342d7981 */ /* 0x000168000c1e1500 */
[----:B------:R-:W5:Y:S04]  /*12bf0*/  LDG.E.U16 R48, desc[UR8][R48.64] ;  /* 0x0000000830307981 */ /* 0x000f68000c1e1500 */
[----:B------:R1:W5:Y:S01]  /*12c00*/  LDG.E.U16 R47, desc[UR8][R50.64] ;  /* 0x00000008322f7981 */ /* 0x000362000c1e1500 */
[----:B0-----:R-:W-:-:S03]  /*12c10*/  IMAD.WIDE R52, R3, 0x2, R64 ;  /* 0x0000000203347825 */ /* 0x001fc600078e0240 */
[----:B------:R-:W5:Y:S04]  /*12c20*/  LDL.64 R64, [R1+0x750] ;  /* 0x0007500001407983 */ /* 0x000f680000100a00 */
[----:B------:R0:W5:Y:S01]  /*12c30*/  LDG.E.U16 R49, desc[UR8][R52.64] ;  /* 0x0000000834317981 */ /* 0x000162000c1e1500 */
[----:B-1----:R-:W-:-:S03]  /*12c40*/  IMAD.WIDE R50, R3, 0x2, R72 ;  /* 0x0000000203327825 */ /* 0x002fc600078e0248 */
[----:B------:R-:W5:Y:S04]  /*12c50*/  LDL.64 R72, [R1+0x650] ;  /* 0x0006500001487983 */ /* 0x000f680000100a00 */
[----:B------:R-:W5:Y:S01]  /*12c60*/  LDG.E.U16 R50, desc[UR8][R50.64] ;  /* 0x0000000832327981 */ /* 0x000f62000c1e1500 */
[----:B0-----:R-:W-:-:S03]  /*12c70*/  IMAD.WIDE R52, R3, 0x2, R66 ;  /* 0x0000000203347825 */ /* 0x001fc600078e0242 */
[----:B------:R-:W5:Y:S04]  /*12c80*/  LDL.64 R66, [R1+0x740] ;  /* 0x0007400001427983 */ /* 0x000f680000100a00 */
[----:B------:R-:W5:Y:S01]  /*12c90*/  LDG.E.U16 R52, desc[UR8][R52.64] ;  /* 0x0000000834347981 */ /* 0x000f62000c1e1500 */
[----:B--2---:R-:W-:-:S05]  /*12ca0*/  IMAD.WIDE R54, R3, 0x2, R54 ;  /* 0x0000000203367825 */ /* 0x004fca00078e0236 */
[----:B------:R0:W2:Y:S02]  /*12cb0*/  LDG.E.U16 R51, desc[UR8][R54.64] ;  /* 0x0000000836337981 */ /* 0x0000a4000c1e1500 */
[C---:B0-----:R-:W-:Y:S02]  /*12cc0*/  IMAD.WIDE R54, R3.reuse, 0x2, R70 ;  /* 0x0000000203367825 */ /* 0x041fe400078e0246 */
[----:B------:R-:W2:Y:S02]  /*12cd0*/  LDL.64 R70, [R1+0x640] ;  /* 0x0006400001467983 */ /* 0x000ea40000100a00 */
[C---:B---3--:R-:W-:Y:S02]  /*12ce0*/  IMAD.WIDE R62, R3.reuse, 0x2, R62 ;  /* 0x00000002033e7825 */ /* 0x048fe400078e023e */
[----:B------:R-:W3:Y:S02]  /*12cf0*/  LDG.E.U16 R54, desc[UR8][R54.64] ;  /* 0x0000000836367981 */ /* 0x000ee4000c1e1500 */
[----:B----4-:R-:W-:-:S02]  /*12d00*/  IMAD.WIDE R56, R3, 0x2, R56 ;  /* 0x0000000203387825 */ /* 0x010fc400078e0238 */
[----:B------:R-:W4:Y:S04]  /*12d10*/  LDG.E.U16 R55, desc[UR8][R62.64] ;  /* 0x000000083e377981 */ /* 0x000f28000c1e1500 */
[----:B------:R0:W3:Y:S02]  /*12d20*/  LDG.E.U16 R53, desc[UR8][R56.64] ;  /* 0x0000000838357981 */ /* 0x0000e4000c1e1500 */
[C---:B0-----:R-:W-:Y:S02]  /*12d30*/  IMAD.WIDE R56, R3.reuse, 0x2, R68 ;  /* 0x0000000203387825 */ /* 0x041fe400078e0244 */
[----:B------:R-:W3:Y:S02]  /*12d40*/  LDL.64 R68, [R1+0x638] ;  /* 0x0006380001447983 */ /* 0x000ee40000100a00 */
[----:B-----5:R-:W-:-:S02]  /*12d50*/  IMAD.WIDE R60, R3, 0x2, R60 ;  /* 0x00000002033c7825 */ /* 0x020fc400078e023c */
[----:B------:R-:W5:Y:S02]  /*12d60*/  LDG.E.U16 R56, desc[UR8][R56.64] ;  /* 0x0000000838387981 */ /* 0x000f64000c1e1500 */
[C---:B------:R-:W-:Y:S02]  /*12d70*/  IMAD.WIDE R62, R3.reuse, 0x2, R82 ;  /* 0x00000002033e7825 */ /* 0x040fe400078e0252 */
[----:B------:R-:W4:Y:S02]  /*12d80*/  LDL.64 R82, [R1+0x820] ;  /* 0x0008200001527983 */ /* 0x000f240000100a00 */
[C---:B------:R-:W-:Y:S02]  /*12d90*/  IMAD.WIDE R58, R3.reuse, 0x2, R58 ;  /* 0x00000002033a7825 */ /* 0x040fe400078e023a */
[----:B------:R0:W5:Y:S04]  /*12da0*/  LDG.E.U16 R57, desc[UR8][R60.64] ;  /* 0x000000083c397981 */ /* 0x000168000c1e1500 */
[----:B------:R-:W5:Y:S01]  /*12db0*/  LDG.E.U16 R58, desc[UR8][R58.64] ;  /* 0x000000083a3a7981 */ /* 0x000f62000c1e1500 */
[----:B0-----:R-:W-:-:S03]  /*12dc0*/  IMAD.WIDE R60, R3, 0x2, R74 ;  /* 0x00000002033c7825 */ /* 0x001fc600078e024a */
[----:B------:R-:W5:Y:S04]  /*12dd0*/  LDL.64 R74, [R1+0x5a0] ;  /* 0x0005a000014a7983 */ /* 0x000f680000100a00 */
[----:B------:R0:W5:Y:S01]  /*12de0*/  LDG.E.U16 R59, desc[UR8][R62.64] ;  /* 0x000000083e3b7981 */ /* 0x000162000c1e1500 */
[----:B------:R-:W-:-:S03]  /*12df0*/  IMAD.WIDE R64, R3, 0x2, R64 ;  /* 0x0000000203407825 */ /* 0x000fc600078e0240 */
[----:B------:R-:W5:Y:S01]  /*12e00*/  LDG.E.U16 R60, desc[UR8][R60.64] ;  /* 0x000000083c3c7981 */ /* 0x000f62000c1e1500 */
[----:B0-----:R-:W-:-:S03]  /*12e10*/  IMAD.WIDE R62, R3, 0x2, R76 ;  /* 0x00000002033e7825 */ /* 0x001fc600078e024c */
[----:B------:R-:W5:Y:S04]  /*12e20*/  LDL.64 R76, [R1+0x830] ;  /* 0x00083000014c7983 */ /* 0x000f680000100a00 */
[----:B------:R-:W5:Y:S01]  /*12e30*/  LDG.E.U16 R62, desc[UR8][R62.64] ;  /* 0x000000083e3e7981 */ /* 0x000f62000c1e1500 */
[----:B------:R-:W-:-:S03]  /*12e40*/  IMAD.WIDE R66, R3, 0x2, R66 ;  /* 0x0000000203427825 */ /* 0x000fc600078e0242 */
[----:B------:R-:W5:Y:S04]  /*12e50*/  LDG.E.U16 R61, desc[UR8][R64.64] ;  /* 0x00000008403d7981 */ /* 0x000f68000c1e1500 */
[----:B------:R0:W5:Y:S02]  /*12e60*/  LDG.E.U16 R63, desc[UR8][R66.64] ;  /* 0x00000008423f7981 */ /* 0x000164000c1e1500 */
[C---:B0-----:R-:W-:Y:S02]  /*12e70*/  IMAD.WIDE R66, R3.reuse, 0x2, R78 ;  /* 0x0000000203427825 */ /* 0x041fe400078e024e */
[----:B------:R-:W5:Y:S02]  /*12e80*/  LDL.64 R78, [R1+0x728] ;  /* 0x00072800014e7983 */ /* 0x000f640000100a00 */
[----:B------:R-:W-:-:S02]  /*12e90*/  IMAD.WIDE R64, R3, 0x2, R80 ;  /* 0x0000000203407825 */ /* 0x000fc400078e0250 */
[----:B------:R-:W5:Y:S04]  /*12ea0*/  LDG.E.U16 R66, desc[UR8][R66.64] ;  /* 0x0000000842427981 */ /* 0x000f68000c1e1500 */
[----:B------:R-:W5:Y:S01]  /*12eb0*/  LDL.64 R80, [R1+0x730] ;  /* 0x0007300001507983 */ /* 0x000f620000100a00 */
[----:B------:R-:W-:-:S03]  /*12ec0*/  IMAD.WIDE R72, R3, 0x2, R72 ;  /* 0x0000000203487825 */ /* 0x000fc600078e0248 */
[----:B------:R-:W5:Y:S04]  /*12ed0*/  LDG.E.U16 R64, desc[UR8][R64.64] ;  /* 0x0000000840407981 */ /* 0x000f68000c1e1500 */
[----:B------:R-:W5:Y:S01]  /*12ee0*/  LDG.E.U16 R65, desc[UR8][R72.64] ;  /* 0x0000000848417981 */ /* 0x000f62000c1e1500 */
[----:B--2---:R-:W-:-:S05]  /*12ef0*/  IMAD.WIDE R70, R3, 0x2, R70 ;  /* 0x0000000203467825 */ /* 0x004fca00078e0246 */
[----:B------:R0:W2:Y:S02]  /*12f00*/  LDG.E.U16 R67, desc[UR8][R70.64] ;  /* 0x0000000846437981 */ /* 0x0000a4000c1e1500 */
[C---:B0-----:R-:W-:Y:S02]  /*12f10*/  IMAD.WIDE R70, R3.reuse, 0x2, R86 ;  /* 0x0000000203467825 */ /* 0x041fe400078e0256 */
[----:B------:R-:W2:Y:S02]  /*12f20*/  LDL.64 R86, [R1+0x620] ;  /* 0x0006200001567983 */ /* 0x000ea40000100a00 */
[C---:B------:R-:W-:Y:S02]  /*12f30*/  IMAD.WIDE R72, R3.reuse, 0x2, R88 ;  /* 0x0000000203487825 */ /* 0x040fe400078e0258 */
[----:B------:R-:W2:Y:S04]  /*12f40*/  LDG.E.U16 R70, desc[UR8][R70.64] ;  /* 0x0000000846467981 */ /* 0x000ea8000c1e1500 */
[----:B------:R-:W2:Y:S01]  /*12f50*/  LDL.64 R88, [R1+0x630] ;  /* 0x0006300001587983 */ /* 0x000ea20000100a00 */
[----:B---3--:R-:W-:-:S06]  /*12f60*/  IMAD.WIDE R68, R3, 0x2, R68 ;  /* 0x0000000203447825 */ /* 0x008fcc00078e0244 */
[----:B------:R-:W3:Y:S01]  /*12f70*/  LDG.E.U16 R68, desc[UR8][R68.64] ;  /* 0x0000000844447981 */ /* 0x000ee2000c1e1500 */
[----:B----4-:R-:W-:-:S03]  /*12f80*/  IMAD.WIDE R82, R3, 0x2, R82 ;  /* 0x0000000203527825 */ /* 0x010fc600078e0252 */
[----:B------:R0:W4:Y:S01]  /*12f90*/  LDG.E.U16 R69, desc[UR8][R72.64] ;  /* 0x0000000848457981 */ /* 0x000122000c1e1500 */
[----:B-----5:R-:W-:-:S04]  /*12fa0*/  IMAD.WIDE R74, R3, 0x2, R74 ;  /* 0x00000002034a7825 */ /* 0x020fc800078e024a */
[C---:B0-----:R-:W-:Y:S01]  /*12fb0*/  IMAD.WIDE R72, R3.reuse, 0x2, R94 ;  /* 0x0000000203487825 */ /* 0x041fe200078e025e */
[----:B------:R0:W5:Y:S04]  /*12fc0*/  LDG.E.U16 R71, desc[UR8][R74.64] ;  /* 0x000000084a477981 */ /* 0x000168000c1e1500 */
[----:B------:R-:W3:Y:S04]  /*12fd0*/  LDL.64 R94, [R1+0x800] ;  /* 0x00080000015e7983 */ /* 0x000ee80000100a00 */
[----:B------:R-:W3:Y:S01]  /*12fe0*/  LDG.E.U16 R72, desc[UR8][R72.64] ;  /* 0x0000000848487981 */ /* 0x000ee2000c1e1500 */
[----:B0-----:R-:W-:-:S03]  /*12ff0*/  IMAD.WIDE R74, R3, 0x2, R92 ;  /* 0x00000002034a7825 */ /* 0x001fc600078e025c */
[----:B------:R-:W3:Y:S01]  /*13000*/  LDL.64 R92, [R1+0x810] ;  /* 0x00081000015c7983 */ /* 0x000ee20000100a00 */
[----:B------:R-:W-:-:S03]  /*13010*/  IMAD.WIDE R76, R3, 0x2, R76 ;  /* 0x00000002034c7825 */ /* 0x000fc600078e024c */
[----:B------:R-:W4:Y:S04]  /*13020*/  LDG.E.U16 R74, desc[UR8][R74.64] ;  /* 0x000000084a4a7981 */ /* 0x000f28000c1e1500 */
[----:B------:R0:W4:Y:S04]  /*13030*/  LDG.E.U16 R73, desc[UR8][R76.64] ;  /* 0x000000084c497981 */ /* 0x000128000c1e1500 */
[----:B------:R1:W4:Y:S01]  /*13040*/  LDG.E.U16 R75, desc[UR8][R82.64] ;  /* 0x00000008524b7981 */ /* 0x000322000c1e1500 */
[----:B0-----:R-:W-:-:S03]  /*13050*/  IMAD.WIDE R76, R3, 0x2, R90 ;  /* 0x00000002034c7825 */ /* 0x001fc600078e025a */
[----:B------:R-:W4:Y:S01]  /*13060*/  LDL.64 R90, [R1+0x8f8] ;  /* 0x0008f800015a7983 */ /* 0x000f220000100a00 */
[----:B------:R-:W-:-:S03]  /*13070*/  IMAD.WIDE R78, R3, 0x2, R78 ;  /* 0x00000002034e7825 */ /* 0x000fc600078e024e */
[----:B------:R-:W5:Y:S01]  /*13080*/  LDG.E.U16 R76, desc[UR8][R76.64] ;  /* 0x000000084c4c7981 */ /* 0x000f62000c1e1500 */
[----:B-1----:R-:W-:-:S03]  /*13090*/  IMAD.WIDE R82, R3, 0x2, R84 ;  /* 0x0000000203527825 */ /* 0x002fc600078e0254 */
[----:B------:R-:W5:Y:S01]  /*130a0*/  LDG.E.U16 R78, desc[UR8][R78.64] ;  /* 0x000000084e4e7981 */ /* 0x000f62000c1e1500 */
[----:B------:R-:W0:Y:S01]  /*130b0*/  LDC R84, c[0x0][0x3c4] ;  /* 0x0000f100ff547b82 */ /* 0x000e220000000800 */
[----:B------:R-:W-:-:S05]  /*130c0*/  IMAD.WIDE R80, R3, 0x2, R80 ;  /* 0x0000000203507825 */ /* 0x000fca00078e0250 */
[----:B------:R-:W5:Y:S04]  /*130d0*/  LDG.E.U16 R77, desc[UR8][R80.64] ;  /* 0x00000008504d7981 */ /* 0x000f68000c1e1500 */
[----:B------:R1:W5:Y:S02]  /*130e0*/  LDG.E.U16 R79, desc[UR8][R82.64] ;  /* 0x00000008524f7981 */ /* 0x000364000c1e1500 */
[C---:B-1----:R-:W-:Y:S02]  /*130f0*/  IMAD.WIDE R82, R3.reuse, 0x2, R100 ;  /* 0x0000000203527825 */ /* 0x042fe400078e0264 */
[----:B------:R-:W5:Y:S02]  /*13100*/  LDL.64 R100, [R1+0x710] ;  /* 0x0007100001647983 */ /* 0x000f640000100a00 */
[----:B------:R-:W-:-:S02]  /*13110*/  IMAD.WIDE R80, R3, 0x2, R102 ;  /* 0x0000000203507825 */ /* 0x000fc400078e0266 */
[----:B------:R-:W5:Y:S04]  /*13120*/  LDG.E.U16 R82, desc[UR8][R82.64] ;  /* 0x0000000852527981 */ /* 0x000f68000c1e1500 */
[----:B------:R-:W5:Y:S01]  /*13130*/  LDL.64 R102, [R1+0x700] ;  /* 0x0007000001667983 */ /* 0x000f620000100a00 */
[----:B--2---:R-:W-:-:S03]  /*13140*/  IMAD.WIDE R86, R3, 0x2, R86 ;  /* 0x0000000203567825 */ /* 0x004fc600078e0256 */
[----:B------:R-:W2:Y:S04]  /*13150*/  LDG.E.U16 R80, desc[UR8][R80.64] ;  /* 0x0000000850507981 */ /* 0x000ea8000c1e1500 */
[----:B------:R1:W2:Y:S02]  /*13160*/  LDG.E.U16 R83, desc[UR8][R86.64] ;  /* 0x0000000856537981 */ /* 0x0002a4000c1e1500 */
[----:B-1----:R-:W-:Y:S02]  /*13170*/  IMAD.WIDE R86, R3, 0x2, R104 ;  /* 0x0000000203567825 */ /* 0x002fe400078e0268 */
[----:B------:R-:W2:Y:S02]  /*13180*/  LDL.64 R104, [R1+0x6f8] ;  /* 0x0006f80001687983 */ /* 0x000ea40000100a00 */
[----:B0-----:R-:W-:-:S04]  /*13190*/  IMAD.SHL.U32 R84, R84, 0x2, RZ ;  /* 0x0000000254547824 */ /* 0x001fc800078e00ff */
[----:B------:R-:W-:-:S04]  /*131a0*/  IMAD.WIDE R84, R84, 0x2, R198 ;  /* 0x0000000254547825 */ /* 0x000fc800078e02c6 */
[----:B------:R-:W-:-:S04]  /*131b0*/  IMAD.WIDE R88, R3, 0x2, R88 ;  /* 0x0000000203587825 */ /* 0x000fc800078e0258 */
[C---:B------:R-:W-:Y:S01]  /*131c0*/  IMAD.WIDE R84, R3.reuse, 0x2, R84 ;  /* 0x0000000203547825 */ /* 0x040fe200078e0254 */
[----:B------:R0:W2:Y:S05]  /*131d0*/  LDG.E.U16 R81, desc[UR8][R88.64] ;  /* 0x0000000858517981 */ /* 0x0000aa000c1e1500 */
[----:B------:R-:W2:Y:S01]  /*131e0*/  LDG.E.U16 R84, desc[UR8][R84.64] ;  /* 0x0000000854547981 */ /* 0x000ea2000c1e1500 */
[----:B0-----:R-:W-:-:S03]  /*131f0*/  IMAD.WIDE R88, R3, 0x2, R98 ;  /* 0x0000000203587825 */ /* 0x001fc600078e0262 */
[----:B------:R0:W2:Y:S02]  /*13200*/  LDG.E.U16 R85, desc[UR8][R86.64] ;  /* 0x0000000856557981 */ /* 0x0000a4000c1e1500 */
[C---:B0-----:R-:W-:Y:S02]  /*13210*/  IMAD.WIDE R86, R3.reuse, 0x2, R96 ;  /* 0x0000000203567825 */ /* 0x041fe400078e0260 */
[----:B------:R0:W2:Y:S02]  /*13220*/  LDG.E.U16 R96, desc[UR8][R88.64] ;  /* 0x0000000858607981 */ /* 0x0000a4000c1e1500 */
[C---:B---3--:R-:W-:Y:S02]  /*13230*/  IMAD.WIDE R92, R3.reuse, 0x2, R92 ;  /* 0x00000002035c7825 */ /* 0x048fe400078e025c */
[----:B------:R-:W3:Y:S04]  /*13240*/  LDG.E.U16 R99, desc[UR8][R86.64] ;  /* 0x0000000856637981 */ /* 0x000ee8000c1e1500 */
[----:B------:R-:W3:Y:S01]  /*13250*/  LDG.E.U16 R98, desc[UR8][R92.64] ;  /* 0x000000085c627981 */ /* 0x000ee2000c1e1500 */
[----:B----4-:R-:W-:-:S05]  /*13260*/  IMAD.WIDE R90, R3, 0x2, R90 ;  /* 0x00000002035a7825 */ /* 0x010fca00078e025a */
[----:B------:R1:W4:Y:S01]  /*13270*/  LDG.E.U16 R97, desc[UR8][R90.64] ;  /* 0x000000085a617981 */ /* 0x000322000c1e1500 */
[C---:B0-----:R-:W-:Y:S02]  /*13280*/  IMAD.WIDE R88, R3.reuse, 0x2, R94 ;  /* 0x0000000203587825 */ /* 0x041fe400078e025e */
[----:B------:R-:W0:Y:S02]  /*13290*/  LDC R94, c[0x0][0x3c4] ;  /* 0x0000f100ff5e7b82 */ /* 0x000e240000000800 */
[C---:B-1----:R-:W-:Y:S02]  /*132a0*/  IMAD.WIDE R90, R3.reuse, 0x2, R112 ;  /* 0x00000002035a7825 */ /* 0x042fe400078e0270 */
[----:B------:R-:W3:Y:S02]  /*132b0*/  LDL.64 R112, [R1+0x8d8] ;  /* 0x0008d80001707983 */ /* 0x000ee40000100a00 */
[C---:B-----5:R-:W-:Y:S02]  /*132c0*/  IMAD.WIDE R92, R3.reuse, 0x2, R100 ;  /* 0x00000002035c7825 */ /* 0x060fe400078e0264 */
[----:B------:R1:W5:Y:S04]  /*132d0*/  LDG.E.U16 R100, desc[UR8][R88.64] ;  /* 0x0000000858647981 */ /* 0x000368000c1e1500 */
[----:B------:R2:W4:Y:S01]  /*132e0*/  LDG.E.U16 R101, desc[UR8][R90.64] ;  /* 0x000000085a657981 */ /* 0x000522000c1e1500 */
[----:B------:R-:W-:-:S03]  /*132f0*/  IMAD.WIDE R86, R3, 0x2, R102 ;  /* 0x0000000203567825 */ /* 0x000fc600078e0266 */
[----:B------:R-:W4:Y:S01]  /*13300*/  LDG.E.U16 R102, desc[UR8][R92.64] ;  /* 0x000000085c667981 */ /* 0x000f22000c1e1500 */
[----:B-1----:R-:W-:-:S03]  /*13310*/  IMAD.WIDE R88, R3, 0x2, R114 ;  /* 0x0000000203587825 */ /* 0x002fc600078e0272 */
[----:B------:R-:W4:Y:S04]  /*13320*/  LDL.64 R114, [R1+0x7e0] ;  /* 0x0007e00001727983 */ /* 0x000f280000100a00 */
[----:B------:R-:W5:Y:S01]  /*13330*/  LDG.E.U16 R103, desc[UR8][R88.64] ;  /* 0x0000000858677981 */ /* 0x000f62000c1e1500 */
[----:B--2---:R-:W-:-:S03]  /*13340*/  IMAD.WIDE R90, R3, 0x2, R104 ;  /* 0x00000002035a7825 */ /* 0x004fc600078e0268 */
[----:B------:R1:W2:Y:S04]  /*13350*/  LDG.E.U16 R104, desc[UR8][R86.64] ;  /* 0x0000000856687981 */ /* 0x0002a8000c1e1500 */
[----:B------:R0:W2:Y:S01]  /*13360*/  LDG.E.U16 R105, desc[UR8][R90.64] ;  /* 0x000000085a697981 */ /* 0x0000a2000c1e1500 */
[----:B-1----:R-:W-:-:S03]  /*13370*/  IMAD.WIDE R86, R3, 0x2, R124 ;  /* 0x0000000203567825 */ /* 0x002fc600078e027c */
[----:B------:R-:W2:Y:S01]  /*13380*/  LDL.64 R124, [R1+0x8d0] ;  /* 0x0008d000017c7983 */ /* 0x000ea20000100a00 */
[----:B0-----:R-:W-:-:S03]  /*13390*/  IMAD.WIDE R90, R3, 0x2, R106 ;  /* 0x00000002035a7825 */ /* 0x001fc600078e026a */
[----:B------:R0:W2:Y:S02]  /*133a0*/  LDG.E.U16 R107, desc[UR8][R86.64] ;  /* 0x00000008566b7981 */ /* 0x0000a4000c1e1500 */
[C---:B0-----:R-:W-:Y:S02]  /*133b0*/  IMAD.WIDE R86, R3.reuse, 0x2, R108 ;  /* 0x0000000203567825 */ /* 0x041fe400078e026c */
[----:B------:R0:W2:Y:S02]  /*133c0*/  LDG.E.U16 R109, desc[UR8][R90.64] ;  /* 0x000000085a6d7981 */ /* 0x0000a4000c1e1500 */
[C---:B0-----:R-:W-:Y:S02]  /*133d0*/  IMAD.WIDE R90, R3.reuse, 0x2, R120 ;  /* 0x00000002035a7825 */ /* 0x041fe400078e0278 */
[----:B------:R-:W2:Y:S02]  /*133e0*/  LDL.64 R120, [R1+0x6d8] ;  /* 0x0006d80001787983 */ /* 0x000ea40000100a00 */
[----:B------:R-:W-:-:S02]  /*133f0*/  IMAD.WIDE R92, R3, 0x2, R122 ;  /* 0x00000002035c7825 */ /* 0x000fc400078e027a */
[----:B------:R-:W5:Y:S02]  /*13400*/  LDL.64 R122, [R1+0x6e0] ;  /* 0x0006e000017a7983 */ /* 0x000f640000100a00 */
[C---:B------:R-:W-:Y:S02]  /*13410*/  IMAD.WIDE R88, R3.reuse, 0x2, R126 ;  /* 0x0000000203587825 */ /* 0x040fe400078e027e */
[----:B------:R0:W5:Y:S04]  /*13420*/  LDG.E.U16 R108, desc[UR8][R92.64] ;  /* 0x000000085c6c7981 */ /* 0x000168000c1e1500 */
[----:B------:R-:W5:Y:S04]  /*13430*/  LDG.E.U16 R106, desc[UR8][R88.64] ;  /* 0x00000008586a7981 */ /* 0x000f68000c1e1500 */
[----:B------:R-:W5:Y:S01]  /*13440*/  LDL.64 R126, [R1+0x5d8] ;  /* 0x0005d800017e7983 */ /* 0x000f620000100a00 */
[----:B0-----:R-:W-:-:S03]  /*13450*/  IMAD.WIDE R92, R3, 0x2, R110 ;  /* 0x00000002035c7825 */ /* 0x001fc600078e026e */
[----:B------:R0:W5:Y:S04]  /*13460*/  LDG.E.U16 R110, desc[UR8][R86.64] ;  /* 0x00000008566e7981 */ /* 0x000168000c1e1500 */
[----:B------:R1:W5:Y:S01]  /*13470*/  LDG.E.U16 R111, desc[UR8][R90.64] ;  /* 0x000000085a6f7981 */ /* 0x000362000c1e1500 */
[----:B0-----:R-:W-:Y:S02]  /*13480*/  IMAD R86, R94, 0x5, RZ ;  /* 0x000000055e567824 */ /* 0x001fe400078e02ff */
[----:B---3--:R-:W-:Y:S02]  /*13490*/  IMAD.WIDE R88, R3, 0x2, R112 ;  /* 0x0000000203587825 */ /* 0x008fe400078e0270 */
[----:B------:R-:W3:Y:S02]  /*134a0*/  LDG.E.U16 R112, desc[UR8][R92.64] ;  /* 0x000000085c707981 */ /* 0x000ee4000c1e1500 */
[----:B------:R-:W-:-:S02]  /*134b0*/  IMAD.WIDE R94, R86, 0x2, R202 ;  /* 0x00000002565e7825 */ /* 0x000fc400078e02ca */
[----:B------:R0:W3:Y:S02]  /*134c0*/  LDG.E.U16 R113, desc[UR8][R88.64] ;  /* 0x0000000858717981 */ /* 0x0000e4000c1e1500 */
[----:B------:R-:W-:-:S04]  /*134d0*/  IMAD.WIDE R86, R86, 0x2, R200 ;  /* 0x0000000256567825 */ /* 0x000fc800078e02c8 */
[----:B-1----:R-:W-:-:S04]  /*134e0*/  IMAD.WIDE R90, R3, 0x2, R116 ;  /* 0x00000002035a7825 */ /* 0x002fc800078e0274 */
[----:B0-----:R-:W-:-:S04]  /*134f0*/  IMAD.WIDE R88, R3, 0x2, R118 ;  /* 0x0000000203587825 */ /* 0x001fc800078e0276 */
[----:B------:R-:W-:-:S04]  /*13500*/  IMAD.WIDE R86, R3, 0x2, R86 ;  /* 0x0000000203567825 */ /* 0x000fc800078e0256 */
[C---:B------:R-:W-:Y:S01]  /*13510*/  IMAD.WIDE R94, R3.reuse, 0x2, R94 ;  /* 0x00000002035e7825 */ /* 0x040fe200078e025e */
[----:B------:R0:W3:Y:S04]  /*13520*/  LDG.E.U16 R118, desc[UR8][R86.64] ;  /* 0x0000000856767981 */ /* 0x0000e8000c1e1500 */
[----:B------:R-:W3:Y:S01]  /*13530*/  LDG.E.U16 R117, desc[UR8][R94.64] ;  /* 0x000000085e757981 */ /* 0x000ee2000c1e1500 */
[----:B----4-:R-:W-:-:S03]  /*13540*/  IMAD.WIDE R92, R3, 0x2, R114 ;  /* 0x00000002035c7825 */ /* 0x010fc600078e0272 */
[----:B------:R1:W4:Y:S04]  /*13550*/  LDG.E.U16 R114, desc[UR8][R88.64] ;  /* 0x0000000858727981 */ /* 0x000328000c1e1500 */
[----:B------:R1:W3:Y:S01]  /*13560*/  LDG.E.U16 R115, desc[UR8][R90.64] ;  /* 0x000000085a737981 */ /* 0x0002e2000c1e1500 */
[----:B0-----:R-:W-:-:S03]  /*13570*/  IMAD.WIDE R86, R3, 0x2, R134 ;  /* 0x0000000203567825 */ /* 0x001fc600078e0286 */
[----:B------:R-:W3:Y:S01]  /*13580*/  LDL.64 R134, [R1+0x6c0] ;  /* 0x0006c00001867983 */ /* 0x000ee20000100a00 */
[----:B-1----:R-:W-:-:S03]  /*13590*/  IMAD.WIDE R88, R3, 0x2, R132 ;  /* 0x0000000203587825 */ /* 0x002fc600078e0284 */
[----:B------:R-:W3:Y:S01]  /*135a0*/  LDL.64 R132, [R1+0x7d0] ;  /* 0x0007d00001847983 */ /* 0x000ee20000100a00 */
[----:B------:R-:W-:-:S03]  /*135b0*/  IMAD.WIDE R90, R3, 0x2, R130 ;  /* 0x00000002035a7825 */ /* 0x000fc600078e0282 */
[----:B------:R-:W4:Y:S04]  /*135c0*/  LDL.64 R130, [R1+0x7c8] ;  /* 0x0007c80001827983 */ /* 0x000f280000100a00 */
[----:B------:R0:W4:Y:S04]  /*135d0*/  LDG.E.U16 R119, desc[UR8][R86.64] ;  /* 0x0000000856777981 */ /* 0x000128000c1e1500 */
[----:B------:R5:W4:Y:S01]  /*135e0*/  LDG.E.U16 R116, desc[UR8][R92.64] ;  /* 0x000000085c747981 */ /* 0x000b22000c1e1500 */
[----:B0-----:R-:W-:-:S03]  /*135f0*/  IMAD.WIDE R86, R3, 0x2, R142 ;  /* 0x0000000203567825 */ /* 0x001fc600078e028e */
[----:B------:R-:W4:Y:S01]  /*13600*/  LDL.64 R142, [R1+0x580] ;  /* 0x00058000018e7983 */ /* 0x000f220000100a00 */
[----:B--2---:R-:W-:-:S03]  /*13610*/  IMAD.WIDE R94, R3, 0x2, R120 ;  /* 0x00000002035e7825 */ /* 0x004fc600078e0278 */
[----:B------:R0:W2:Y:S01]  /*13620*/  LDG.E.U16 R120, desc[UR8][R88.64] ;  /* 0x0000000858787981 */ /* 0x0000a2000c1e1500 */
[----:B-----5:R-:W-:-:S03]  /*13630*/  IMAD.WIDE R92, R3, 0x2, R122 ;  /* 0x00000002035c7825 */ /* 0x020fc600078e027a */
[----:B------:R1:W5:Y:S04]  /*13640*/  LDG.E.U16 R121, desc[UR8][R90.64] ;  /* 0x000000085a797981 */ /* 0x000368000c1e1500 */
[----:B------:R1:W2:Y:S01]  /*13650*/  LDG.E.U16 R122, desc[UR8][R92.64] ;  /* 0x000000085c7a7981 */ /* 0x0002a2000c1e1500 */
[----:B0-----:R-:W-:-:S03]  /*13660*/  IMAD.WIDE R88, R3, 0x2, R140 ;  /* 0x0000000203587825 */ /* 0x001fc600078e028c */
[----:B------:R-:W2:Y:S01]  /*13670*/  LDL.64 R140, [R1+0x578] ;  /* 0x00057800018c7983 */ /* 0x000ea20000100a00 */
[----:B-1----:R-:W-:-:S03]  /*13680*/  IMAD.WIDE R90, R3, 0x2, R128 ;  /* 0x00000002035a7825 */ /* 0x002fc600078e0280 */
[----:B------:R0:W5:Y:S01]  /*13690*/  LDG.E.U16 R123, desc[UR8][R94.64] ;  /* 0x000000085e7b7981 */ /* 0x000162000c1e1500 */
[----:B------:R-:W-:-:S03]  /*136a0*/  IMAD.WIDE R92, R3, 0x2, R126 ;  /* 0x00000002035c7825 */ /* 0x000fc600078e027e */
[----:B------:R1:W5:Y:S04]  /*136b0*/  LDG.E.U16 R126, desc[UR8][R90.64] ;  /* 0x000000085a7e7981 */ /* 0x000368000c1e1500 */
[----:B------:R-:W5:Y:S01]  /*136c0*/  LDG.E.U16 R127, desc[UR8][R92.64] ;  /* 0x000000085c7f7981 */ /* 0x000f62000c1e1500 */
[----:B0-----:R-:W-:-:S03]  /*136d0*/  IMAD.WIDE R94, R3, 0x2, R124 ;  /* 0x00000002035e7825 */ /* 0x001fc600078e027c */
[----:B------:R0:W5:Y:S01]  /*136e0*/  LDG.E.U16 R124, desc[UR8][R86.64] ;  /* 0x00000008567c7981 */ /* 0x000162000c1e1500 */
[----:B-1----:R-:W-:-:S03]  /*136f0*/  IMAD.WIDE R90, R3, 0x2, R154 ;  /* 0x00000002035a7825 */ /* 0x002fc600078e029a */
[----:B------:R1:W5:Y:S04]  /*13700*/  LDG.E.U16 R125, desc[UR8][R88.64] ;  /* 0x00000008587d7981 */ /* 0x000368000c1e1500 */
[----:B------:R-:W5:Y:S01]  /*13710*/  LDG.E.U16 R128, desc[UR8][R94.64] ;  /* 0x000000085e807981 */ /* 0x000f62000c1e1500 */
[----:B0-----:R-:W-:-:S04]  /*13720*/  IMAD.WIDE R86, R3, 0x2, R158 ;  /* 0x0000000203567825 */ /* 0x001fc800078e029e */
[C---:B-1----:R-:W-:Y:S01]  /*13730*/  IMAD.WIDE R88, R3.reuse, 0x2, R156 ;  /* 0x0000000203587825 */ /* 0x042fe200078e029c */
[----:B------:R0:W5:Y:S03]  /*13740*/  LDG.E.U16 R129, desc[UR8][R86.64] ;  /* 0x0000000856817981 */ /* 0x000166000c1e1500 */
[----:B0-----:R-:W-:-:S04]  /*13750*/  IMAD.WIDE R86, R3, 0x2, R152 ;  /* 0x0000000203567825 */ /* 0x001fc800078e0298 */
[----:B---3--:R-:W-:-:S04]  /*13760*/  IMAD.WIDE R92, R3, 0x2, R132 ;  /* 0x00000002035c7825 */ /* 0x008fc800078e0284 */
[C---:B----4-:R-:W-:Y:S01]  /*13770*/  IMAD.WIDE R94, R3.reuse, 0x2, R130 ;  /* 0x00000002035e7825 */ /* 0x050fe200078e0282 */
[----:B------:R0:W3:Y:S04]  /*13780*/  LDG.E.U16 R132, desc[UR8][R92.64] ;  /* 0x000000085c847981 */ /* 0x0000e8000c1e1500 */
[----:B------:R1:W4:Y:S04]  /*13790*/  LDG.E.U16 R130, desc[UR8][R88.64] ;  /* 0x0000000858827981 */ /* 0x000328000c1e1500 */
[----:B------:R1:W3:Y:S01]  /*137a0*/  LDG.E.U16 R131, desc[UR8][R90.64] ;  /* 0x000000085a837981 */ /* 0x0002e2000c1e1500 */
[----:B0-----:R-:W-:-:S03]  /*137b0*/  IMAD.WIDE R92, R3, 0x2, R136 ;  /* 0x00000002035c7825 */ /* 0x001fc600078e0288 */
[----:B------:R0:W3:Y:S01]  /*137c0*/  LDG.E.U16 R133, desc[UR8][R94.64] ;  /* 0x000000085e857981 */ /* 0x0000e2000c1e1500 */
[----:B-1----:R-:W-:-:S03]  /*137d0*/  IMAD.WIDE R88, R3, 0x2, R150 ;  /* 0x0000000203587825 */ /* 0x002fc600078e0296 */
[----:B------:R1:W3:Y:S01]  /*137e0*/  LDG.E.U16 R137, desc[UR8][R92.64] ;  /* 0x000000085c897981 */ /* 0x0002e2000c1e1500 */
[----:B------:R-:W-:-:S04]  /*137f0*/  IMAD.WIDE R90, R3, 0x2, R138 ;  /* 0x00000002035a7825 */ /* 0x000fc800078e028a */
[C---:B0-----:R-:W-:Y:S01]  /*13800*/  IMAD.WIDE R94, R3.reuse, 0x2, R134 ;  /* 0x00000002035e7825 */ /* 0x041fe200078e0286 */
[----:B------:R0:W3:Y:S03]  /*13810*/  LDG.E.U16 R136, desc[UR8][R90.64] ;  /* 0x000000085a887981 */ /* 0x0000e6000c1e1500 */
[C---:B-1----:R-:W-:Y:S01]  /*13820*/  IMAD.WIDE R92, R3.reuse, 0x2, R142 ;  /* 0x00000002035c7825 */ /* 0x042fe200078e028e */
[----:B------:R1:W3:Y:S04]  /*13830*/  LDG.E.U16 R134, desc[UR8][R86.64] ;  /* 0x0000000856867981 */ /* 0x0002e8000c1e1500 */
[----:B------:R1:W3:Y:S01]  /*13840*/  LDG.E.U16 R135, desc[UR8][R88.64] ;  /* 0x0000000858877981 */ /* 0x0002e2000c1e1500 */
[----:B0-----:R-:W-:-:S03]  /*13850*/  IMAD.WIDE R90, R3, 0x2, R144 ;  /* 0x00000002035a7825 */ /* 0x001fc600078e0290 */
[----:B------:R2:W3:Y:S01]  /*13860*/  LDG.E.U16 R138, desc[UR8][R94.64] ;  /* 0x000000085e8a7981 */ /* 0x0004e2000c1e1500 */
[----:B-1----:R-:W-:-:S03]  /*13870*/  IMAD.WIDE R86, R3, 0x2, R148 ;  /* 0x0000000203567825 */ /* 0x002fc600078e0294 */
[----:B------:R-:W3:Y:S01]  /*13880*/  LDG.E.U16 R90, desc[UR8][R90.64] ;  /* 0x000000085a5a7981 */ /* 0x000ee2000c1e1500 */
[----:B------:R-:W-:-:S03]  /*13890*/  IMAD.WIDE R88, R3, 0x2, R146 ;  /* 0x0000000203587825 */ /* 0x000fc600078e0292 */
[----:B------:R0:W3:Y:S04]  /*138a0*/  LDG.E.U16 R86, desc[UR8][R86.64] ;  /* 0x0000000856567981 */ /* 0x0000e8000c1e1500 */
[----:B------:R-:W3:Y:S04]  /*138b0*/  LDG.E.U16 R88, desc[UR8][R88.64] ;  /* 0x0000000858587981 */ /* 0x000ee8000c1e1500 */
[----:B------:R-:W3:Y:S01]  /*138c0*/  LDG.E.U16 R92, desc[UR8][R92.64] ;  /* 0x000000085c5c7981 */ /* 0x000ee2000c1e1500 */
[----:B--2---:R-:W-:-:S06]  /*138d0*/  IMAD.WIDE R94, R3, 0x2, R140 ;  /* 0x00000002035e7825 */ /* 0x004fcc00078e028c */
[----:B------:R-:W2:Y:S01]  /*138e0*/  LDG.E.U16 R94, desc[UR8][R94.64] ;  /* 0x000000085e5e7981 */ /* 0x000ea2000c1e1500 */
[----:B------:R-:W1:Y:S01]  /*138f0*/  S2R R139, SR_TID.X ;  /* 0x00000000008b7919 */ /* 0x000e620000002100 */
[----:B------:R-:W-:Y:S02]  /*13900*/  UMOV UR70, 0x1 ;  /* 0x0000000100467882 */ /* 0x000fe40000000000 */
[----:B------:R-:W-:-:S04]  /*13910*/  @!UP0 UIADD3 UR70, UPT, UPT, -UR70, 0x100000, URZ ;  /* 0x0010000046468890 */ /* 0x000fc8000fffe1ff */
[----:B------:R-:W-:Y:S02]  /*13920*/  @!UP0 USHF.L.U32 UR71, UR70, 0xb, URZ ;  /* 0x0000000b46478899 */ /* 0x000fe400080006ff */
[----:B------:R-:W-:Y:S01]  /*13930*/  @!UP0 USHF.L.U32 UR70, UR70, 0x1, URZ ;  /* 0x0000000146468899 */ /* 0x000fe200080006ff */
[C---:B-1----:R-:W-:Y:S02]  /*13940*/  LOP3.LUT R154, R139.reuse, 0x3f, RZ, 0xc0, !PT ;  /* 0x0000003f8b9a7812 */ /* 0x042fe400078ec0ff */
[----:B0-----:R-:W-:-:S03]  /*13950*/  LOP3.LUT R87, R139, 0x40, RZ, 0xc0, !PT ;  /* 0x000000408b577812 */ /* 0x001fc600078ec0ff */
[----:B------:R-:W-:-:S05]  /*13960*/  IMAD.SHL.U32 R154, R154, 0x2, RZ ;  /* 0x000000029a9a7824 */ /* 0x000fca00078e00ff */
[----:B------:R-:W-:-:S05]  /*13970*/  LEA R87, R87, R154, 0x6 ;  /* 0x0000009a57577211 */ /* 0x000fca00078e30ff */
[----:B------:R0:W-:Y:S04]  /*13980*/  STS.U16 [R87+UR4+0x18000], R4 ;  /* 0x0180000457007988 */ /* 0x0001e80008000404 */
[----:B------:R1:W-:Y:S01]  /*13990*/  STS.U16 [R87+UR4+0x1a000], R5 ;  /* 0x01a0000557007988 */ /* 0x0003e20008000404 */
[----:B0-----:R-:W-:-:S03]  /*139a0*/  LOP3.LUT R4, R87, 0x10, RZ, 0x3c, !PT ;  /* 0x0000001057047812 */ /* 0x001fc600078e3cff */
[----:B------:R-:W-:Y:S01]  /*139b0*/  STS.U16 [R87+UR4+0x1c000], R6 ;  /* 0x01c0000657007988 */ /* 0x000fe20008000404 */
[----:B-1----:R-:W-:-:S03]  /*139c0*/  LOP3.LUT R5, R87, 0x20, RZ, 0x3c, !PT ;  /* 0x0000002057057812 */ /* 0x002fc600078e3cff */
        /* <DEDUP_REMOVED lines=31> */
[----:B0-----:R-:W-:-:S03]  /*13bc0*/  LOP3.LUT R4, R87, 0x30, RZ, 0x3c, !PT ;  /* 0x0000003057047812 */ /* 0x001fc600078e3cff */
        /* <DEDUP_REMOVED lines=48> */
[----:B------:R-:W-:-:S03]  /*13ed0*/  VOTEU.ALL UP1, P0 ;  /* 0x0000000000ff7886 */ /* 0x000fc60000020000 */
[----:B------:R1:W-:Y:S01]  /*13ee0*/  STS.U16 [R4+UR4+0x18280], R117 ;  /* 0x0182807504007988 */ /* 0x0003e20008000404 */
[C---:B0-----:R-:W-:Y:S02]  /*13ef0*/  LOP3.LUT R5, R87.reuse, 0x60, RZ, 0x3c, !PT ;  /* 0x0000006057057812 */ /* 0x041fe400078e3cff */
[----:B------:R-:W-:Y:S01]  /*13f00*/  LOP3.LUT R87, R87, 0x70, RZ, 0x3c, !PT ;  /* 0x0000007057577812 */ /* 0x000fe200078e3cff */
        /* <DEDUP_REMOVED lines=24> */
[----:B-----5:R1:W-:Y:S04]  /*14090*/  STS.U16 [R5+UR4+0x1ab00], R121 ;  /* 0x01ab007905007988 */ /* 0x0203e80008000404 */
        /* <DEDUP_REMOVED lines=8> */
[----:B----4-:R1:W-:Y:S04]  /*14120*/  STS.U16 [R87+UR4+0x1c380], R130 ;  /* 0x01c3808257007988 */ /* 0x0103e80008000404 */
[----:B---3--:R1:W-:Y:S04]  /*14130*/  STS.U16 [R87+UR4+0x1e380], R131 ;  /* 0x01e3808357007988 */ /* 0x0083e80008000404 */
        /* <DEDUP_REMOVED lines=11> */
[----:B--2---:R1:W-:Y:S01]  /*141f0*/  STS.U16 [R87+UR4+0x1ef80], R94 ;  /* 0x01ef805e57007988 */ /* 0x0043e20008000404 */
[----:B------:R0:W-:Y:S06]  /*14200*/  MEMBAR.ALL.CTA ;  /* 0x0000000000007992 */ /* 0x0001ec0000008000 */
[----:B0-----:R-:W-:Y:S04]  /*14210*/  FENCE.VIEW.ASYNC.S ;  /* 0x00000000000073c6 */ /* 0x001fe80000000000 */
[----:B------:R-:W0:Y:S02]  /*14220*/  FENCE.VIEW.ASYNC.S ;  /* 0x00000000000073c6 */ /* 0x000e240000000000 */
[----:B0-----:R1:W0:Y:S02]  /*14230*/  @!UP1 SYNCS.EXCH.64 URZ, [UR4+0x28010], UR70 ;  /* 0x0280104604ff95b2 */ /* 0x0012240008000100 */
[----:B0-----:R-:W-:Y:S06]  /*14240*/  BAR.SYNC.DEFER_BLOCKING 0x0 ;  /* 0x0000000000007b1d */ /* 0x001fec0000010000 */
[----:B-1----:R-:W-:Y:S05]  /*14250*/  @P5 BRA `(.L_x_17) ;  /* 0x0000000800d45947 */ /* 0x002fea0003800000 */
[----:B------:R-:W2:Y:S04]  /*14260*/  LDL R144, [R1+0x568] ;  /* 0x0005680001907983 */ /* 0x000ea80000100800 */
[----:B------:R-:W3:Y:S04]  /*14270*/  LDL.64 R148, [R1+0x160] ;  /* 0x0001600001947983 */ /* 0x000ee80000100a00 */
[----:B------:R-:W4:Y:S04]  /*14280*/  LDL.64 R142, [R1+0x158] ;  /* 0x00015800018e7983 */ /* 0x000f280000100a00 */
[----:B------:R-:W5:Y:S04]  /*14290*/  LDL.64 R150, [R1+0x150] ;  /* 0x0001500001967983 */ /* 0x000f680000100a00 */
[----:B------:R-:W3:Y:S04]  /*142a0*/  LDL.64 R30, [R1+0x148] ;  /* 0x00014800011e7983 */ /* 0x000ee80000100a00 */
[----:B------:R-:W3:Y:S04]  /*142b0*/  LDL.64 R146, [R1+0x140] ;  /* 0x0001400001927983 */ /* 0x000ee80000100a00 */
[----:B------:R-:W3:Y:S04]  /*142c0*/  LDL.64 R26, [R1+0x138] ;  /* 0x00013800011a7983 */ /* 0x000ee80000100a00 */
[----:B------:R-:W3:Y:S04]  /*142d0*/  LDL.64 R140, [R1+0x130] ;  /* 0x00013000018c7983 */ /* 0x000ee80000100a00 */
[----:B------:R-:W3:Y:S01]  /*142e0*/  LDL.64 R32, [R1+0x128] ;  /* 0x0001280001207983 */ /* 0x000ee20000100a00 */
[----:B------:R-:W-:-:S03]  /*142f0*/  R2UR UR70, R252 ;  /* 0x00000000fc4672ca */ /* 0x000fc600000e0000 */
[----:B------:R-:W3:Y:S04]  /*14300*/  LDL.64 R28, [R1+0x120] ;  /* 0x00012000011c7983 */ /* 0x000ee80000100a00 */
[----:B------:R-:W4:Y:S01]  /*14310*/  LDL.64 R22, [R1+0x118] ;  /* 0x0001180001167983 */ /* 0x000f220000100a00 */
[----:B------:R-:W-:-:S03]  /*14320*/  ELECT P1, URZ, PT ;  /* 0x0000000000ff782f */ /* 0x000fc60003820000 */
[----:B------:R-:W5:Y:S02]  /*14330*/  LDL.64 R18, [R1+0x110] ;  /* 0x0001100001127983 */ /* 0x000f640000100a00 */
[----:B------:R-:W-:Y:S02]  /*14340*/  IMAD.U32 R4, RZ, RZ, UR70 ;  /* 0x00000046ff047e24 */ /* 0x000fe4000f8e00ff */
[----:B------:R-:W5:Y:S06]  /*14350*/  LDL.64 R24, [R1+0x108] ;  /* 0x0001080001187983 */ /* 0x000f6c0000100a00 */
[----:B------:R-:W-:-:S05]  /*14360*/  @P1 IMAD.MOV.U32 R7, RZ, RZ, 0x40004040 ;  /* 0x40004040ff071424 */ /* 0x000fca00078e00ff */
[----:B------:R-:W-:Y:S01]  /*14370*/  @P1 R2UR UR73, R7 ;  /* 0x00000000074912ca */ /* 0x000fe200000e0000 */
[----:B------:R-:W-:-:S05]  /*14380*/  @P1 IMAD.MOV.U32 R5, RZ, RZ, 0x40004040 ;  /* 0x40004040ff051424 */ /* 0x000fca00078e00ff */
[----:B------:R-:W-:Y:S02]  /*14390*/  @P1 R2UR UR71, R5 ;  /* 0x00000000054712ca */ /* 0x000fe400000e0000 */
[----:B--2---:R-:W-:-:S13]  /*143a0*/  R2UR UR70, R144 ;  /* 0x00000000904672ca */ /* 0x004fda00000e0000 */
[----:B------:R-:W-:-:S05]  /*143b0*/  IMAD.U32 R6, RZ, RZ, UR70 ;  /* 0x00000046ff067e24 */ /* 0x000fca000f8e00ff */
[----:B------:R-:W-:Y:S02]  /*143c0*/  @P1 R2UR UR72, R6 ;  /* 0x00000000064812ca */ /* 0x000fe400000e0000 */
[----:B------:R-:W2:Y:S01]  /*143d0*/  LDL.64 R6, [R1+0x100] ;  /* 0x0001000001067983 */ /* 0x000ea20000100a00 */
[----:B------:R-:W-:-:S03]  /*143e0*/  @P1 R2UR UR70, R4 ;  /* 0x00000000044612ca */ /* 0x000fc600000e0000 */
[----:B------:R-:W2:Y:S01]  /*143f0*/  LDL R4, [R1+0x92c] ;  /* 0x00092c0001047983 */ /* 0x000ea20000100800 */
[----:B------:R-:W-:Y:S01]  /*14400*/  MOV.SPILL R11, UR69 ;  /* 0x00000045000b7c02 */ /* 0x000fe20009000f00 */
[----:B------:R-:W-:Y:S01]  /*14410*/  UMOV UR69, 0x4088010 ;  /* 0x0408801000457882 */ /* 0x000fe20000000000 */
[----:B------:R-:W-:Y:S01]  /*14420*/  MOV.SPILL R12, UR68 ;  /* 0x00000044000c7c02 */ /* 0x000fe20009000f00 */
[----:B------:R-:W-:Y:S01]  /*14430*/  UMOV UR68, 0x0 ;  /* 0x0000000000447882 */ /* 0x000fe20000000000 */
[----:B------:R-:W-:Y:S02]  /*14440*/  MOV.SPILL R10, UR74 ;  /* 0x0000004a000a7c02 */ /* 0x000fe40009000f00 */
[----:B------:R-:W-:Y:S02]  /*14450*/  R2UR UR74, R212 ;  /* 0x00000000d44a72ca */ /* 0x000fe400000e0000 */
[----:B------:R-:W-:Y:S01]  /*14460*/  R2UR UR75, R213 ;  /* 0x00000000d54b72ca */ /* 0x000fe200000e0000 */
[----:B------:R4:W-:Y:S01]  /*14470*/  UTCHMMA gdesc[UR70], gdesc[UR72], tmem[UR7], tmem[UR68], idesc[UR69], !UPT ;  /* 0x00ff4448460075ea */ /* 0x0009e2000f800007 */
[----:B------:R-:W-:-:S02]  /*14480*/  MOV.SPILL R13, UR9 ;  /* 0x00000009000d7c02 */ /* 0x000fc40009000f00 */
[----:B------:R-:W-:Y:S02]  /*14490*/  MOV.SPILL R14, UR8 ;  /* 0x00000008000e7c02 */ /* 0x000fe40009000f00 */
[----:B---3--:R-:W-:Y:S02]  /*144a0*/  R2UR UR8, R148 ;  /* 0x00000000940872ca */ /* 0x008fe400000e0000 */
[----:B------:R-:W-:Y:S02]  /*144b0*/  R2UR UR9, R149 ;  /* 0x00000000950972ca */ /* 0x000fe400000e0000 */
[----:B----4-:R-:W-:Y:S02]  /*144c0*/  R2UR UR70, R142 ;  /* 0x000000008e4672ca */ /* 0x010fe400000e0000 */
[----:B------:R-:W-:Y:S01]  /*144d0*/  R2UR UR71, R143 ;  /* 0x000000008f4772ca */ /* 0x000fe200000e0000 */
[----:B------:R-:W-:Y:S01]  /*144e0*/  UMOV UR72, 0x0 ;  /* 0x0000000000487882 */ /* 0x000fe20000000000 */
[----:B------:R-:W-:Y:S01]  /*144f0*/  UMOV UR73, 0x4088010 ;  /* 0x0408801000497882 */ /* 0x000fe20000000000 */
[----:B------:R-:W-:Y:S01]  /*14500*/  MOV.SPILL R8, UR67 ;  /* 0x0000004300087c02 */ /* 0x000fe20009000f00 */
[----:B------:R-:W-:Y:S01]  /*14510*/  UTCHMMA gdesc[UR74], gdesc[UR10], tmem[UR7], tmem[UR72], idesc[UR73], UPT ;  /* 0x00ff480a4a0075ea */ /* 0x000fe2000b800007 */
[----:B------:R-:W-:-:S02]  /*14520*/  MOV.SPILL R9, UR66 ;  /* 0x0000004200097c02 */ /* 0x000fc40009000f00 */
[----:B-----5:R-:W-:Y:S02]  /*14530*/  R2UR UR66, R150 ;  /* 0x00000000964272ca */ /* 0x020fe400000e0000 */
[----:B------:R-:W-:-:S04]  /*14540*/  R2UR UR67, R151 ;  /* 0x00000000974372ca */ /* 0x000fc800000e0000 */
[----:B------:R0:W-:Y:S01]  /*14550*/  UTCHMMA gdesc[UR8], gdesc[UR70], tmem[UR7], tmem[UR72], idesc[UR73], UPT ;  /* 0x00ff4846080075ea */ /* 0x0001e2000b800007 */
[----:B------:R-:W-:Y:S02]  /*14560*/  MOV.SPILL R15, UR5 ;  /* 0x00000005000f7c02 */ /* 0x000fe40009000f00 */
[----:B------:R-:W-:Y:S02]  /*14570*/  MOV.SPILL R16, UR4 ;  /* 0x0000000400107c02 */ /* 0x000fe40009000f00 */
[----:B------:R-:W-:Y:S02]  /*14580*/  R2UR UR4, R146 ;  /* 0x00000000920472ca */ /* 0x000fe400000e0000 */
[----:B------:R-:W-:Y:S02]  /*14590*/  R2UR UR5, R147 ;  /* 0x00000000930572ca */ /* 0x000fe400000e0000 */
[----:B0-----:R-:W-:Y:S02]  /*145a0*/  R2UR UR72, R30 ;  /* 0x000000001e4872ca */ /* 0x001fe400000e0000 */
[----:B------:R-:W-:Y:S01]  /*145b0*/  R2UR UR73, R31 ;  /* 0x000000001f4972ca */ /* 0x000fe200000e0000 */
[----:B------:R-:W-:Y:S01]  /*145c0*/  UMOV UR70, 0x0 ;  /* 0x0000000000467882 */ /* 0x000fe20000000000 */
[----:B------:R-:W-:-:S02]  /*145d0*/  UMOV UR71, 0x4088010 ;  /* 0x0408801000477882 */ /* 0x000fc40000000000 */
[----:B------:R-:W-:Y:S01]  /*145e0*/  UTCHMMA gdesc[UR76], gdesc[UR66], tmem[UR7], tmem[UR70], idesc[UR71], UPT ;  /* 0x00ff46424c0075ea */ /* 0x000fe2000b800007 */
[----:B------:R-:W-:-:S08]  /*145f0*/  R2UR UR68, R140 ;  /* 0x000000008c4472ca */ /* 0x000fd000000e0000 */
[----:B------:R0:W-:Y:S01]  /*14600*/  UTCHMMA gdesc[UR12], gdesc[UR72], tmem[UR7], tmem[UR70], idesc[UR71], UPT ;  /* 0x00ff46480c0075ea */ /* 0x0001e2000b800007 */
[----:B------:R-:W-:Y:S02]  /*14610*/  R2UR UR69, R141 ;  /* 0x000000008d4572ca */ /* 0x000fe400000e0000 */
[----:B------:R-:W-:Y:S01]  /*14620*/  R2UR UR74, R32 ;  /* 0x00000000204a72ca */ /* 0x000fe200000e0000 */
[----:B0-----:R-:W-:Y:S01]  /*14630*/  UMOV UR72, 0x0 ;  /* 0x0000000000487882 */ /* 0x001fe20000000000 */
[----:B------:R-:W-:Y:S02]  /*14640*/  UMOV UR73, 0x4088010 ;  /* 0x0408801000497882 */ /* 0x000fe40000000000 */
[----:B------:R0:W-:Y:S01]  /*14650*/  UTCHMMA gdesc[UR14], gdesc[UR4], tmem[UR7], tmem[UR72], idesc[UR73], UPT ;  /* 0x00ff48040e0075ea */ /* 0x0001e2000b800007 */
[----:B------:R-:W-:Y:S02]  /*14660*/  R2UR UR75, R33 ;  /* 0x00000000214b72ca */ /* 0x000fe400000e0000 */
[----:B0-----:R-:W-:-:S02]  /*14670*/  R2UR UR72, R26 ;  /* 0x000000001a4872ca */ /* 0x001fc400000e0000 */
[----:B------:R-:W-:Y:S02]  /*14680*/  R2UR UR73, R27 ;  /* 0x000000001b4972ca */ /* 0x000fe400000e0000 */
[----:B------:R-:W-:Y:S02]  /*14690*/  R2UR UR8, R28 ;  /* 0x000000001c0872ca */ /* 0x000fe400000e0000 */
[----:B------:R-:W-:-:S09]  /*146a0*/  R2UR UR9, R29 ;  /* 0x000000001d0972ca */ /* 0x000fd200000e0000 */
[----:B------:R0:W-:Y:S02]  /*146b0*/  UTCHMMA gdesc[UR16], gdesc[UR72], tmem[UR7], tmem[UR70], idesc[UR71], UPT ;  /* 0x00ff4648100075ea */ /* 0x0001e4000b800007 */
[----:B0-----:R-:W-:Y:S01]  /*146c0*/  UMOV UR72, 0x0 ;  /* 0x0000000000487882 */ /* 0x001fe20000000000 */
[----:B------:R-:W-:Y:S02]  /*146d0*/  UMOV UR73, 0x4088010 ;  /* 0x0408801000497882 */ /* 0x000fe40000000000 */
[----:B------:R-:W-:Y:S01]  /*146e0*/  UTCHMMA gdesc[UR18], gdesc[UR68], tmem[UR7], tmem[UR72], idesc[UR73], UPT ;  /* 0x00ff4844120075ea */ /* 0x000fe2000b800007 */
[----:B------:R0:W-:Y:S01]  /*146f0*/  UTCHMMA gdesc[UR20], gdesc[UR74], tmem[UR7], tmem[UR72], idesc[UR73], UPT ;  /* 0x00ff484a140075ea */ /* 0x0001e2000b800007 */
[----:B------:R-:W-:Y:S01]  /*14700*/  UTCHMMA gdesc[UR22], gdesc[UR8], tmem[UR7], tmem[UR70], idesc[UR71], UPT ;  /* 0x00ff4608160075ea */ /* 0x000fe2000b800007 */
[----:B0-----:R-:W-:Y:S02]  /*14710*/  R2UR UR72, R22 ;  /* 0x00000000164872ca */ /* 0x001fe400000e0000 */
[----:B------:R-:W-:-:S02]  /*14720*/  R2UR UR73, R23 ;  /* 0x00000000174972ca */ /* 0x000fc400000e0000 */
[----:B------:R-:W-:Y:S02]  /*14730*/  R2UR UR4, R24 ;  /* 0x00000000180472ca */ /* 0x000fe400000e0000 */
[----:B------:R-:W-:-:S09]  /*14740*/  R2UR UR5, R25 ;  /* 0x00000000190572ca */ /* 0x000fd200000e0000 */
[----:B------:R0:W-:Y:S02]  /*14750*/  UTCHMMA gdesc[UR24], gdesc[UR72], tmem[UR7], tmem[UR70], idesc[UR71], UPT ;  /* 0x00ff4648180075ea */ /* 0x0001e4000b800007 */
[----:B0-----:R-:W-:Y:S02]  /*14760*/  R2UR UR70, R18 ;  /* 0x00000000124672ca */ /* 0x001fe400000e0000 */
[----:B------:R-:W-:Y:S01]  /*14770*/  R2UR UR71, R19 ;  /* 0x00000000134772ca */ /* 0x000fe200000e0000 */
[----:B------:R-:W-:Y:S01]  /*14780*/  UMOV UR72, 0x0 ;  /* 0x0000000000487882 */ /* 0x000fe20000000000 */
[----:B------:R-:W-:Y:S01]  /*14790*/  UMOV UR73, 0x4088010 ;  /* 0x0408801000497882 */ /* 0x000fe20000000000 */
[----:B------:R-:W-:Y:S02]  /*147a0*/  R2UR UR68, R250 ;  /* 0x00000000fa4472ca */ /* 0x000fe400000e0000 */
[----:B------:R-:W-:-:S08]  /*147b0*/  R2UR UR69, R251 ;  /* 0x00000000fb4572ca */ /* 0x000fd000000e0000 */
[----:B------:R0:W-:Y:S02]  /*147c0*/  UTCHMMA gdesc[UR26], gdesc[UR70], tmem[UR7], tmem[UR72], idesc[UR73], UPT ;  /* 0x00ff48461a0075ea */ /* 0x0001e4000b800007 */
[----:B0-----:R-:W-:Y:S01]  /*147d0*/  UMOV UR70, 0x0 ;  /* 0x0000000000467882 */ /* 0x001fe20000000000 */
[----:B------:R-:W-:Y:S02]  /*147e0*/  UMOV UR71, 0x4088010 ;  /* 0x0408801000477882 */ /* 0x000fe40000000000 */
[----:B------:R0:W-:Y:S01]  /*147f0*/  UTCHMMA gdesc[UR28], gdesc[UR4], tmem[UR7], tmem[UR70], idesc[UR71], UPT ;  /* 0x00ff46041c0075ea */ /* 0x0001e2000b800007 */
[----:B------:R-:W-:Y:S02]  /*14800*/  R2UR UR74, R248 ;  /* 0x00000000f84a72ca */ /* 0x000fe400000e0000 */
[----:B------:R-:W-:Y:S02]  /*14810*/  R2UR UR75, R249 ;  /* 0x00000000f94b72ca */ /* 0x000fe400000e0000 */
[----:B------:R-:W-:-:S02]  /*14820*/  R2UR UR8, R244 ;  /* 0x00000000f40872ca */ /* 0x000fc400000e0000 */
[----:B------:R-:W-:Y:S02]  /*14830*/  R2UR UR9, R245 ;  /* 0x00000000f50972ca */ /* 0x000fe400000e0000 */
[----:B0-----:R-:W-:Y:S02]  /*14840*/  R2UR UR4, R238 ;  /* 0x00000000ee0472ca */ /* 0x001fe400000e0000 */
[----:B------:R-:W-:Y:S02]  /*14850*/  R2UR UR5, R239 ;  /* 0x00000000ef0572ca */ /* 0x000fe400000e0000 */
[----:B--2---:R-:W-:Y:S02]  /*14860*/  R2UR UR70, R6 ;  /* 0x00000000064672ca */ /* 0x004fe400000e0000 */
[----:B------:R-:W-:-:S13]  /*14870*/  R2UR UR71, R7 ;  /* 0x00000000074772ca */ /* 0x000fda00000e0000 */
[----:B------:R-:W-:Y:S01]  /*14880*/  UTCHMMA gdesc[UR30], gdesc[UR70], tmem[UR7], tmem[UR72], idesc[UR73], UPT ;  /* 0x00ff48461e0075ea */ /* 0x000fe2000b800007 */
[----:B------:R0:W-:Y:S02]  /*14890*/  UTCHMMA gdesc[UR32], gdesc[UR68], tmem[UR7], tmem[UR72], idesc[UR73], UPT ;  /* 0x00ff4844200075ea */ /* 0x0001e4000b800007 */
[----:B0-----:R-:W-:Y:S02]  /*148a0*/  R2UR UR72, R246 ;  /* 0x00000000f64872ca */ /* 0x001fe400000e0000 */
[----:B------:R-:W-:Y:S01]  /*148b0*/  R2UR UR73, R247 ;  /* 0x00000000f74972ca */ /* 0x000fe200000e0000 */
[----:B------:R-:W-:Y:S01]  /*148c0*/  UMOV UR70, 0x0 ;  /* 0x0000000000467882 */ /* 0x000fe20000000000 */
[----:B------:R-:W-:Y:S02]  /*148d0*/  UMOV UR71, 0x4088010 ;  /* 0x0408801000477882 */ /* 0x000fe40000000000 */
[----:B------:R-:W-:Y:S09]  /*148e0*/  UTCHMMA gdesc[UR34], gdesc[UR74], tmem[UR7], tmem[UR70], idesc[UR71], UPT ;  /* 0x00ff464a220075ea */ /* 0x000ff2000b800007 */
[----:B------:R0:W-:Y:S02]  /*148f0*/  UTCHMMA gdesc[UR36], gdesc[UR72], tmem[UR7], tmem[UR70], idesc[UR71], UPT ;  /* 0x00ff4648240075ea */ /* 0x0001e4000b800007 */
[----:B0-----:R-:W-:Y:S01]  /*14900*/  UMOV UR72, 0x0 ;  /* 0x0000000000487882 */ /* 0x001fe20000000000 */
[----:B------:R-:W-:-:S02]  /*14910*/  UMOV UR73, 0x4088010 ;  /* 0x0408801000497882 */ /* 0x000fc40000000000 */
[----:B------:R0:W-:Y:S02]  /*14920*/  UTCHMMA gdesc[UR38], gdesc[UR8], tmem[UR7], tmem[UR72], idesc[UR73], UPT ;  /* 0x00ff4808260075ea */ /* 0x0001e4000b800007 */
[----:B0-----:R-:W-:Y:S02]  /*14930*/  R2UR UR72, R240 ;  /* 0x00000000f04872ca */ /* 0x001fe400000e0000 */
[----:B------:R-:W-:-:S13]  /*14940*/  R2UR UR73, R241 ;  /* 0x00000000f14972ca */ /* 0x000fda00000e0000 */
[----:B------:R0:W-:Y:S02]  /*14950*/  UTCHMMA gdesc[UR40], gdesc[UR72], tmem[UR7], tmem[UR70], idesc[UR71], UPT ;  /* 0x00ff4648280075ea */ /* 0x0001e4000b800007 */
[----:B0-----:R-:W-:Y:S02]  /*14960*/  R2UR UR70, R236 ;  /* 0x00000000ec4672ca */ /* 0x001fe400000e0000 */
[----:B------:R-:W-:Y:S01]  /*14970*/  R2UR UR71, R237 ;  /* 0x00000000ed4772ca */ /* 0x000fe200000e0000 */
[----:B------:R-:W-:Y:S01]  /*14980*/  UMOV UR72, 0x0 ;  /* 0x0000000000487882 */ /* 0x000fe20000000000 */
[----:B------:R-:W-:Y:S01]  /*14990*/  UMOV UR73, 0x4088010 ;  /* 0x0408801000497882 */ /* 0x000fe20000000000 */
[----:B------:R-:W-:Y:S01]  /*149a0*/  R2UR UR68, R234 ;  /* 0x00000000ea4472ca */ /* 0x000fe200000e0000 */
[----:B------:R-:W-:Y:S01]  /*149b0*/  UTCHMMA gdesc[UR42], gdesc[UR4], tmem[UR7], tmem[UR72], idesc[UR73], UPT ;  /* 0x00ff48042a0075ea */ /* 0x000fe2000b800007 */
[----:B------:R-:W-:-:S08]  /*149c0*/  R2UR UR69, R235 ;  /* 0x00000000eb4572ca */ /* 0x000fd000000e0000 */
[----:B------:R0:W-:Y:S02]  /*149d0*/  UTCHMMA gdesc[UR44], gdesc[UR70], tmem[UR7], tmem[UR72], idesc[UR73], UPT ;  /* 0x00ff48462c0075ea */ /* 0x0001e4000b800007 */
[----:B0-----:R-:W-:Y:S02]  /*149e0*/  R2UR UR72, R232 ;  /* 0x00000000e84872ca */ /* 0x001fe400000e0000 */
[----:B------:R-:W-:Y:S01]  /*149f0*/  R2UR UR73, R233 ;  /* 0x00000000e94972ca */ /* 0x000fe200000e0000 */
[----:B------:R-:W-:Y:S01]  /*14a00*/  UMOV UR70, 0x0 ;  /* 0x0000000000467882 */ /* 0x000fe20000000000 */
[----:B------:R-:W-:Y:S02]  /*14a10*/  UMOV UR71, 0x4088010 ;  /* 0x0408801000477882 */ /* 0x000fe40000000000 */
[----:B------:R-:W-:Y:S09]  /*14a20*/  UTCHMMA gdesc[UR46], gdesc[UR68], tmem[UR7], tmem[UR70], idesc[UR71], UPT ;  /* 0x00ff46442e0075ea */ /* 0x000ff2000b800007 */
[----:B------:R0:W-:Y:S02]  /*14a30*/  UTCHMMA gdesc[UR48], gdesc[UR72], tmem[UR7], tmem[UR70], idesc[UR71], UPT ;  /* 0x00ff4648300075ea */ /* 0x0001e4000b800007 */
[----:B0-----:R-:W-:-:S02]  /*14a40*/  R2UR UR70, R230 ;  /* 0x00000000e64672ca */ /* 0x001fc400000e0000 */
[----:B------:R-:W-:Y:S01]  /*14a50*/  R2UR UR71, R231 ;  /* 0x00000000e74772ca */ /* 0x000fe200000e0000 */
[----:B------:R-:W-:Y:S01]  /*14a60*/  UMOV UR72, 0x0 ;  /* 0x0000000000487882 */ /* 0x000fe20000000000 */
[----:B------:R-:W-:-:S11]  /*14a70*/  UMOV UR73, 0x4088010 ;  /* 0x0408801000497882 */ /* 0x000fd60000000000 */
        /* <DEDUP_REMOVED lines=31> */
[----:B------:R-:W-:Y:S02]  /*14c70*/  R2UR.FILL UR67, R8 ;  /* 0x00000000084372ca */ /* 0x000fe400004e0000 */
[----:B------:R-:W-:Y:S01]  /*14c80*/  R2UR.FILL UR66, R9 ;  /* 0x00000000094272ca */ /* 0x000fe200004e0000 */
[----:B------:R-:W-:-:S07]  /*14c90*/  IMAD.MOV.U32 R5, RZ, RZ, RZ ;  /* 0x000000ffff057224 */ /* 0x000fce00078e00ff */
[----:B------:R0:W-:Y:S01]  /*14ca0*/  UTCHMMA gdesc[UR64], gdesc[UR72], tmem[UR7], tmem[UR70], idesc[UR71], UPT ;  /* 0x00ff4648400075ea */ /* 0x0001e2000b800007 */
[----:B------:R-:W-:Y:S02]  /*14cb0*/  IADD3 R4, PT, PT, R4, 0x28010, RZ ;  /* 0x0002801004047810 */ /* 0x000fe40007ffe0ff */
[----:B0-----:R-:W-:Y:S02]  /*14cc0*/  R2UR UR70, R214 ;  /* 0x00000000d64672ca */ /* 0x001fe400000e0000 */
[----:B------:R-:W-:Y:S01]  /*14cd0*/  R2UR UR71, R215 ;  /* 0x00000000d74772ca */ /* 0x000fe200000e0000 */
[----:B------:R-:W-:Y:S01]  /*14ce0*/  UMOV UR72, 0x0 ;  /* 0x0000000000487882 */ /* 0x000fe20000000000 */
[----:B------:R-:W-:Y:S01]  /*14cf0*/  @P1 MOV R4, R4 ;  /* 0x0000000400041202 */ /* 0x000fe20000000f00 */
[----:B------:R-:W-:-:S10]  /*14d00*/  UMOV UR73, 0x4088010 ;  /* 0x0408801000497882 */ /* 0x000fd40000000000 */
[----:B------:R0:W-:Y:S02]  /*14d10*/  UTCHMMA gdesc[UR66], gdesc[UR70], tmem[UR7], tmem[UR72], idesc[UR73], UPT ;  /* 0x00ff4846420075ea */ /* 0x0001e4000b800007 */
[----:B0-----:R-:W-:Y:S02]  /*14d20*/  @P1 R2UR UR70, R4 ;  /* 0x00000000044612ca */ /* 0x001fe400000e0000 */
[----:B------:R-:W-:-:S11]  /*14d30*/  R2UR.FILL UR74, R10 ;  /* 0x000000000a4a72ca */ /* 0x000fd600004e0000 */
[----:B------:R0:W-:Y:S01]  /*14d40*/  UTCBAR [UR70], URZ ;  /* 0x000000ff460073e9 */ /* 0x0001e200080000ff */
[----:B------:R-:W-:Y:S02]  /*14d50*/  R2UR.FILL UR69, R11 ;  /* 0x000000000b4572ca */ /* 0x000fe400004e0000 */
[----:B------:R-:W-:Y:S02]  /*14d60*/  R2UR.FILL UR68, R12 ;  /* 0x000000000c4472ca */ /* 0x000fe400004e0000 */
[----:B------:R-:W-:Y:S02]  /*14d70*/  R2UR.FILL UR9, R13 ;  /* 0x000000000d0972ca */ /* 0x000fe400004e0000 */
[----:B------:R-:W-:Y:S02]  /*14d80*/  R2UR.FILL UR8, R14 ;  /* 0x000000000e0872ca */ /* 0x000fe400004e0000 */
[----:B------:R-:W-:Y:S02]  /*14d90*/  R2UR.FILL UR5, R15 ;  /* 0x000000000f0572ca */ /* 0x000fe400004e0000 */
[----:B0-----:R-:W-:-:S15]  /*14da0*/  R2UR.FILL UR4, R16 ;  /* 0x00000000100472ca */ /* 0x001fde00004e0000 */
.L_x_17:
[----:B------:R-:W0:Y:S01]  /*14db0*/  SYNCS.PHASECHK.TRANS64.TRYWAIT P1, [UR4+0x28010], RZ ;  /* 0x028010ffff0075a7 */ /* 0x000e220008021104 */
[----:B------:R-:W1:Y:S01]  /*14dc0*/  S2R R4, SR_TID.X ;  /* 0x0000000000047919 */ /* 0x000e620000002100 */
[C---:B------:R-:W-:Y:S02]  /*14dd0*/  LOP3.LUT R22, R139.reuse, 0x60, RZ, 0xc0, !PT ;  /* 0x000000608b167812 */ /* 0x040fe400078ec0ff */
[----:B------:R-:W-:Y:S01]  /*14de0*/  LOP3.LUT R30, R139, 0xf, RZ, 0xc0, !PT ;  /* 0x0000000f8b1e7812 */ /* 0x000fe200078ec0ff */
[----:B------:R-:W2:Y:S01]  /*14df0*/  LDC R29, c[0x0][0x3a8] ;  /* 0x0000ea00ff1d7b82 */ /* 0x000ea20000000800 */
[----:B-1----:R-:W-:-:S04]  /*14e00*/  LOP3.LUT R4, R4, 0x10, RZ, 0xc0, !PT ;  /* 0x0000001004047812 */ /* 0x002fc800078ec0ff */
[----:B------:R-:W-:Y:S01]  /*14e10*/  IADD3 R25, P2, PT, R4, R206, RZ ;  /* 0x000000ce04197210 */ /* 0x000fe20007f5e0ff */
[----:B0-----:R-:W-:-:S12]  /*14e20*/  @!P1 BRA `(.L_x_18) ;  /* 0x000000e000d49947 */ /* 0x001fd80003800000 */
.L_x_26:
[----:B------:R-:W0:Y:S01]  /*14e30*/  S2R R23, SR_CTAID.X ;  /* 0x0000000000177919 */ /* 0x000e220000002500 */
[----:B------:R-:W-:Y:S01]  /*14e40*/  LEA.HI R30, R22, R30, RZ, 0x1f ;  /* 0x0000001e161e7211 */ /* 0x000fe200078ff8ff */
[----:B------:R-:W-:Y:S01]  /*14e50*/  IMAD.X R37, RZ, RZ, R207, P2 ;  /* 0x000000ffff257224 */ /* 0x000fe200010e06cf */
[----:B------:R-:W-:Y:S01]  /*14e60*/  BAR.SYNC.DEFER_BLOCKING 0x0 ;  /* 0x0000000000007b1d */ /* 0x000fe20000010000 */
[C---:B------:R-:W-:Y:S02]  /*14e70*/  IADD3 R22, P1, PT, R25.reuse, 0x42, RZ ;  /* 0x0000004219167810 */ /* 0x040fe40007f3e0ff */
[C---:B------:R-:W-:Y:S02]  /*14e80*/  IADD3 R28, P4, PT, R25.reuse, 0x40, RZ ;  /* 0x00000040191c7810 */ /* 0x040fe40007f9e0ff */
[C---:B------:R-:W-:Y:S01]  /*14e90*/  IADD3 R36, P2, PT, R25.reuse, 0x43, RZ ;  /* 0x0000004319247810 */ /* 0x040fe20007f5e0ff */
[--C-:B------:R-:W-:Y:S01]  /*14ea0*/  IMAD.X R35, RZ, RZ, R37.reuse, P1 ;  /* 0x000000ffff237224 */ /* 0x100fe200008e0625 */
[-C--:B------:R-:W-:Y:S01]  /*14eb0*/  IADD3.X R33, PT, PT, RZ, R37.reuse, RZ, P4, !PT ;  /* 0x00000025ff217210 */ /* 0x080fe200027fe4ff */
[----:B------:R-:W1:Y:S02]  /*14ec0*/  S2R R38, SR_TID.X ;  /* 0x0000000000267919 */ /* 0x000e640000002100 */
[----:B------:R-:W-:Y:S01]  /*14ed0*/  IMAD.X R34, RZ, RZ, R37, P2 ;  /* 0x000000ffff227224 */ /* 0x000fe200010e0625 */
[----:B------:R-:W-:Y:S01]  /*14ee0*/  IADD3 R24, P2, PT, R25, 0x46, RZ ;  /* 0x0000004619187810 */ /* 0x000fe20007f5e0ff */
[----:B------:R-:W-:Y:S01]  /*14ef0*/  LDTM.16dp32bit_t0_t15.x16 R4, tmem[UR6+0x100] ;  /* 0x00010006000479ee */ /* 0x000fe20008a00000 */
[----:B------:R-:W3:Y:S02]  /*14f00*/  LDTM.16dp32bit_t16_t31.x16 R4, tmem[UR6+0x110] ;  /* 0x00011006000479ee */ /* 0x000ee40008a20000 */
[----:B------:R-:W-:-:S02]  /*14f10*/  IADD3.X R31, PT, PT, RZ, R37, RZ, P2, !PT ;  /* 0x00000025ff1f7210 */ /* 0x000fc400017fe4ff */
[----:B------:R-:W-:Y:S01]  /*14f20*/  IADD3 R27, P2, PT, R206, 0x40, RZ ;  /* 0x00000040ce1b7810 */ /* 0x000fe20007f5e0ff */
[----:B------:R-:W-:Y:S01]  /*14f30*/  IMAD.U32 R21, R21, -0x80000000, RZ ;  /* 0x8000000015157824 */ /* 0x000fe200078e00ff */
[----:B------:R-:W4:Y:S01]  /*14f40*/  @!P0 SYNCS.CCTL.IV [UR4+0x28010] ;  /* 0x02801000ff0089b1 */ /* 0x000f220008000004 */
[----:B------:R-:W-:Y:S01]  /*14f50*/  NOP ;  /* 0x0000000000007918 */ /* 0x000fe20000000000 */
[----:B0-----:R-:W-:-:S04]  /*14f60*/  IMAD.SHL.U32 R23, R23, 0x40, RZ ;  /* 0x0000004017177824 */ /* 0x001fc800078e00ff */
[----:B------:R-:W-:Y:S01]  /*14f70*/  IMAD.IADD R30, R23, 0x1, R30 ;  /* 0x00000001171e7824 */ /* 0x000fe200078e021e */
[----:B------:R-:W-:Y:S01]  /*14f80*/  IADD3 R23, P1, PT, R25, 0x45, RZ ;  /* 0x0000004519177810 */ /* 0x000fe20007f3e0ff */
[----:B--23--:R-:W-:-:S03]  /*14f90*/  FMUL R4, R4, R29 ;  /* 0x0000001d04047220 */ /* 0x00cfc60000400000 */
[-C--:B------:R-:W-:Y:S01]  /*14fa0*/  ISETP.GT.U32.AND P3, PT, R22, R30.reuse, PT ;  /* 0x0000001e1600720c */ /* 0x080fe20003f64070 */
[--C-:B------:R-:W-:Y:S01]  /*14fb0*/  IMAD.X R26, RZ, RZ, R37.reuse, P1 ;  /* 0x000000ffff1a7224 */ /* 0x100fe200008e0625 */
[----:B------:R-:W-:Y:S01]  /*14fc0*/  IADD3 R22, P4, PT, R25, 0x44, RZ ;  /* 0x0000004419167810 */ /* 0x000fe20007f9e0ff */
[-C--:B------:R-:W-:Y:S01]  /*14fd0*/  FMUL R5, R5, R29.reuse ;  /* 0x0000001d05057220 */ /* 0x080fe20000400000 */
[-C--:B------:R-:W-:Y:S01]  /*14fe0*/  ISETP.GT.U32.AND P1, PT, R28, R30.reuse, PT ;  /* 0x0000001e1c00720c */ /* 0x080fe20003f24070 */
[-C--:B------:R-:W-:Y:S01]  /*14ff0*/  FMUL R6, R6, R29.reuse ;  /* 0x0000001d06067220 */ /* 0x080fe20000400000 */
[----:B------:R-:W-:Y:S01]  /*15000*/  ISETP.GT.U32.AND.EX P3, PT, R35, RZ, PT, P3 ;  /* 0x000000ff2300720c */ /* 0x000fe20003f64130 */
[--C-:B------:R-:W-:Y:S01]  /*15010*/  IMAD.X R32, RZ, RZ, R37.reuse, P4 ;  /* 0x000000ffff207224 */ /* 0x100fe200020e0625 */
[----:B------:R-:W-:Y:S01]  /*15020*/  IADD3 R25, P4, PT, R25, 0x47, RZ ;  /* 0x0000004719197810 */ /* 0x000fe20007f9e0ff */
[-C--:B------:R-:W-:Y:S01]  /*15030*/  FMUL R7, R7, R29.reuse ;  /* 0x0000001d07077220 */ /* 0x080fe20000400000 */
[----:B------:R-:W-:Y:S01]  /*15040*/  ISETP.GT.U32.AND.EX P1, PT, R33, RZ, PT, P1 ;  /* 0x000000ff2100720c */ /* 0x000fe20003f24110 */
[-C--:B------:R-:W-:Y:S01]  /*15050*/  FMUL R11, R11, R29.reuse ;  /* 0x0000001d0b0b7220 */ /* 0x080fe20000400000 */
[----:B-1----:R-:W-:Y:S01]  /*15060*/  LOP3.LUT R38, R38, 0x10, RZ, 0xc0, !PT ;  /* 0x0000001026267812 */ /* 0x002fe200078ec0ff */
[----:B------:R-:W-:Y:S01]  /*15070*/  IMAD.X R37, RZ, RZ, R37, P4 ;  /* 0x000000ffff257224 */ /* 0x000fe200020e0625 */
[-C--:B------:R-:W-:Y:S01]  /*15080*/  ISETP.GT.U32.AND P4, PT, R36, R30.reuse, PT ;  /* 0x0000001e2400720c */ /* 0x080fe20003f84070 */
[----:B------:R-:W-:Y:S01]  /*15090*/  IMAD.X R36, RZ, RZ, R207, P2 ;  /* 0x000000ffff247224 */ /* 0x000fe200010e06cf */
[----:B------:R-:W-:Y:S01]  /*150a0*/  ISETP.GE.U32.AND P2, PT, R28, R30, PT ;  /* 0x0000001e1c00720c */ /* 0x000fe20003f46070 */
[----:B------:R-:W-:Y:S01]  /*150b0*/  FMUL R12, R12, R29 ;  /* 0x0000001d0c0c7220 */ /* 0x000fe20000400000 */
[----:B------:R-:W-:-:S02]  /*150c0*/  FSEL R4, R4, -INF , !P1 ;  /* 0xff80000004047808 */ /* 0x000fc40004800000 */
[----:B------:R-:W-:Y:S02]  /*150d0*/  ISETP.GE.U32.AND.EX P2, PT, R33, RZ, PT, P2 ;  /* 0x000000ff2100720c */ /* 0x000fe40003f46120 */
[-C--:B------:R-:W-:Y:S01]  /*150e0*/  ISETP.GT.U32.AND P1, PT, R22, R30.reuse, PT ;  /* 0x0000001e1600720c */ /* 0x080fe20003f24070 */
[-C--:B------:R-:W-:Y:S01]  /*150f0*/  FMUL R22, R8, R29.reuse ;  /* 0x0000001d08167220 */ /* 0x080fe20000400000 */
[----:B------:R-:W-:Y:S02]  /*15100*/  FSEL R5, R5, -INF , !P2 ;  /* 0xff80000005057808 */ /* 0x000fe40005000000 */
[----:B------:R-:W-:Y:S01]  /*15110*/  ISETP.GT.U32.AND P2, PT, R23, R30, PT ;  /* 0x0000001e1700720c */ /* 0x000fe20003f44070 */
[----:B------:R-:W-:Y:S01]  /*15120*/  FMUL R23, R9, R29 ;  /* 0x0000001d09177220 */ /* 0x000fe20000400000 */
[----:B------:R-:W-:Y:S02]  /*15130*/  FSEL R6, R6, -INF , !P3 ;  /* 0xff80000006067808 */ /* 0x000fe40005800000 */
[----:B------:R-:W-:-:S02]  /*15140*/  ISETP.GT.U32.AND.EX P1, PT, R32, RZ, PT, P1 ;  /* 0x000000ff2000720c */ /* 0x000fc40003f24110 */
[-C--:B------:R-:W-:Y:S01]  /*15150*/  ISETP.GT.U32.AND P3, PT, R24, R30.reuse, PT ;  /* 0x0000001e1800720c */ /* 0x080fe20003f64070 */
[----:B------:R-:W2:Y:S01]  /*15160*/  LDL.64 R32, [R1+0x558] ;  /* 0x0005580001207983 */ /* 0x000ea20000100a00 */
[C-C-:B------:R-:W-:Y:S02]  /*15170*/  LOP3.LUT R8, R27.reuse, 0xf, R38.reuse, 0xfe, !PT ;  /* 0x0000000f1b087812 */ /* 0x140fe400078efe26 */
[----:B------:R-:W-:Y:S02]  /*15180*/  ISETP.GT.U32.AND.EX P4, PT, R34, RZ, PT, P4 ;  /* 0x000000ff2200720c */ /* 0x000fe40003f84140 */
[----:B------:R-:W-:Y:S01]  /*15190*/  ISETP.GT.U32.AND.EX P2, PT, R26, RZ, PT, P2 ;  /* 0x000000ff1a00720c */ /* 0x000fe20003f44120 */
[----:B------:R-:W3:Y:S01]  /*151a0*/  LDL.64 R34, [R1+0x560] ;  /* 0x0005600001227983 */ /* 0x000ee20000100a00 */
[----:B------:R-:W-:Y:S02]  /*151b0*/  LOP3.LUT R24, R27, 0xe, R38, 0xfe, !PT ;  /* 0x0000000e1b187812 */ /* 0x000fe400078efe26 */
[----:B------:R-:W-:Y:S01]  /*151c0*/  FSEL R9, R22, -INF , !P1 ;  /* 0xff80000016097808 */ /* 0x000fe20004800000 */
[----:B------:R-:W-:Y:S01]  /*151d0*/  FMUL R22, R10, R29 ;  /* 0x0000001d0a167220 */ /* 0x000fe20000400000 */
[----:B------:R-:W-:-:S02]  /*151e0*/  ISETP.GT.U32.AND P1, PT, R8, R30, PT ;  /* 0x0000001e0800720c */ /* 0x000fc40003f24070 */
[----:B------:R-:W-:Y:S02]  /*151f0*/  FSEL R7, R7, -INF , !P4 ;  /* 0xff80000007077808 */ /* 0x000fe40006000000 */
[----:B------:R-:W-:Y:S02]  /*15200*/  FSEL R8, R23, -INF , !P2 ;  /* 0xff80000017087808 */ /* 0x000fe40005000000 */
[-C--:B------:R-:W-:Y:S02]  /*15210*/  ISETP.GT.U32.AND P4, PT, R25, R30.reuse, PT ;  /* 0x0000001e1900720c */ /* 0x080fe40003f84070 */
[----:B------:R-:W-:Y:S02]  /*15220*/  ISETP.GT.U32.AND P2, PT, R24, R30, PT ;  /* 0x0000001e1800720c */ /* 0x000fe40003f44070 */
[----:B------:R-:W5:Y:S01]  /*15230*/  LDL.64 R24, [R1+0x550] ;  /* 0x0005500001187983 */ /* 0x000f620000100a00 */
[----:B------:R-:W-:Y:S02]  /*15240*/  ISETP.GT.U32.AND.EX P3, PT, R31, RZ, PT, P3 ;  /* 0x000000ff1f00720c */ /* 0x000fe40003f64130 */
[----:B------:R-:W-:-:S02]  /*15250*/  LOP3.LUT R10, R27, 0x8, R38, 0xfe, !PT ;  /* 0x000000081b0a7812 */ /* 0x000fc400078efe26 */
[----:B------:R-:W-:Y:S02]  /*15260*/  ISETP.GT.U32.AND.EX P4, PT, R37, RZ, PT, P4 ;  /* 0x000000ff2500720c */ /* 0x000fe40003f84140 */
[----:B------:R-:W-:Y:S02]  /*15270*/  LOP3.LUT R23, R27, 0x9, R38, 0xfe, !PT ;  /* 0x000000091b177812 */ /* 0x000fe400078efe26 */
[----:B------:R-:W-:Y:S02]  /*15280*/  FSEL R22, R22, -INF , !P3 ;  /* 0xff80000016167808 */ /* 0x000fe40005800000 */
[-C--:B------:R-:W-:Y:S02]  /*15290*/  ISETP.GT.U32.AND P3, PT, R10, R30.reuse, PT ;  /* 0x0000001e0a00720c */ /* 0x080fe40003f64070 */
[----:B------:R-:W-:Y:S02]  /*152a0*/  FSEL R10, R11, -INF , !P4 ;  /* 0xff8000000b0a7808 */ /* 0x000fe40006000000 */
[----:B------:R-:W-:Y:S01]  /*152b0*/  ISETP.GT.U32.AND P4, PT, R23, R30, PT ;  /* 0x0000001e1700720c */ /* 0x000fe20003f84070 */
[----:B------:R-:W-:Y:S01]  /*152c0*/  FMUL R23, R13, R29 ;  /* 0x0000001d0d177220 */ /* 0x000fe20000400000 */
[----:B------:R-:W-:-:S02]  /*152d0*/  ISETP.GT.U32.AND.EX P3, PT, R36, RZ, PT, P3 ;  /* 0x000000ff2400720c */ /* 0x000fc40003f64130 */
[C-C-:B------:R-:W-:Y:S02]  /*152e0*/  LOP3.LUT R11, R27.reuse, 0xb, R38.reuse, 0xfe, !PT ;  /* 0x0000000b1b0b7812 */ /* 0x140fe400078efe26 */
[----:B------:R-:W-:Y:S02]  /*152f0*/  ISETP.GT.U32.AND.EX P4, PT, R36, RZ, PT, P4 ;  /* 0x000000ff2400720c */ /* 0x000fe40003f84140 */
[----:B------:R-:W-:Y:S02]  /*15300*/  LOP3.LUT R13, R27, 0xa, R38, 0xfe, !PT ;  /* 0x0000000a1b0d7812 */ /* 0x000fe400078efe26 */
[----:B------:R-:W-:Y:S02]  /*15310*/  FSEL R12, R12, -INF , !P3 ;  /* 0xff8000000c0c7808 */ /* 0x000fe40005800000 */
[----:B------:R-:W-:Y:S02]  /*15320*/  ISETP.GT.U32.AND P3, PT, R11, R30, PT ;  /* 0x0000001e0b00720c */ /* 0x000fe40003f64070 */
[----:B------:R-:W-:-:S02]  /*15330*/  FSEL R11, R23, -INF , !P4 ;  /* 0xff800000170b7808 */ /* 0x000fc40006000000 */
[----:B------:R-:W-:Y:S01]  /*15340*/  ISETP.GT.U32.AND P4, PT, R13, R30, PT ;  /* 0x0000001e0d00720c */ /* 0x000fe20003f84070 */
[-C--:B------:R-:W-:Y:S01]  /*15350*/  FMUL R23, R15, R29.reuse ;  /* 0x0000001d0f177220 */ /* 0x080fe20000400000 */
[----:B------:R-:W-:Y:S01]  /*15360*/  FMUL R14, R14, R29 ;  /* 0x0000001d0e0e7220 */ /* 0x000fe20000400000 */
[----:B------:R-:W-:Y:S02]  /*15370*/  FMNMX3 R15, R4, R5, R6, !PT ;  /* 0x00000005040f7276 */ /* 0x000fe40007800006 */
[C---:B------:R-:W-:Y:S02]  /*15380*/  ISETP.GT.U32.AND.EX P4, PT, R36.reuse, RZ, PT, P4 ;  /* 0x000000ff2400720c */ /* 0x040fe40003f84140 */
[C-C-:B------:R-:W-:Y:S02]  /*15390*/  LOP3.LUT R13, R27.reuse, 0xd, R38.reuse, 0xfe, !PT ;  /* 0x0000000d1b0d7812 */ /* 0x140fe400078efe26 */
[----:B------:R-:W-:Y:S02]  /*153a0*/  ISETP.GT.U32.AND.EX P3, PT, R36, RZ, PT, P3 ;  /* 0x000000ff2400720c */ /* 0x000fe40003f64130 */
[----:B------:R-:W-:-:S02]  /*153b0*/  LOP3.LUT R27, R27, 0xc, R38, 0xfe, !PT ;  /* 0x0000000c1b1b7812 */ /* 0x000fc400078efe26 */
[----:B------:R-:W-:Y:S02]  /*153c0*/  FMNMX3 R15, R15, R7, R9, !PT ;  /* 0x000000070f0f7276 */ /* 0x000fe40007800009 */
[----:B------:R-:W-:Y:S02]  /*153d0*/  FSEL R14, R14, -INF , !P4 ;  /* 0xff8000000e0e7808 */ /* 0x000fe40006000000 */
[-C--:B------:R-:W-:Y:S02]  /*153e0*/  ISETP.GT.U32.AND P4, PT, R13, R30.reuse, PT ;  /* 0x0000001e0d00720c */ /* 0x080fe40003f84070 */
[----:B------:R-:W-:Y:S02]  /*153f0*/  FSEL R13, R23, -INF , !P3 ;  /* 0xff800000170d7808 */ /* 0x000fe40005800000 */
[----:B------:R-:W-:Y:S02]  /*15400*/  ISETP.GT.U32.AND P3, PT, R27, R30, PT ;  /* 0x0000001e1b00720c */ /* 0x000fe40003f64070 */
[----:B------:R-:W-:Y:S01]  /*15410*/  FMNMX3 R15, R15, R8, R22, !PT ;  /* 0x000000080f0f7276 */ /* 0x000fe20007800016 */
[-C--:B------:R-:W-:Y:S01]  /*15420*/  FMUL R16, R16, R29.reuse ;  /* 0x0000001d10107220 */ /* 0x080fe20000400000 */
[----:B------:R-:W-:Y:S01]  /*15430*/  ISETP.GT.U32.AND.EX P3, PT, R36, RZ, PT, P3 ;  /* 0x000000ff2400720c */ /* 0x000fe20003f64130 */
[-C--:B------:R-:W-:Y:S01]  /*15440*/  FMUL R17, R17, R29.reuse ;  /* 0x0000001d11117220 */ /* 0x080fe20000400000 */
[----:B------:R-:W-:Y:S01]  /*15450*/  FMNMX3 R15, R15, R10, R12, !PT ;  /* 0x0000000a0f0f7276 */ /* 0x000fe2000780000c */
[----:B------:R-:W-:Y:S01]  /*15460*/  FMUL R23, R18, R29 ;  /* 0x0000001d12177220 */ /* 0x000fe20000400000 */
[----:B------:R-:W-:-:S02]  /*15470*/  ISETP.GT.U32.AND.EX P4, PT, R36, RZ, PT, P4 ;  /* 0x000000ff2400720c */ /* 0x000fc40003f84140 */
[----:B------:R-:W-:Y:S02]  /*15480*/  ISETP.GT.U32.AND.EX P2, PT, R36, RZ, PT, P2 ;  /* 0x000000ff2400720c */ /* 0x000fe40003f44120 */
[----:B------:R-:W-:Y:S02]  /*15490*/  FSEL R16, R16, -INF , !P3 ;  /* 0xff80000010107808 */ /* 0x000fe40005800000 */
[----:B------:R-:W-:Y:S01]  /*154a0*/  FMNMX3 R15, R15, R11, R14, !PT ;  /* 0x0000000b0f0f7276 */ /* 0x000fe2000780000e */
[----:B------:R-:W-:Y:S01]  /*154b0*/  FMUL R19, R19, R29 ;  /* 0x0000001d13137220 */ /* 0x000fe20000400000 */
[----:B------:R-:W-:Y:S02]  /*154c0*/  FSEL R18, R17, -INF , !P4 ;  /* 0xff80000011127808 */ /* 0x000fe40006000000 */
[----:B------:R-:W-:Y:S02]  /*154d0*/  FSEL R17, R23, -INF , !P2 ;  /* 0xff80000017117808 */ /* 0x000fe40005000000 */
[----:B------:R-:W-:-:S02]  /*154e0*/  ISETP.GT.U32.AND.EX P1, PT, R36, RZ, PT, P1 ;  /* 0x000000ff2400720c */ /* 0x000fc40003f24110 */
[----:B------:R-:W-:Y:S02]  /*154f0*/  FMNMX3 R23, R15, R13, R16, !PT ;  /* 0x0000000d0f177276 */ /* 0x000fe40007800010 */
[----:B------:R-:W-:Y:S02]  /*15500*/  FSEL R15, R19, -INF , !P1 ;  /* 0xff800000130f7808 */ /* 0x000fe40004800000 */
[----:B------:R-:W-:-:S04]  /*15510*/  FMNMX3 R23, R23, R18, R17, !PT ;  /* 0x0000001217177276 */ /* 0x000fc80007800011 */
[----:B------:R-:W-:Y:S02]  /*15520*/  FMNMX R197, R15, R23, !PT ;  /* 0x000000170fc57209 */ /* 0x000fe40007800000 */
[----:B----4-:R-:W0:Y:S03]  /*15530*/  SYNCS.PHASECHK.TRANS64.TRYWAIT P1, [R20+URZ], R21 ;  /* 0x00000015140075a7 */ /* 0x010e2600080211ff */
[----:B------:R-:W1:Y:S02]  /*15540*/  SHFL.BFLY PT, R19, R197, 0x10, 0x1f ;  /* 0x0e001f00c5137f89 */ /* 0x000e6400000e0000 */
[----:B-1----:R-:W-:-:S05]  /*15550*/  FMNMX3 R197, R197, R19, R0, !PT ;  /* 0x00000013c5c57276 */ /* 0x002fca0007800000 */
[--C-:B------:R-:W-:Y:S01]  /*15560*/  FADD R108, R4, -R197.reuse ;  /* 0x800000c5046c7221 */ /* 0x100fe20000000000 */
[--C-:B------:R-:W-:Y:S01]  /*15570*/  FADD R5, R5, -R197.reuse ;  /* 0x800000c505057221 */ /* 0x100fe20000000000 */
[--C-:B------:R-:W-:Y:S02]  /*15580*/  FADD R6, R6, -R197.reuse ;  /* 0x800000c506067221 */ /* 0x100fe40000000000 */
[----:B------:R-:W-:Y:S01]  /*15590*/  FMUL R108, R108, 1.4426950216293334961 ;  /* 0x3fb8aa3b6c6c7820 */ /* 0x000fe20000400000 */
[----:B------:R-:W-:Y:S01]  /*155a0*/  FMUL R5, R5, 1.4426950216293334961 ;  /* 0x3fb8aa3b05057820 */ /* 0x000fe20000400000 */
[----:B------:R-:W-:Y:S01]  /*155b0*/  FMUL R6, R6, 1.4426950216293334961 ;  /* 0x3fb8aa3b06067820 */ /* 0x000fe20000400000 */
[--C-:B------:R-:W-:Y:S02]  /*155c0*/  FADD R7, R7, -R197.reuse ;  /* 0x800000c507077221 */ /* 0x100fe40000000000 */
[----:B------:R-:W-:Y:S01]  /*155d0*/  MUFU.EX2 R107, R5 ;  /* 0x00000005006b7308 */ /* 0x000fe20000000800 */
[----:B------:R-:W-:Y:S01]  /*155e0*/  FADD R9, R9, -R197 ;  /* 0x800000c509097221 */ /* 0x000fe20000000000 */
[----:B------:R-:W-:-:S06]  /*155f0*/  FMUL R7, R7, 1.4426950216293334961 ;  /* 0x3fb8aa3b07077820 */ /* 0x000fcc0000400000 */
[----:B------:R-:W1:Y:S01]  /*15600*/  MUFU.EX2 R108, R108 ;  /* 0x0000006c006c7308 */ /* 0x000e620000000800 */
[--C-:B------:R-:W-:Y:S01]  /*15610*/  FADD R8, R8, -R197.reuse ;  /* 0x800000c508087221 */ /* 0x100fe20000000000 */
[----:B------:R-:W-:-:S06]  /*15620*/  FADD R22, R22, -R197 ;  /* 0x800000c516167221 */ /* 0x000fcc0000000000 */
[----:B------:R4:W0:Y:S01]  /*15630*/  MUFU.EX2 R105, R6 ;  /* 0x0000000600697308 */ /* 0x0008220000000800 */
[----:B------:R-:W-:Y:S01]  /*15640*/  FMUL R8, R8, 1.4426950216293334961 ;  /* 0x3fb8aa3b08087820 */ /* 0x000fe20000400000 */
[----:B----4-:R-:W-:-:S06]  /*15650*/  FMUL R6, R9, 1.4426950216293334961 ;  /* 0x3fb8aa3b09067820 */ /* 0x010fcc0000400000 */
[----:B------:R4:W0:Y:S01]  /*15660*/  MUFU.EX2 R106, R7 ;  /* 0x00000007006a7308 */ /* 0x0008220000000800 */
[----:B------:R-:W-:Y:S01]  /*15670*/  FADD R10, R10, -R197 ;  /* 0x800000c50a0a7221 */ /* 0x000fe20000000000 */
[----:B-1----:R-:W-:-:S06]  /*15680*/  FADD R4, R108, R107 ;  /* 0x0000006b6c047221 */ /* 0x002fcc0000000000 */
[----:B------:R-:W1:Y:S01]  /*15690*/  MUFU.EX2 R6, R6 ;  /* 0x0000000600067308 */ /* 0x000e620000000800 */
[----:B----4-:R-:W-:Y:S01]  /*156a0*/  FMUL R7, R22, 1.4426950216293334961 ;  /* 0x3fb8aa3b16077820 */ /* 0x010fe20000400000 */
[----:B------:R-:W-:Y:S01]  /*156b0*/  FMUL R10, R10, 1.4426950216293334961 ;  /* 0x3fb8aa3b0a0a7820 */ /* 0x000fe20000400000 */
[----:B------:R-:W-:-:S05]  /*156c0*/  FADD R12, R12, -R197 ;  /* 0x800000c50c0c7221 */ /* 0x000fca0000000000 */
[----:B------:R4:W1:Y:S01]  /*156d0*/  MUFU.EX2 R104, R8 ;  /* 0x0000000800687308 */ /* 0x0008620000000800 */
[----:B0-----:R-:W-:Y:S01]  /*156e0*/  FADD R4, R105, R4 ;  /* 0x0000000469047221 */ /* 0x001fe20000000000 */
[----:B------:R-:W-:Y:S01]  /*156f0*/  FADD R11, R11, -R197 ;  /* 0x800000c50b0b7221 */ /* 0x000fe20000000000 */
[----:B------:R-:W-:-:S05]  /*15700*/  FMUL R12, R12, 1.4426950216293334961 ;  /* 0x3fb8aa3b0c0c7820 */ /* 0x000fca0000400000 */
[----:B------:R-:W0:Y:S01]  /*15710*/  MUFU.EX2 R7, R7 ;  /* 0x0000000700077308 */ /* 0x000e220000000800 */
[----:B------:R-:W-:Y:S01]  /*15720*/  FADD R4, R106, R4 ;  /* 0x000000046a047221 */ /* 0x000fe20000000000 */
[----:B----4-:R-:W-:Y:S01]  /*15730*/  FMUL R8, R11, 1.4426950216293334961 ;  /* 0x3fb8aa3b0b087820 */ /* 0x010fe20000400000 */
[----:B------:R-:W-:-:S05]  /*15740*/  FADD R14, R14, -R197 ;  /* 0x800000c50e0e7221 */ /* 0x000fca0000000000 */
[----:B------:R4:W0:Y:S01]  /*15750*/  MUFU.EX2 R95, R10 ;  /* 0x0000000a005f7308 */ /* 0x0008220000000800 */
[----:B-1----:R-:W-:Y:S01]  /*15760*/  FADD R4, R6, R4 ;  /* 0x0000000406047221 */ /* 0x002fe20000000000 */
[----:B------:R-:W-:Y:S01]  /*15770*/  FMUL R9, R14, 1.4426950216293334961 ;  /* 0x3fb8aa3b0e097820 */ /* 0x000fe20000400000 */
[----:B------:R-:W-:-:S05]  /*15780*/  FADD R93, R13, -R197 ;  /* 0x800000c50d5d7221 */ /* 0x000fca0000000000 */
[----:B------:R-:W1:Y:S01]  /*15790*/  MUFU.EX2 R94, R12 ;  /* 0x0000000c005e7308 */ /* 0x000e620000000800 */
[----:B------:R-:W-:Y:S01]  /*157a0*/  FADD R4, R104, R4 ;  /* 0x0000000468047221 */ /* 0x000fe20000000000 */
[----:B------:R-:W-:Y:S01]  /*157b0*/  FMUL R93, R93, 1.4426950216293334961 ;  /* 0x3fb8aa3b5d5d7820 */ /* 0x000fe20000400000 */
[----:B----4-:R-:W-:-:S05]  /*157c0*/  FADD R10, R16, -R197 ;  /* 0x800000c5100a7221 */ /* 0x010fca0000000000 */
[----:B------:R-:W4:Y:S01]  /*157d0*/  MUFU.EX2 R8, R8 ;  /* 0x0000000800087308 */ /* 0x000f220000000800 */
[----:B0-----:R-:W-:Y:S01]  /*157e0*/  FADD R4, R7, R4 ;  /* 0x0000000407047221 */ /* 0x001fe20000000000 */
[----:B------:R-:W-:Y:S01]  /*157f0*/  FMUL R10, R10, 1.4426950216293334961 ;  /* 0x3fb8aa3b0a0a7820 */ /* 0x000fe20000400000 */
[----:B------:R-:W-:-:S05]  /*15800*/  FADD R18, R18, -R197 ;  /* 0x800000c512127221 */ /* 0x000fca0000000000 */
[----:B------:R-:W0:Y:S01]  /*15810*/  MUFU.EX2 R9, R9 ;  /* 0x0000000900097308 */ /* 0x000e220000000800 */
[----:B------:R-:W-:Y:S01]  /*15820*/  FADD R4, R95, R4 ;  /* 0x000000045f047221 */ /* 0x000fe20000000000 */
[----:B------:R-:W-:Y:S01]  /*15830*/  FADD R17, R17, -R197 ;  /* 0x800000c511117221 */ /* 0x000fe20000000000 */
[----:B------:R-:W-:-:S05]  /*15840*/  FMUL R18, R18, 1.4426950216293334961 ;  /* 0x3fb8aa3b12127820 */ /* 0x000fca0000400000 */
[----:B------:R-:W0:Y:S01]  /*15850*/  MUFU.EX2 R93, R93 ;  /* 0x0000005d005d7308 */ /* 0x000e220000000800 */
[----:B-1----:R-:W-:Y:S01]  /*15860*/  FADD R4, R94, R4 ;  /* 0x000000045e047221 */ /* 0x002fe20000000000 */
[----:B------:R-:W-:Y:S01]  /*15870*/  FMUL R11, R17, 1.4426950216293334961 ;  /* 0x3fb8aa3b110b7820 */ /* 0x000fe20000400000 */
[----:B------:R-:W-:-:S05]  /*15880*/  FADD R15, R15, -R197 ;  /* 0x800000c50f0f7221 */ /* 0x000fca0000000000 */
[----:B------:R-:W1:Y:S01]  /*15890*/  MUFU.EX2 R10, R10 ;  /* 0x0000000a000a7308 */ /* 0x000e620000000800 */
[----:B----4-:R-:W-:Y:S01]  /*158a0*/  FADD R4, R8, R4 ;  /* 0x0000000408047221 */ /* 0x010fe20000000000 */
[----:B------:R-:W-:-:S06]  /*158b0*/  FMUL R15, R15, 1.4426950216293334961 ;  /* 0x3fb8aa3b0f0f7820 */ /* 0x000fcc0000400000 */
[----:B------:R-:W4:Y:S01]  /*158c0*/  MUFU.EX2 R92, R18 ;  /* 0x00000012005c7308 */ /* 0x000f220000000800 */
[----:B0-----:R-:W-:-:S07]  /*158d0*/  FADD R4, R9, R4 ;  /* 0x0000000409047221 */ /* 0x001fce0000000000 */
[----:B------:R-:W0:Y:S01]  /*158e0*/  MUFU.EX2 R11, R11 ;  /* 0x0000000b000b7308 */ /* 0x000e220000000800 */
[----:B------:R-:W-:-:S07]  /*158f0*/  FADD R4, R93, R4 ;  /* 0x000000045d047221 */ /* 0x000fce0000000000 */
[----:B------:R-:W0:Y:S01]  /*15900*/  MUFU.EX2 R91, R15 ;  /* 0x0000000f005b7308 */ /* 0x000e220000000800 */
[----:B-1----:R-:W-:-:S04]  /*15910*/  FADD R4, R10, R4 ;  /* 0x000000040a047221 */ /* 0x002fc80000000000 */
[----:B----4-:R-:W-:-:S04]  /*15920*/  FADD R4, R92, R4 ;  /* 0x000000045c047221 */ /* 0x010fc80000000000 */
[----:B0-----:R-:W-:-:S04]  /*15930*/  FADD R4, R11, R4 ;  /* 0x000000040b047221 */ /* 0x001fc80000000000 */
[----:B------:R-:W-:-:S05]  /*15940*/  FADD R209, R91, R4 ;  /* 0x000000045bd17221 */ /* 0x000fca0000000000 */
[----:B------:R0:W1:Y:S01]  /*15950*/  SHFL.BFLY PT, R242, R209, 0x10, 0x1f ;  /* 0x0e001f00d1f27f89 */ /* 0x00006200000e0000 */
[----:B--2---:R-:W-:-:S04]  /*15960*/  IMAD.WIDE R4, R2, 0x2, R32 ;  /* 0x0000000202047825 */ /* 0x004fc800078e0220 */
[----:B---3--:R-:W-:-:S04]  /*15970*/  IMAD.WIDE R12, R2, 0x2, R34 ;  /* 0x00000002020c7825 */ /* 0x008fc800078e0222 */
[----:B-----5:R-:W-:Y:S01]  /*15980*/  IMAD.WIDE R14, R2, 0x2, R24 ;  /* 0x00000002020e7825 */ /* 0x020fe200078e0218 */
[----:B01----:R-:W-:Y:S06]  /*15990*/  @!P1 BRA `(.L_x_19) ;  /* 0x000000d800049947 */ /* 0x003fec0003800000 */
.L_x_27:
[----:B------:R-:W2:Y:S04]  /*159a0*/  LDL.64 R28, [R1+0x510] ;  /* 0x00051000011c7983 */ /* 0x000ea80000100a00 */
[----:B------:R-:W3:Y:S04]  /*159b0*/  LDL.64 R22, [R1+0x530] ;  /* 0x0005300001167983 */ /* 0x000ee80000100a00 */
[----:B------:R-:W4:Y:S04]  /*159c0*/  LDL.64 R16, [R1+0x520] ;  /* 0x0005200001107983 */ /* 0x000f280000100a00 */
[----:B------:R-:W3:Y:S04]  /*159d0*/  LDL.64 R18, [R1+0x500] ;  /* 0x0005000001127983 */ /* 0x000ee80000100a00 */
[----:B------:R-:W3:Y:S04]  /*159e0*/  LDL.64 R42, [R1+0x4f0] ;  /* 0x0004f000012a7983 */ /* 0x000ee80000100a00 */
[----:B------:R-:W3:Y:S04]  /*159f0*/  LDL.64 R36, [R1+0x4e0] ;  /* 0x0004e00001247983 */ /* 0x000ee80000100a00 */
[----:B------:R-:W3:Y:S04]  /*15a00*/  LDL.64 R26, [R1+0x4d0] ;  /* 0x0004d000011a7983 */ /* 0x000ee80000100a00 */
[----:B------:R-:W3:Y:S04]  /*15a10*/  LDL.64 R40, [R1+0x4c0] ;  /* 0x0004c00001287983 */ /* 0x000ee80000100a00 */
[----:B------:R-:W3:Y:S04]  /*15a20*/  LDL.64 R34, [R1+0x4b0] ;  /* 0x0004b00001227983 */ /* 0x000ee80000100a00 */
[----:B------:R-:W3:Y:S04]  /*15a30*/  LDL.64 R24, [R1+0x4a0] ;  /* 0x0004a00001187983 */ /* 0x000ee80000100a00 */
[----:B------:R-:W3:Y:S04]  /*15a40*/  LDL.64 R32, [R1+0x490] ;  /* 0x0004900001207983 */ /* 0x000ee80000100a00 */
[----:B------:R-:W-:Y:S04]  /*15a50*/  STL [R1+0xa30], R208 ;  /* 0x000a30d001007387 */ /* 0x000fe80000100800 */
        /* <DEDUP_REMOVED lines=54> */
[----:B------:R0:W-:Y:S04]  /*15dc0*/  STL [R1+0x954], R3 ;  /* 0x0009540301007387 */ /* 0x0001e80000100800 */
[----:B------:R-:W3:Y:S04]  /*15dd0*/  LDL.64 R38, [R1+0x480] ;  /* 0x0004800001267983 */ /* 0x000ee80000100a00 */
[----:B------:R-:W3:Y:S04]  /*15de0*/  LDL.64 R30, [R1+0x470] ;  /* 0x00047000011e7983 */ /* 0x000ee80000100a00 */
[----:B------:R-:W3:Y:S04]  /*15df0*/  LDL.64 R46, [R1+0x440] ;  /* 0x00044000012e7983 */ /* 0x000ee80000100a00 */
[----:B------:R-:W3:Y:S04]  /*15e00*/  LDL.64 R52, [R1+0x450] ;  /* 0x0004500001347983 */ /* 0x000ee80000100a00 */
[----:B------:R-:W3:Y:S04]  /*15e10*/  LDL.64 R50, [R1+0x420] ;  /* 0x0004200001327983 */ /* 0x000ee80000100a00 */
[----:B------:R-:W3:Y:S04]  /*15e20*/  LDL.64 R44, [R1+0x410] ;  /* 0x00041000012c7983 */ /* 0x000ee80000100a00 */
[----:B------:R-:W3:Y:S04]  /*15e30*/  LDG.E.U16 R12, desc[UR8][R12.64] ;  /* 0x000000080c0c7981 */ /* 0x000ee8000c1e1500 */
[----:B------:R-:W3:Y:S01]  /*15e40*/  LDG.E.U16 R14, desc[UR8][R14.64] ;  /* 0x000000080e0e7981 */ /* 0x000ee2000c1e1500 */
[----:B--2---:R-:W-:-:S03]  /*15e50*/  IMAD.WIDE R20, R2, 0x2, R28 ;  /* 0x0000000202147825 */ /* 0x004fc600078e021c */
[----:B------:R-:W2:Y:S04]  /*15e60*/  LDL.64 R48, [R1+0x3e0] ;  /* 0x0003e00001307983 */ /* 0x000ea80000100a00 */
[----:B------:R-:W2:Y:S01]  /*15e70*/  LDL.64 R28, [R1+0x460] ;  /* 0x00046000011c7983 */ /* 0x000ea20000100a00 */
[----:B----4-:R-:W-:-:S03]  /*15e80*/  IMAD.WIDE R16, R2, 0x2, R16 ;  /* 0x0000000202107825 */ /* 0x010fc600078e0210 */
[----:B------:R1:W4:Y:S01]  /*15e90*/  LDG.E.U16 R13, desc[UR8][R4.64] ;  /* 0x00000008040d7981 */ /* 0x000322000c1e1500 */
[----:B---3--:R-:W-:-:S03]  /*15ea0*/  IMAD.WIDE R22, R2, 0x2, R22 ;  /* 0x0000000202167825 */ /* 0x008fc600078e0216 */
[----:B------:R-:W3:Y:S04]  /*15eb0*/  LDL.64 R56, [R1+0x3b0] ;  /* 0x0003b00001387983 */ /* 0x000ee80000100a00 */
[----:B------:R-:W3:Y:S01]  /*15ec0*/  LDG.E.U16 R16, desc[UR8][R16.64] ;  /* 0x0000000810107981 */ /* 0x000ee2000c1e1500 */
[----:B------:R-:W-:-:S03]  /*15ed0*/  IMAD.WIDE R18, R2, 0x2, R18 ;  /* 0x0000000202127825 */ /* 0x000fc600078e0212 */
[----:B------:R0:W3:Y:S01]  /*15ee0*/  LDG.E.U16 R15, desc[UR8][R22.64] ;  /* 0x00000008160f7981 */ /* 0x0000e2000c1e1500 */
[----:B------:R-:W-:-:S03]  /*15ef0*/  IMAD.WIDE R26, R2, 0x2, R26 ;  /* 0x00000002021a7825 */ /* 0x000fc600078e021a */
[----:B------:R-:W3:Y:S04]  /*15f00*/  LDG.E.U16 R18, desc[UR8][R18.64] ;  /* 0x0000000812127981 */ /* 0x000ee8000c1e1500 */
[----:B------:R0:W3:Y:S01]  /*15f10*/  LDG.E.U16 R17, desc[UR8][R20.64] ;  /* 0x0000000814117981 */ /* 0x0000e2000c1e1500 */
[----:B-1----:R-:W-:-:S03]  /*15f20*/  IMAD.WIDE R4, R2, 0x2, R42 ;  /* 0x0000000202047825 */ /* 0x002fc600078e022a */
[----:B------:R-:W3:Y:S01]  /*15f30*/  LDL.64 R62, [R1+0x3a0] ;  /* 0x0003a000013e7983 */ /* 0x000ee20000100a00 */
[----:B0-----:R-:W-:-:S03]  /*15f40*/  IMAD.WIDE R22, R2, 0x2, R40 ;  /* 0x0000000202167825 */ /* 0x001fc600078e0228 */
[----:B------:R-:W3:Y:S01]  /*15f50*/  LDL.64 R40, [R1+0x3d0] ;  /* 0x0003d00001287983 */ /* 0x000ee20000100a00 */
[----:B------:R-:W-:-:S03]  /*15f60*/  IMAD.WIDE R20, R2, 0x2, R36 ;  /* 0x0000000202147825 */ /* 0x000fc600078e0224 */
[----:B------:R-:W3:Y:S04]  /*15f70*/  LDL.64 R36, [R1+0x430] ;  /* 0x0004300001247983 */ /* 0x000ee80000100a00 */
[----:B------:R-:W4:Y:S01]  /*15f80*/  LDG.E.U16 R20, desc[UR8][R20.64] ;  /* 0x0000000814147981 */ /* 0x000f22000c1e1500 */
[----:B------:R-:W-:-:S03]  /*15f90*/  IMAD.WIDE R24, R2, 0x2, R24 ;  /* 0x0000000202187825 */ /* 0x000fc600078e0218 */
[----:B------:R0:W4:Y:S01]  /*15fa0*/  LDG.E.U16 R19, desc[UR8][R4.64] ;  /* 0x0000000804137981 */ /* 0x000122000c1e1500 */
[----:B------:R-:W-:-:S03]  /*15fb0*/  IMAD.WIDE R32, R2, 0x2, R32 ;  /* 0x0000000202207825 */ /* 0x000fc600078e0220 */
[----:B------:R-:W4:Y:S04]  /*15fc0*/  LDL.64 R42, [R1+0x3f0] ;  /* 0x0003f000012a7983 */ /* 0x000f280000100a00 */
[----:B------:R1:W4:Y:S01]  /*15fd0*/  LDG.E.U16 R21, desc[UR8][R26.64] ;  /* 0x000000081a157981 */ /* 0x000322000c1e1500 */
[----:B0-----:R-:W-:-:S03]  /*15fe0*/  IMAD.WIDE R4, R2, 0x2, R34 ;  /* 0x0000000202047825 */ /* 0x001fc600078e0222 */
[----:B------:R-:W4:Y:S04]  /*15ff0*/  LDL.64 R34, [R1+0x400] ;  /* 0x0004000001227983 */ /* 0x000f280000100a00 */
[----:B------:R-:W4:Y:S04]  /*16000*/  LDG.E.U16 R22, desc[UR8][R22.64] ;  /* 0x0000000816167981 */ /* 0x000f28000c1e1500 */
[----:B------:R-:W4:Y:S04]  /*16010*/  LDG.E.U16 R24, desc[UR8][R24.64] ;  /* 0x0000000818187981 */ /* 0x000f28000c1e1500 */
[----:B------:R-:W4:Y:S04]  /*16020*/  LDL.64 R60, [R1+0x380] ;  /* 0x00038000013c7983 */ /* 0x000f280000100a00 */
[----:B------:R0:W4:Y:S04]  /*16030*/  LDG.E.U16 R23, desc[UR8][R4.64] ;  /* 0x0000000804177981 */ /* 0x000128000c1e1500 */
[----:B------:R-:W4:Y:S04]  /*16040*/  LDG.E.U16 R25, desc[UR8][R32.64] ;  /* 0x0000000820197981 */ /* 0x000f28000c1e1500 */
        /* <DEDUP_REMOVED lines=45> */
[----:B------:R-:W4:Y:S01]  /*16320*/  LDL.64 R166, [R1+0x1e8] ;  /* 0x0001e80001a67983 */ /* 0x000f220000100a00 */
[----:B-1----:R-:W-:-:S03]  /*16330*/  IMAD.WIDE R26, R2, 0x2, R38 ;  /* 0x00000002021a7825 */ /* 0x002fc600078e0226 */
[----:B------:R-:W4:Y:S01]  /*16340*/  LDL.64 R152, [R1+0x1d8] ;  /* 0x0001d80001987983 */ /* 0x000f220000100a00 */
[----:B------:R-:W-:-:S03]  /*16350*/  IMAD.WIDE R30, R2, 0x2, R30 ;  /* 0x00000002021e7825 */ /* 0x000fc600078e021e */
[----:B------:R-:W4:Y:S04]  /*16360*/  LDL.64 R38, [R1+0x3c0] ;  /* 0x0003c00001267983 */ /* 0x000f280000100a00 */
[----:B------:R-:W4:Y:S04]  /*16370*/  LDG.E.U16 R26, desc[UR8][R26.64] ;  /* 0x000000081a1a7981 */ /* 0x000f28000c1e1500 */
[----:B------:R-:W4:Y:S04]  /*16380*/  LDL.64 R168, [R1+0x1f8] ;  /* 0x0001f80001a87983 */ /* 0x000f280000100a00 */
[----:B------:R-:W4:Y:S04]  /*16390*/  LDL.64 R162, [R1+0x198] ;  /* 0x0001980001a27983 */ /* 0x000f280000100a00 */
[----:B------:R1:W4:Y:S01]  /*163a0*/  LDG.E.U16 R27, desc[UR8][R30.64] ;  /* 0x000000081e1b7981 */ /* 0x000322000c1e1500 */
[----:B0-----:R-:W-:-:S03]  /*163b0*/  IMAD.WIDE R4, R2, 0x2, R52 ;  /* 0x0000000202047825 */ /* 0x001fc600078e0234 */
[----:B------:R-:W4:Y:S04]  /*163c0*/  LDL.64 R52, [R1+0x350] ;  /* 0x0003500001347983 */ /* 0x000f280000100a00 */
[----:B------:R-:W4:Y:S01]  /*163d0*/  LDL.64 R160, [R1+0x188] ;  /* 0x0001880001a07983 */ /* 0x000f220000100a00 */
[----:B-1----:R-:W-:-:S03]  /*163e0*/  IMAD.WIDE R30, R2, 0x2, R46 ;  /* 0x00000002021e7825 */ /* 0x002fc600078e022e */
[----:B------:R-:W4:Y:S01]  /*163f0*/  LDL.64 R46, [R1+0x390] ;  /* 0x00039000012e7983 */ /* 0x000f220000100a00 */
[----:B------:R-:W-:-:S03]  /*16400*/  IMAD.WIDE R32, R2, 0x2, R50 ;  /* 0x0000000202207825 */ /* 0x000fc600078e0232 */
[----:B------:R-:W4:Y:S01]  /*16410*/  LDL.64 R50, [R1+0x330] ;  /* 0x0003300001327983 */ /* 0x000f220000100a00 */
[----:B--2---:R-:W-:-:S03]  /*16420*/  IMAD.WIDE R28, R2, 0x2, R28 ;  /* 0x00000002021c7825 */ /* 0x004fc600078e021c */
[----:B------:R-:W2:Y:S04]  /*16430*/  LDG.E.U16 R30, desc[UR8][R30.64] ;  /* 0x000000081e1e7981 */ /* 0x000ea8000c1e1500 */
[----:B------:R-:W2:Y:S04]  /*16440*/  LDG.E.U16 R28, desc[UR8][R28.64] ;  /* 0x000000081c1c7981 */ /* 0x000ea8000c1e1500 */
[----:B------:R-:W2:Y:S04]  /*16450*/  LDG.E.U16 R32, desc[UR8][R32.64] ;  /* 0x0000000820207981 */ /* 0x000ea8000c1e1500 */
[----:B------:R-:W2:Y:S04]  /*16460*/  LDL.64 R164, [R1+0x1a8] ;  /* 0x0001a80001a47983 */ /* 0x000ea80000100a00 */
[----:B------:R0:W2:Y:S02]  /*16470*/  LDG.E.U16 R29, desc[UR8][R4.64] ;  /* 0x00000008041d7981 */ /* 0x0000a4000c1e1500 */
[----:B0-----:R-:W-:-:S02]  /*16480*/  IMAD.WIDE R4, R2, 0x2, R44 ;  /* 0x0000000202047825 */ /* 0x001fc400078e022c */
[----:B------:R-:W2:Y:S02]  /*16490*/  LDL.64 R44, [R1+0x360] ;  /* 0x00036000012c7983 */ /* 0x000ea40000100a00 */
[C---:B---3--:R-:W-:Y:S02]  /*164a0*/  IMAD.WIDE R36, R2.reuse, 0x2, R36 ;  /* 0x0000000202247825 */ /* 0x048fe400078e0224 */
[----:B------:R-:W3:Y:S04]  /*164b0*/  LDG.E.U16 R33, desc[UR8][R4.64] ;  /* 0x0000000804217981 */ /* 0x000ee8000c1e1500 */
[----:B------:R0:W3:Y:S01]  /*164c0*/  LDG.E.U16 R31, desc[UR8][R36.64] ;  /* 0x00000008241f7981 */ /* 0x0000e2000c1e1500 */
[----:B------:R-:W-:-:S04]  /*164d0*/  IMAD.WIDE R40, R2, 0x2, R40 ;  /* 0x0000000202287825 */ /* 0x000fc800078e0228 */
[C---:B0-----:R-:W-:Y:S02]  /*164e0*/  IMAD.WIDE R36, R2.reuse, 0x2, R48 ;  /* 0x0000000202247825 */ /* 0x041fe400078e0230 */
[----:B------:R-:W3:Y:S02]  /*164f0*/  LDL.64 R48, [R1+0x320] ;  /* 0x0003200001307983 */ /* 0x000ee40000100a00 */
[C---:B------:R-:W-:Y:S02]  /*16500*/  IMAD.WIDE R4, R2.reuse, 0x2, R56 ;  /* 0x0000000202047825 */ /* 0x040fe400078e0238 */
[----:B------:R-:W3:Y:S02]  /*16510*/  LDG.E.U16 R36, desc[UR8][R36.64] ;  /* 0x0000000824247981 */ /* 0x000ee4000c1e1500 */
[C---:B----4-:R-:W-:Y:S02]  /*16520*/  IMAD.WIDE R34, R2.reuse, 0x2, R34 ;  /* 0x0000000202227825 */ /* 0x050fe400078e0222 */
[----:B------:R-:W4:Y:S02]  /*16530*/  LDL.64 R56, [R1+0x2f0] ;  /* 0x0002f00001387983 */ /* 0x000f240000100a00 */
[----:B------:R-:W-:-:S02]  /*16540*/  IMAD.WIDE R42, R2, 0x2, R42 ;  /* 0x00000002022a7825 */ /* 0x000fc400078e022a */
[----:B------:R-:W4:Y:S04]  /*16550*/  LDG.E.U16 R34, desc[UR8][R34.64] ;  /* 0x0000000822227981 */ /* 0x000f28000c1e1500 */
[----:B------:R0:W4:Y:S04]  /*16560*/  LDG.E.U16 R37, desc[UR8][R40.64] ;  /* 0x0000000828257981 */ /* 0x000128000c1e1500 */
[----:B------:R1:W4:Y:S01]  /*16570*/  LDG.E.U16 R35, desc[UR8][R42.64] ;  /* 0x000000082a237981 */ /* 0x000322000c1e1500 */
[----:B0-----:R-:W-:-:S03]  /*16580*/  IMAD.WIDE R40, R2, 0x2, R62 ;  /* 0x0000000202287825 */ /* 0x001fc600078e023e */
[----:B------:R-:W4:Y:S04]  /*16590*/  LDL.64 R62, [R1+0x2b0] ;  /* 0x0002b000013e7983 */ /* 0x000f280000100a00 */
[----:B------:R-:W4:Y:S01]  /*165a0*/  LDG.E.U16 R40, desc[UR8][R40.64] ;  /* 0x0000000828287981 */ /* 0x000f22000c1e1500 */
[----:B-1----:R-:W-:-:S03]  /*165b0*/  IMAD.WIDE R42, R2, 0x2, R60 ;  /* 0x00000002022a7825 */ /* 0x002fc600078e023c */
[----:B------:R-:W4:Y:S04]  /*165c0*/  LDL.64 R60, [R1+0x290] ;  /* 0x00029000013c7983 */ /* 0x000f280000100a00 */
[----:B------:R-:W4:Y:S01]  /*165d0*/  LDG.E.U16 R42, desc[UR8][R42.64] ;  /* 0x000000082a2a7981 */ /* 0x000f22000c1e1500 */
[----:B------:R-:W-:-:S06]  /*165e0*/  IMAD.WIDE R38, R2, 0x2, R38 ;  /* 0x0000000202267825 */ /* 0x000fcc00078e0226 */
[----:B------:R-:W4:Y:S04]  /*165f0*/  LDG.E.U16 R38, desc[UR8][R38.64] ;  /* 0x0000000826267981 */ /* 0x000f28000c1e1500 */
[----:B------:R0:W4:Y:S01]  /*16600*/  LDG.E.U16 R39, desc[UR8][R4.64] ;  /* 0x0000000804277981 */ /* 0x000122000c1e1500 */
[----:B------:R-:W-:-:S05]  /*16610*/  IMAD.WIDE R46, R2, 0x2, R46 ;  /* 0x00000002022e7825 */ /* 0x000fca00078e022e */
[----:B------:R1:W4:Y:S01]  /*16620*/  LDG.E.U16 R41, desc[UR8][R46.64] ;  /* 0x000000082e297981 */ /* 0x000322000c1e1500 */
[----:B------:R-:W-:-:S04]  /*16630*/  IMAD.WIDE R50, R2, 0x2, R50 ;  /* 0x0000000202327825 */ /* 0x000fc800078e0232 */
[C---:B0-----:R-:W-:Y:S02]  /*16640*/  IMAD.WIDE R4, R2.reuse, 0x2, R54 ;  /* 0x0000000202047825 */ /* 0x041fe400078e0236 */
[----:B------:R-:W4:Y:S02]  /*16650*/  LDL.64 R54, [R1+0x2c0] ;  /* 0x0002c00001367983 */ /* 0x000f240000100a00 */
[C---:B-1----:R-:W-:Y:S02]  /*16660*/  IMAD.WIDE R46, R2.reuse, 0x2, R58 ;  /* 0x00000002022e7825 */ /* 0x042fe400078e023a */
[----:B------:R-:W4:Y:S02]  /*16670*/  LDG.E.U16 R43, desc[UR8][R4.64] ;  /* 0x00000008042b7981 */ /* 0x000f24000c1e1500 */
[C---:B------:R-:W-:Y:S02]  /*16680*/  IMAD.WIDE R52, R2.reuse, 0x2, R52 ;  /* 0x0000000202347825 */ /* 0x040fe400078e0234 */
[----:B------:R-:W4:Y:S04]  /*16690*/  LDL.64 R58, [R1+0x280] ;  /* 0x00028000013a7983 */ /* 0x000f280000100a00 */
[----:B------:R-:W4:Y:S04]  /*166a0*/  LDG.E.U16 R46, desc[UR8][R46.64] ;  /* 0x000000082e2e7981 */ /* 0x000f28000c1e1500 */
[----:B------:R0:W4:Y:S01]  /*166b0*/  LDG.E.U16 R47, desc[UR8][R50.64] ;  /* 0x00000008322f7981 */ /* 0x000122000c1e1500 */
[----:B--2---:R-:W-:-:S06]  /*166c0*/  IMAD.WIDE R44, R2, 0x2, R44 ;  /* 0x00000002022c7825 */ /* 0x004fcc00078e022c */
[----:B------:R-:W2:Y:S01]  /*166d0*/  LDG.E.U16 R44, desc[UR8][R44.64] ;  /* 0x000000082c2c7981 */ /* 0x000ea2000c1e1500 */
[----:B0-----:R-:W-:-:S03]  /*166e0*/  IMAD.WIDE R50, R2, 0x2, R66 ;  /* 0x0000000202327825 */ /* 0x001fc600078e0242 */
[----:B------:R-:W2:Y:S01]  /*166f0*/  LDL.64 R66, [R1+0x250] ;  /* 0x0002500001427983 */ /* 0x000ea20000100a00 */
[----:B------:R-:W-:-:S03]  /*16700*/  IMAD.WIDE R4, R2, 0x2, R72 ;  /* 0x0000000202047825 */ /* 0x000fc600078e0248 */
[----:B------:R-:W2:Y:S04]  /*16710*/  LDG.E.U16 R50, desc[UR8][R50.64] ;  /* 0x0000000832327981 */ /* 0x000ea8000c1e1500 */
[----:B------:R0:W2:Y:S01]  /*16720*/  LDG.E.U16 R45, desc[UR8][R52.64] ;  /* 0x00000008342d7981 */ /* 0x0000a2000c1e1500 */
[----:B---3--:R-:W-:-:S03]  /*16730*/  IMAD.WIDE R48, R2, 0x2, R48 ;  /* 0x0000000202307825 */ /* 0x008fc600078e0230 */
[----:B------:R-:W3:Y:S04]  /*16740*/  LDL.64 R72, [R1+0x210] ;  /* 0x0002100001487983 */ /* 0x000ee80000100a00 */
[----:B------:R-:W3:Y:S01]  /*16750*/  LDG.E.U16 R48, desc[UR8][R48.64] ;  /* 0x0000000830307981 */ /* 0x000ee2000c1e1500 */
[----:B0-----:R-:W-:-:S03]  /*16760*/  IMAD.WIDE R52, R2, 0x2, R70 ;  /* 0x0000000202347825 */ /* 0x001fc600078e0246 */
[----:B------:R-:W3:Y:S01]  /*16770*/  LDL.64 R70, [R1+0x1f0] ;  /* 0x0001f00001467983 */ /* 0x000ee20000100a00 */
[----:B----4-:R-:W-:-:S03]  /*16780*/  IMAD.WIDE R56, R2, 0x2, R56 ;  /* 0x0000000202387825 */ /* 0x010fc600078e0238 */
[----:B------:R-:W4:Y:S04]  /*16790*/  LDG.E.U16 R52, desc[UR8][R52.64] ;  /* 0x0000000834347981 */ /* 0x000f28000c1e1500 */
[----:B------:R0:W4:Y:S04]  /*167a0*/  LDG.E.U16 R49, desc[UR8][R4.64] ;  /* 0x0000000804317981 */ /* 0x000128000c1e1500 */
[----:B------:R1:W4:Y:S01]  /*167b0*/  LDG.E.U16 R51, desc[UR8][R56.64] ;  /* 0x0000000838337981 */ /* 0x000322000c1e1500 */
[----:B0-----:R-:W-:-:S03]  /*167c0*/  IMAD.WIDE R4, R2, 0x2, R64 ;  /* 0x0000000202047825 */ /* 0x001fc600078e0240 */
[----:B------:R-:W4:Y:S01]  /*167d0*/  LDL.64 R64, [R1+0x220] ;  /* 0x0002200001407983 */ /* 0x000f220000100a00 */
[----:B-1----:R-:W-:-:S03]  /*167e0*/  IMAD.WIDE R56, R2, 0x2, R68 ;  /* 0x0000000202387825 */ /* 0x002fc600078e0244 */
[----:B------:R0:W4:Y:S01]  /*167f0*/  LDG.E.U16 R53, desc[UR8][R4.64] ;  /* 0x0000000804357981 */ /* 0x000122000c1e1500 */
[----:B------:R-:W-:-:S03]  /*16800*/  IMAD.WIDE R60, R2, 0x2, R60 ;  /* 0x00000002023c7825 */ /* 0x000fc600078e023c */
[----:B------:R-:W4:Y:S01]  /*16810*/  LDL.64 R68, [R1+0x1e0] ;  /* 0x0001e00001447983 */ /* 0x000f220000100a00 */
[----:B------:R-:W-:-:S03]  /*16820*/  IMAD.WIDE R62, R2, 0x2, R62 ;  /* 0x00000002023e7825 */ /* 0x000fc600078e023e */
[----:B------:R-:W4:Y:S01]  /*16830*/  LDG.E.U16 R56, desc[UR8][R56.64] ;  /* 0x0000000838387981 */ /* 0x000f22000c1e1500 */
[----:B0-----:R-:W-:-:S03]  /*16840*/  IMAD.WIDE R4, R2, 0x2, R76 ;  /* 0x0000000202047825 */ /* 0x001fc600078e024c */
[----:B------:R-:W4:Y:S04]  /*16850*/  LDL.64 R76, [R1+0x1b0] ;  /* 0x0001b000014c7983 */ /* 0x000f280000100a00 */
[----:B------:R0:W4:Y:S02]  /*16860*/  LDG.E.U16 R57, desc[UR8][R60.64] ;  /* 0x000000083c397981 */ /* 0x000124000c1e1500 */
[C---:B0-----:R-:W-:Y:S02]  /*16870*/  IMAD.WIDE R60, R2.reuse, 0x2, R82 ;  /* 0x00000002023c7825 */ /* 0x041fe400078e0252 */
[----:B------:R-:W4:Y:S04]  /*16880*/  LDL.64 R82, [R1+0x170] ;  /* 0x0001700001527983 */ /* 0x000f280000100a00 */
[----:B------:R-:W4:Y:S01]  /*16890*/  LDG.E.U16 R60, desc[UR8][R60.64] ;  /* 0x000000083c3c7981 */ /* 0x000f22000c1e1500 */
[----:B------:R-:W-:-:S06]  /*168a0*/  IMAD.WIDE R54, R2, 0x2, R54 ;  /* 0x0000000202367825 */ /* 0x000fcc00078e0236 */
[----:B------:R-:W4:Y:S01]  /*168b0*/  LDG.E.U16 R54, desc[UR8][R54.64] ;  /* 0x0000000836367981 */ /* 0x000f22000c1e1500 */
[----:B------:R-:W-:-:S06]  /*168c0*/  IMAD.WIDE R58, R2, 0x2, R58 ;  /* 0x00000002023a7825 */ /* 0x000fcc00078e023a */
[----:B------:R-:W4:Y:S04]  /*168d0*/  LDG.E.U16 R58, desc[UR8][R58.64] ;  /* 0x000000083a3a7981 */ /* 0x000f28000c1e1500 */
[----:B------:R0:W4:Y:S04]  /*168e0*/  LDG.E.U16 R55, desc[UR8][R62.64] ;  /* 0x000000083e377981 */ /* 0x000128000c1e1500 */
[----:B------:R-:W4:Y:S01]  /*168f0*/  LDG.E.U16 R59, desc[UR8][R4.64] ;  /* 0x00000008043b7981 */ /* 0x000f22000c1e1500 */
[----:B0-----:R-:W-:-:S03]  /*16900*/  IMAD.WIDE R62, R2, 0x2, R80 ;  /* 0x00000002023e7825 */ /* 0x001fc600078e0250 */
[----:B------:R-:W4:Y:S01]  /*16910*/  LDL.64 R80, [R1+0x540] ;  /* 0x0005400001507983 */ /* 0x000f220000100a00 */
[----:B--2---:R-:W-:-:S03]  /*16920*/  IMAD.WIDE R66, R2, 0x2, R66 ;  /* 0x0000000202427825 */ /* 0x004fc600078e0242 */
[----:B------:R-:W2:Y:S04]  /*16930*/  LDG.E.U16 R62, desc[UR8][R62.64] ;  /* 0x000000083e3e7981 */ /* 0x000ea8000c1e1500 */
[----:B------:R0:W2:Y:S02]  /*16940*/  LDG.E.U16 R61, desc[UR8][R66.64] ;  /* 0x00000008423d7981 */ /* 0x0000a4000c1e1500 */
[C---:B0-----:R-:W-:Y:S02]  /*16950*/  IMAD.WIDE R66, R2.reuse, 0x2, R78 ;  /* 0x0000000202427825 */ /* 0x041fe400078e024e */
[----:B------:R-:W2:Y:S02]  /*16960*/  LDL.64 R78, [R1+0x538] ;  /* 0x00053800014e7983 */ /* 0x000ea40000100a00 */
[----:B---3--:R-:W-:-:S02]  /*16970*/  IMAD.WIDE R70, R2, 0x2, R70 ;  /* 0x0000000202467825 */ /* 0x008fc400078e0246 */
[----:B------:R-:W3:Y:S02]  /*16980*/  LDG.E.U16 R66, desc[UR8][R66.64] ;  /* 0x0000000842427981 */ /* 0x000ee4000c1e1500 */
[C---:B------:R-:W-:Y:S02]  /*16990*/  IMAD.WIDE R4, R2.reuse, 0x2, R74 ;  /* 0x0000000202047825 */ /* 0x040fe400078e024a */
[----:B------:R-:W3:Y:S04]  /*169a0*/  LDL.64 R74, [R1+0x180] ;  /* 0x00018000014a7983 */ /* 0x000ee80000100a00 */
[----:B------:R-:W3:Y:S04]  /*169b0*/  LDG.E.U16 R63, desc[UR8][R4.64] ;  /* 0x00000008043f7981 */ /* 0x000ee8000c1e1500 */
[----:B------:R0:W3:Y:S02]  /*169c0*/  LDG.E.U16 R67, desc[UR8][R70.64] ;  /* 0x0000000846437981 */ /* 0x0000e4000c1e1500 */
[----:B0-----:R-:W-:-:S02]  /*169d0*/  IMAD.WIDE R70, R2, 0x2, R86 ;  /* 0x0000000202467825 */ /* 0x001fc400078e0256 */
[----:B------:R-:W3:Y:S02]  /*169e0*/  LDL.64 R86, [R1+0x508] ;  /* 0x0005080001567983 */ /* 0x000ee40000100a00 */
[C---:B----4-:R-:W-:Y:S02]  /*169f0*/  IMAD.WIDE R68, R2.reuse, 0x2, R68 ;  /* 0x0000000202447825 */ /* 0x050fe400078e0244 */
[----:B------:R-:W4:Y:S02]  /*16a00*/  LDG.E.U16 R70, desc[UR8][R70.64] ;  /* 0x0000000846467981 */ /* 0x000f24000c1e1500 */
[C---:B------:R-:W-:Y:S02]  /*16a10*/  IMAD.WIDE R64, R2.reuse, 0x2, R64 ;  /* 0x0000000202407825 */ /* 0x040fe400078e0240 */
[----:B------:R-:W4:Y:S02]  /*16a20*/  LDG.E.U16 R68, desc[UR8][R68.64] ;  /* 0x0000000844447981 */ /* 0x000f24000c1e1500 */
[----:B------:R-:W-:-:S02]  /*16a30*/  IMAD.WIDE R4, R2, 0x2, R98 ;  /* 0x0000000202047825 */ /* 0x000fc400078e0262 */
[----:B------:R-:W4:Y:S02]  /*16a40*/  LDG.E.U16 R64, desc[UR8][R64.64] ;  /* 0x0000000840407981 */ /* 0x000f24000c1e1500 */
[C---:B------:R-:W-:Y:S02]  /*16a50*/  IMAD.WIDE R76, R2.reuse, 0x2, R76 ;  /* 0x00000002024c7825 */ /* 0x040fe400078e024c */
[----:B------:R-:W4:Y:S02]  /*16a60*/  LDL.64 R98, [R1+0x4c8] ;  /* 0x0004c80001627983 */ /* 0x000f240000100a00 */
[C---:B------:R-:W-:Y:S02]  /*16a70*/  IMAD.WIDE R72, R2.reuse, 0x2, R72 ;  /* 0x0000000202487825 */ /* 0x040fe400078e0248 */
[----:B------:R0:W4:Y:S04]  /*16a80*/  LDG.E.U16 R69, desc[UR8][R4.64] ;  /* 0x0000000804457981 */ /* 0x000128000c1e1500 */
[----:B------:R1:W4:Y:S04]  /*16a90*/  LDG.E.U16 R71, desc[UR8][R76.64] ;  /* 0x000000084c477981 */ /* 0x000328000c1e1500 */
[----:B------:R1:W4:Y:S01]  /*16aa0*/  LDG.E.U16 R65, desc[UR8][R72.64] ;  /* 0x0000000848417981 */ /* 0x000322000c1e1500 */
[----:B0-----:R-:W-:-:S03]  /*16ab0*/  IMAD.WIDE R4, R2, 0x2, R84 ;  /* 0x0000000202047825 */ /* 0x001fc600078e0254 */
[----:B------:R-:W4:Y:S01]  /*16ac0*/  LDL.64 R84, [R1+0x4d8] ;  /* 0x0004d80001547983 */ /* 0x000f220000100a00 */
[----:B-1----:R-:W-:-:S03]  /*16ad0*/  IMAD.WIDE R76, R2, 0x2, R88 ;  /* 0x00000002024c7825 */ /* 0x002fc600078e0258 */
[----:B------:R-:W4:Y:S01]  /*16ae0*/  LDL.64 R88, [R1+0x498] ;  /* 0x0004980001587983 */ /* 0x000f220000100a00 */
[----:B------:R-:W-:-:S03]  /*16af0*/  IMAD.WIDE R72, R2, 0x2, R96 ;  /* 0x0000000202487825 */ /* 0x000fc600078e0260 */
[----:B------:R-:W4:Y:S04]  /*16b00*/  LDL.64 R96, [R1+0x4a8] ;  /* 0x0004a80001607983 */ /* 0x000f280000100a00 */
[----:B------:R-:W4:Y:S04]  /*16b10*/  LDG.E.U16 R76, desc[UR8][R76.64] ;  /* 0x000000084c4c7981 */ /* 0x000f28000c1e1500 */
[----:B------:R-:W4:Y:S01]  /*16b20*/  LDG.E.U16 R72, desc[UR8][R72.64] ;  /* 0x0000000848487981 */ /* 0x000f22000c1e1500 */
[----:B------:R-:W-:-:S03]  /*16b30*/  IMAD.WIDE R82, R2, 0x2, R82 ;  /* 0x0000000202527825 */ /* 0x000fc600078e0252 */
[----:B------:R0:W4:Y:S02]  /*16b40*/  LDG.E.U16 R73, desc[UR8][R4.64] ;  /* 0x0000000804497981 */ /* 0x000124000c1e1500 */
[C---:B0-----:R-:W-:Y:S02]  /*16b50*/  IMAD.WIDE R4, R2.reuse, 0x2, R102 ;  /* 0x0000000202047825 */ /* 0x041fe400078e0266 */
[----:B------:R-:W4:Y:S02]  /*16b60*/  LDL.64 R102, [R1+0x478] ;  /* 0x0004780001667983 */ /* 0x000f240000100a00 */
[----:B------:R-:W-:-:S05]  /*16b70*/  IMAD.WIDE R80, R2, 0x2, R80 ;  /* 0x0000000202507825 */ /* 0x000fca00078e0250 */
[----:B------:R0:W4:Y:S02]  /*16b80*/  LDG.E.U16 R77, desc[UR8][R80.64] ;  /* 0x00000008504d7981 */ /* 0x000124000c1e1500 */
[C---:B0-----:R-:W-:Y:S02]  /*16b90*/  IMAD.WIDE R80, R2.reuse, 0x2, R110 ;  /* 0x0000000202507825 */ /* 0x041fe400078e026e */
[----:B------:R-:W4:Y:S02]  /*16ba0*/  LDL.64 R110, [R1+0x448] ;  /* 0x00044800016e7983 */ /* 0x000f240000100a00 */
[C---:B--2---:R-:W-:Y:S02]  /*16bb0*/  IMAD.WIDE R78, R2.reuse, 0x2, R78 ;  /* 0x00000002024e7825 */ /* 0x044fe400078e024e */
[----:B------:R-:W2:Y:S04]  /*16bc0*/  LDG.E.U16 R80, desc[UR8][R80.64] ;  /* 0x0000000850507981 */ /* 0x000ea8000c1e1500 */
[----:B------:R-:W2:Y:S01]  /*16bd0*/  LDG.E.U16 R78, desc[UR8][R78.64] ;  /* 0x000000084e4e7981 */ /* 0x000ea2000c1e1500 */
[----:B---3--:R-:W-:-:S03]  /*16be0*/  IMAD.WIDE R74, R2, 0x2, R74 ;  /* 0x00000002024a7825 */ /* 0x008fc600078e024a */
[----:B------:R0:W3:Y:S04]  /*16bf0*/  LDG.E.U16 R79, desc[UR8][R4.64] ;  /* 0x00000008044f7981 */ /* 0x0000e8000c1e1500 */
[----:B------:R-:W2:Y:S01]  /*16c00*/  LDG.E.U16 R74, desc[UR8][R74.64] ;  /* 0x000000084a4a7981 */ /* 0x000ea2000c1e1500 */
[----:B------:R-:W-:-:S03]  /*16c10*/  IMAD.WIDE R86, R2, 0x2, R86 ;  /* 0x0000000202567825 */ /* 0x000fc600078e0256 */
[----:B------:R1:W2:Y:S01]  /*16c20*/  LDG.E.U16 R75, desc[UR8][R82.64] ;  /* 0x00000008524b7981 */ /* 0x0002a2000c1e1500 */
[----:B0-----:R-:W-:-:S03]  /*16c30*/  IMAD.WIDE R4, R2, 0x2, R100 ;  /* 0x0000000202047825 */ /* 0x001fc600078e0264 */
[----:B------:R0:W2:Y:S04]  /*16c40*/  LDG.E.U16 R81, desc[UR8][R86.64] ;  /* 0x0000000856517981 */ /* 0x0000a8000c1e1500 */
[----:B------:R-:W2:Y:S01]  /*16c50*/  LDL.64 R100, [R1+0x438] ;  /* 0x0004380001647983 */ /* 0x000ea20000100a00 */
[----:B-1----:R-:W-:-:S03]  /*16c60*/  IMAD.WIDE R82, R2, 0x2, R116 ;  /* 0x0000000202527825 */ /* 0x002fc600078e0274 */
[----:B------:R-:W3:Y:S01]  /*16c70*/  LDL.64 R116, [R1+0x3f8] ;  /* 0x0003f80001747983 */ /* 0x000ee20000100a00 */
[----:B0-----:R-:W-:-:S03]  /*16c80*/  IMAD.WIDE R86, R2, 0x2, R114 ;  /* 0x0000000202567825 */ /* 0x001fc600078e0272 */
[----:B------:R-:W3:Y:S04]  /*16c90*/  LDL.64 R114, [R1+0x3e8] ;  /* 0x0003e80001727983 */ /* 0x000ee80000100a00 */
[----:B------:R-:W3:Y:S01]  /*16ca0*/  LDG.E.U16 R82, desc[UR8][R82.64] ;  /* 0x0000000852527981 */ /* 0x000ee2000c1e1500 */
[----:B----4-:R-:W-:-:S03]  /*16cb0*/  IMAD.WIDE R98, R2, 0x2, R98 ;  /* 0x0000000202627825 */ /* 0x010fc600078e0262 */
[----:B------:R-:W4:Y:S04]  /*16cc0*/  LDG.E.U16 R86, desc[UR8][R86.64] ;  /* 0x0000000856567981 */ /* 0x000f28000c1e1500 */
[----:B------:R0:W4:Y:S02]  /*16cd0*/  LDG.E.U16 R83, desc[UR8][R4.64] ;  /* 0x0000000804537981 */ /* 0x000124000c1e1500 */
[C---:B0-----:R-:W-:Y:S02]  /*16ce0*/  IMAD.WIDE R4, R2.reuse, 0x2, R120 ;  /* 0x0000000202047825 */ /* 0x041fe400078e0278 */
[----:B------:R-:W4:Y:S02]  /*16cf0*/  LDL.64 R120, [R1+0x3a8] ;  /* 0x0003a80001787983 */ /* 0x000f240000100a00 */
[----:B------:R-:W-:-:S04]  /*16d00*/  IMAD.WIDE R84, R2, 0x2, R84 ;  /* 0x0000000202547825 */ /* 0x000fc800078e0254 */
[C---:B------:R-:W-:Y:S02]  /*16d10*/  IMAD.WIDE R88, R2.reuse, 0x2, R88 ;  /* 0x0000000202587825 */ /* 0x040fe400078e0258 */
[----:B------:R-:W4:Y:S02]  /*16d20*/  LDG.E.U16 R84, desc[UR8][R84.64] ;  /* 0x0000000854547981 */ /* 0x000f24000c1e1500 */
[C---:B------:R-:W-:Y:S02]  /*16d30*/  IMAD.WIDE R96, R2.reuse, 0x2, R96 ;  /* 0x0000000202607825 */ /* 0x040fe400078e0260 */
[----:B------:R-:W4:Y:S04]  /*16d40*/  LDG.E.U16 R88, desc[UR8][R88.64] ;  /* 0x0000000858587981 */ /* 0x000f28000c1e1500 */
[----:B------:R0:W4:Y:S04]  /*16d50*/  LDG.E.U16 R87, desc[UR8][R96.64] ;  /* 0x0000000860577981 */ /* 0x000128000c1e1500 */
[----:B------:R-:W4:Y:S04]  /*16d60*/  LDG.E.U16 R85, desc[UR8][R98.64] ;  /* 0x0000000862557981 */ /* 0x000f28000c1e1500 */
[----:B------:R1:W4:Y:S01]  /*16d70*/  LDG.E.U16 R89, desc[UR8][R4.64] ;  /* 0x0000000804597981 */ /* 0x000322000c1e1500 */
[----:B0-----:R-:W-:-:S04]  /*16d80*/  IMAD.WIDE R96, R2, 0x2, R112 ;  /* 0x0000000202607825 */ /* 0x001fc800078e0270 */
[----:B------:R-:W-:-:S04]  /*16d90*/  IMAD.WIDE R102, R2, 0x2, R102 ;  /* 0x0000000202667825 */ /* 0x000fc800078e0266 */
[C---:B-1----:R-:W-:Y:S01]  /*16da0*/  IMAD.WIDE R4, R2.reuse, 0x2, R118 ;  /* 0x0000000202047825 */ /* 0x042fe200078e0276 */
[----:B------:R-:W4:Y:S04]  /*16db0*/  LDG.E.U16 R90, desc[UR8][R102.64] ;  /* 0x00000008665a7981 */ /* 0x000f28000c1e1500 */
[----:B------:R-:W4:Y:S04]  /*16dc0*/  LDL.64 R118, [R1+0x398] ;  /* 0x0003980001767983 */ /* 0x000f280000100a00 */
[----:B------:R0:W4:Y:S02]  /*16dd0*/  LDG.E.U16 R109, desc[UR8][R4.64] ;  /* 0x00000008046d7981 */ /* 0x000124000c1e1500 */
[----:B0-----:R-:W-:-:S02]  /*16de0*/  IMAD.WIDE R4, R2, 0x2, R130 ;  /* 0x0000000202047825 */ /* 0x001fc400078e0282 */
[----:B------:R-:W4:Y:S04]  /*16df0*/  LDL.64 R130, [R1+0x308] ;  /* 0x0003080001827983 */ /* 0x000f280000100a00 */
[----:B------:R-:W4:Y:S01]  /*16e00*/  LDG.E.U16 R113, desc[UR8][R4.64] ;  /* 0x0000000804717981 */ /* 0x000f22000c1e1500 */
[----:B------:R-:W-:-:S03]  /*16e10*/  IMAD.WIDE R98, R2, 0x2, R110 ;  /* 0x0000000202627825 */ /* 0x000fc600078e026e */
[----:B------:R0:W4:Y:S04]  /*16e20*/  LDG.E.U16 R110, desc[UR8][R96.64] ;  /* 0x00000008606e7981 */ /* 0x000128000c1e1500 */
[----:B------:R1:W4:Y:S01]  /*16e30*/  LDG.E.U16 R111, desc[UR8][R98.64] ;  /* 0x00000008626f7981 */ /* 0x000322000c1e1500 */
[----:B0-----:R-:W-:-:S03]  /*16e40*/  IMAD.WIDE R96, R2, 0x2, R126 ;  /* 0x0000000202607825 */ /* 0x001fc600078e027e */
[----:B------:R-:W4:Y:S01]  /*16e50*/  LDL.64 R126, [R1+0x358] ;  /* 0x00035800017e7983 */ /* 0x000f220000100a00 */
[----:B-1----:R-:W-:-:S03]  /*16e60*/  IMAD.WIDE R98, R2, 0x2, R124 ;  /* 0x0000000202627825 */ /* 0x002fc600078e027c */
[----:B------:R-:W4:Y:S01]  /*16e70*/  LDL.64 R124, [R1+0x348] ;  /* 0x00034800017c7983 */ /* 0x000f220000100a00 */
[----:B--2---:R-:W-:-:S05]  /*16e80*/  IMAD.WIDE R100, R2, 0x2, R100 ;  /* 0x0000000202647825 */ /* 0x004fca00078e0264 */
[----:B------:R0:W2:Y:S01]  /*16e90*/  LDG.E.U16 R112, desc[UR8][R100.64] ;  /* 0x0000000864707981 */ /* 0x0000a2000c1e1500 */
[----:B---3--:R-:W-:-:S03]  /*16ea0*/  IMAD.WIDE R102, R2, 0x2, R114 ;  /* 0x0000000202667825 */ /* 0x008fc600078e0272 */
[----:B------:R1:W3:Y:S04]  /*16eb0*/  LDG.E.U16 R114, desc[UR8][R96.64] ;  /* 0x0000000860727981 */ /* 0x0002e8000c1e1500 */
[----:B------:R1:W2:Y:S01]  /*16ec0*/  LDG.E.U16 R115, desc[UR8][R98.64] ;  /* 0x0000000862737981 */ /* 0x0002a2000c1e1500 */
[----:B0-----:R-:W-:-:S03]  /*16ed0*/  IMAD.WIDE R100, R2, 0x2, R116 ;  /* 0x0000000202647825 */ /* 0x001fc600078e0274 */
[----:B------:R-:W2:Y:S01]  /*16ee0*/  LDG.E.U16 R117, desc[UR8][R102.64] ;  /* 0x0000000866757981 */ /* 0x000ea2000c1e1500 */
[----:B-1----:R-:W-:-:S03]  /*16ef0*/  IMAD.WIDE R96, R2, 0x2, R128 ;  /* 0x0000000202607825 */ /* 0x002fc600078e0280 */
[----:B------:R-:W2:Y:S01]  /*16f00*/  LDL.64 R128, [R1+0x2f8] ;  /* 0x0002f80001807983 */ /* 0x000ea20000100a00 */
[----:B------:R-:W-:-:S03]  /*16f10*/  IMAD.WIDE R98, R2, 0x2, R122 ;  /* 0x0000000202627825 */ /* 0x000fc600078e027a */
[----:B------:R4:W3:Y:S02]  /*16f20*/  LDG.E.U16 R116, desc[UR8][R100.64] ;  /* 0x0000000864747981 */ /* 0x0008e4000c1e1500 */
[C---:B----4-:R-:W-:Y:S02]  /*16f30*/  IMAD.WIDE R100, R2.reuse, 0x2, R120 ;  /* 0x0000000202647825 */ /* 0x050fe400078e0278 */
[----:B------:R0:W4:Y:S02]  /*16f40*/  LDG.E.U16 R120, desc[UR8][R98.64] ;  /* 0x0000000862787981 */ /* 0x000124000c1e1500 */
[C---:B------:R-:W-:Y:S02]  /*16f50*/  IMAD.WIDE R4, R2.reuse, 0x2, R136 ;  /* 0x0000000202047825 */ /* 0x040fe400078e0288 */
[----:B------:R-:W3:Y:S04]  /*16f60*/  LDL.64 R136, [R1+0x2b8] ;  /* 0x0002b80001887983 */ /* 0x000ee80000100a00 */
[----:B------:R-:W3:Y:S01]  /*16f70*/  LDG.E.U16 R121, desc[UR8][R100.64] ;  /* 0x0000000864797981 */ /* 0x000ee2000c1e1500 */
[----:B0-----:R-:W-:-:S03]  /*16f80*/  IMAD.WIDE R98, R2, 0x2, R134 ;  /* 0x0000000202627825 */ /* 0x001fc600078e0286 */
[----:B------:R-:W3:Y:S01]  /*16f90*/  LDL.64 R134, [R1+0x2a8] ;  /* 0x0002a80001867983 */ /* 0x000ee20000100a00 */
[----:B------:R-:W-:-:S03]  /*16fa0*/  IMAD.WIDE R102, R2, 0x2, R118 ;  /* 0x0000000202667825 */ /* 0x000fc600078e0276 */
[----:B------:R0:W4:Y:S04]  /*16fb0*/  LDG.E.U16 R118, desc[UR8][R4.64] ;  /* 0x0000000804767981 */ /* 0x000128000c1e1500 */
[----:B------:R1:W4:Y:S04]  /*16fc0*/  LDG.E.U16 R119, desc[UR8][R96.64] ;  /* 0x0000000860777981 */ /* 0x000328000c1e1500 */
[----:B------:R-:W4:Y:S01]  /*16fd0*/  LDG.E.U16 R122, desc[UR8][R102.64] ;  /* 0x00000008667a7981 */ /* 0x000f22000c1e1500 */
[----:B0-----:R-:W-:-:S03]  /*16fe0*/  IMAD.WIDE R4, R2, 0x2, R150 ;  /* 0x0000000202047825 */ /* 0x001fc600078e0296 */
[----:B------:R-:W4:Y:S01]  /*16ff0*/  LDL.64 R150, [R1+0x1c8] ;  /* 0x0001c80001967983 */ /* 0x000f220000100a00 */
[----:B-1----:R-:W-:-:S03]  /*17000*/  IMAD.WIDE R96, R2, 0x2, R142 ;  /* 0x0000000202607825 */ /* 0x002fc600078e028e */
[----:B------:R0:W4:Y:S04]  /*17010*/  LDG.E.U16 R123, desc[UR8][R4.64] ;  /* 0x00000008047b7981 */ /* 0x000128000c1e1500 */
[----:B------:R-:W4:Y:S01]  /*17020*/  LDL.64 R142, [R1+0x278] ;  /* 0x00027800018e7983 */ /* 0x000f220000100a00 */
[----:B0-----:R-:W-:-:S03]  /*17030*/  IMAD.WIDE R4, R2, 0x2, R140 ;  /* 0x0000000202047825 */ /* 0x001fc600078e028c */
[----:B------:R-:W4:Y:S01]  /*17040*/  LDL.64 R140, [R1+0x268] ;  /* 0x00026800018c7983 */ /* 0x000f220000100a00 */
[----:B------:R-:W-:-:S04]  /*17050*/  IMAD.WIDE R100, R2, 0x2, R126 ;  /* 0x0000000202647825 */ /* 0x000fc800078e027e */
[C---:B------:R-:W-:Y:S01]  /*17060*/  IMAD.WIDE R102, R2.reuse, 0x2, R124 ;  /* 0x0000000202667825 */ /* 0x040fe200078e027c */
[----:B------:R0:W4:Y:S04]  /*17070*/  LDG.E.U16 R126, desc[UR8][R100.64] ;  /* 0x00000008647e7981 */ /* 0x000128000c1e1500 */
[----:B------:R1:W4:Y:S04]  /*17080*/  LDG.E.U16 R124, desc[UR8][R96.64] ;  /* 0x00000008607c7981 */ /* 0x000328000c1e1500 */
[----:B------:R1:W4:Y:S01]  /*17090*/  LDG.E.U16 R125, desc[UR8][R98.64] ;  /* 0x00000008627d7981 */ /* 0x000322000c1e1500 */
[----:B0-----:R-:W-:-:S03]  /*170a0*/  IMAD.WIDE R100, R2, 0x2, R130 ;  /* 0x0000000202647825 */ /* 0x001fc600078e0282 */
[----:B------:R-:W4:Y:S01]  /*170b0*/  LDG.E.U16 R127, desc[UR8][R102.64] ;  /* 0x00000008667f7981 */ /* 0x000f22000c1e1500 */
[----:B-1----:R-:W-:-:S03]  /*170c0*/  IMAD.WIDE R96, R2, 0x2, R138 ;  /* 0x0000000202607825 */ /* 0x002fc600078e028a */
[----:B------:R-:W4:Y:S01]  /*170d0*/  LDL.64 R138, [R1+0x258] ;  /* 0x00025800018a7983 */ /* 0x000f220000100a00 */
[----:B------:R-:W-:-:S03]  /*170e0*/  IMAD.WIDE R98, R2, 0x2, R132 ;  /* 0x0000000202627825 */ /* 0x000fc600078e0284 */
[----:B------:R-:W4:Y:S04]  /*170f0*/  LDG.E.U16 R131, desc[UR8][R100.64] ;  /* 0x0000000864837981 */ /* 0x000f28000c1e1500 */
[----:B------:R0:W4:Y:S02]  /*17100*/  LDG.E.U16 R130, desc[UR8][R98.64] ;  /* 0x0000000862827981 */ /* 0x000124000c1e1500 */
[C---:B0-----:R-:W-:Y:S02]  /*17110*/  IMAD.WIDE R98, R2.reuse, 0x2, R144 ;  /* 0x0000000202627825 */ /* 0x041fe400078e0290 */
[----:B------:R-:W4:Y:S02]  /*17120*/  LDL.64 R144, [R1+0x208] ;  /* 0x0002080001907983 */ /* 0x000f240000100a00 */
[----:B--2---:R-:W-:-:S02]  /*17130*/  IMAD.WIDE R102, R2, 0x2, R128 ;  /* 0x0000000202667825 */ /* 0x004fc400078e0280 */
[----:B------:R0:W2:Y:S04]  /*17140*/  LDG.E.U16 R129, desc[UR8][R96.64] ;  /* 0x0000000860817981 */ /* 0x0000a8000c1e1500 */
[----:B------:R1:W2:Y:S04]  /*17150*/  LDG.E.U16 R128, desc[UR8][R4.64] ;  /* 0x0000000804807981 */ /* 0x0002a8000c1e1500 */
[----:B------:R3:W2:Y:S01]  /*17160*/  LDG.E.U16 R132, desc[UR8][R102.64] ;  /* 0x0000000866847981 */ /* 0x0006a2000c1e1500 */
[----:B0-----:R-:W-:-:S03]  /*17170*/  IMAD.WIDE R96, R2, 0x2, R146 ;  /* 0x0000000202607825 */ /* 0x001fc600078e0292 */
[----:B------:R-:W2:Y:S01]  /*17180*/  LDL.64 R146, [R1+0x218] ;  /* 0x0002180001927983 */ /* 0x000ea20000100a00 */
[----:B-1----:R-:W-:-:S03]  /*17190*/  IMAD.WIDE R4, R2, 0x2, R148 ;  /* 0x0000000202047825 */ /* 0x002fc600078e0294 */
[----:B------:R-:W2:Y:S04]  /*171a0*/  LDL.64 R148, [R1+0x1b8] ;  /* 0x0001b80001947983 */ /* 0x000ea80000100a00 */
[----:B------:R0:W2:Y:S01]  /*171b0*/  LDG.E.U16 R133, desc[UR8][R4.64] ;  /* 0x0000000804857981 */ /* 0x0000a2000c1e1500 */
[----:B---3--:R-:W-:-:S03]  /*171c0*/  IMAD.WIDE R102, R2, 0x2, R134 ;  /* 0x0000000202667825 */ /* 0x008fc600078e0286 */
[----:B------:R1:W3:Y:S01]  /*171d0*/  LDG.E.U16 R134, desc[UR8][R96.64] ;  /* 0x0000000860867981 */ /* 0x0002e2000c1e1500 */
[----:B0-----:R-:W-:-:S03]  /*171e0*/  IMAD.WIDE R4, R2, 0x2, R158 ;  /* 0x0000000202047825 */ /* 0x001fc600078e029e */
[----:B------:R-:W3:Y:S01]  /*171f0*/  LDL.64 R158, [R1+0x178] ;  /* 0x00017800019e7983 */ /* 0x000ee20000100a00 */
[----:B------:R-:W-:-:S03]  /*17200*/  IMAD.WIDE R100, R2, 0x2, R136 ;  /* 0x0000000202647825 */ /* 0x000fc600078e0288 */
[----:B------:R4:W3:Y:S01]  /*17210*/  LDG.E.U16 R135, desc[UR8][R98.64] ;  /* 0x0000000862877981 */ /* 0x0008e2000c1e1500 */
[----:B-1----:R-:W-:-:S03]  /*17220*/  IMAD.WIDE R96, R2, 0x2, R156 ;  /* 0x0000000202607825 */ /* 0x002fc600078e029c */
[----:B------:R-:W3:Y:S04]  /*17230*/  LDL.64 R156, [R1+0x168] ;  /* 0x00016800019c7983 */ /* 0x000ee80000100a00 */
[----:B------:R0:W3:Y:S04]  /*17240*/  LDG.E.U16 R136, desc[UR8][R100.64] ;  /* 0x0000000864887981 */ /* 0x0000e8000c1e1500 */
[----:B------:R-:W3:Y:S01]  /*17250*/  LDG.E.U16 R137, desc[UR8][R102.64] ;  /* 0x0000000866897981 */ /* 0x000ee2000c1e1500 */
[----:B----4-:R-:W-:-:S04]  /*17260*/  IMAD.WIDE R98, R2, 0x2, R142 ;  /* 0x0000000202627825 */ /* 0x010fc800078e028e */
[C---:B0-----:R-:W-:Y:S02]  /*17270*/  IMAD.WIDE R100, R2.reuse, 0x2, R140 ;  /* 0x0000000202647825 */ /* 0x041fe400078e028c */
[----:B------:R0:W4:Y:S04]  /*17280*/  LDG.E.U16 R140, desc[UR8][R98.64] ;  /* 0x00000008628c7981 */ /* 0x000128000c1e1500 */
[----:B------:R-:W4:Y:S01]  /*17290*/  LDG.E.U16 R141, desc[UR8][R100.64] ;  /* 0x00000008648d7981 */ /* 0x000f22000c1e1500 */
[----:B0-----:R-:W-:-:S04]  /*172a0*/  IMAD.WIDE R98, R2, 0x2, R170 ;  /* 0x0000000202627825 */ /* 0x001fc800078e02aa */
[C---:B------:R-:W-:Y:S02]  /*172b0*/  IMAD.WIDE R102, R2.reuse, 0x2, R138 ;  /* 0x0000000202667825 */ /* 0x040fe400078e028a */
[----:B------:R0:W4:Y:S04]  /*172c0*/  LDG.E.U16 R139, desc[UR8][R96.64] ;  /* 0x00000008608b7981 */ /* 0x000128000c1e1500 */
[----:B------:R1:W4:Y:S04]  /*172d0*/  LDG.E.U16 R142, desc[UR8][R102.64] ;  /* 0x00000008668e7981 */ /* 0x000328000c1e1500 */
[----:B------:R1:W4:Y:S01]  /*172e0*/  LDG.E.U16 R138, desc[UR8][R4.64] ;  /* 0x00000008048a7981 */ /* 0x000322000c1e1500 */
[----:B0-----:R-:W-:-:S04]  /*172f0*/  IMAD.WIDE R96, R2, 0x2, R172 ;  /* 0x0000000202607825 */ /* 0x001fc800078e02ac */
[C---:B-1----:R-:W-:Y:S02]  /*17300*/  IMAD.WIDE R102, R2.reuse, 0x2, R144 ;  /* 0x0000000202667825 */ /* 0x042fe400078e0290 */
[----:B------:R0:W4:Y:S02]  /*17310*/  LDG.E.U16 R144, desc[UR8][R96.64] ;  /* 0x0000000860907981 */ /* 0x000124000c1e1500 */
[C---:B------:R-:W-:Y:S02]  /*17320*/  IMAD.WIDE R4, R2.reuse, 0x2, R174 ;  /* 0x0000000202047825 */ /* 0x040fe400078e02ae */
[----:B------:R1:W4:Y:S04]  /*17330*/  LDG.E.U16 R145, desc[UR8][R98.64] ;  /* 0x0000000862917981 */ /* 0x000328000c1e1500 */
[----:B------:R2:W4:Y:S01]  /*17340*/  LDG.E.U16 R143, desc[UR8][R4.64] ;  /* 0x00000008048f7981 */ /* 0x000522000c1e1500 */
[----:B0-----:R-:W-:-:S04]  /*17350*/  IMAD.WIDE R96, R2, 0x2, R166 ;  /* 0x0000000202607825 */ /* 0x001fc800078e02a6 */
[----:B-1----:R-:W-:-:S04]  /*17360*/  IMAD.WIDE R98, R2, 0x2, R152 ;  /* 0x0000000202627825 */ /* 0x002fc800078e0298 */
[C---:B--2---:R-:W-:Y:S02]  /*17370*/  IMAD.WIDE R100, R2.reuse, 0x2, R146 ;  /* 0x0000000202647825 */ /* 0x044fe400078e0292 */
[----:B------:R0:W2:Y:S02]  /*17380*/  LDG.E.U16 R147, desc[UR8][R102.64] ;  /* 0x0000000866937981 */ /* 0x0000a4000c1e1500 */
[C---:B------:R-:W-:Y:S02]  /*17390*/  IMAD.WIDE R4, R2.reuse, 0x2, R168 ;  /* 0x0000000202047825 */ /* 0x040fe400078e02a8 */
[----:B------:R1:W2:Y:S02]  /*173a0*/  LDG.E.U16 R146, desc[UR8][R100.64] ;  /* 0x0000000864927981 */ /* 0x0002a4000c1e1500 */
[C---:B0-----:R-:W-:Y:S02]  /*173b0*/  IMAD.WIDE R102, R2.reuse, 0x2, R148 ;  /* 0x0000000202667825 */ /* 0x041fe400078e0294 */
[----:B------:R0:W2:Y:S02]  /*173c0*/  LDG.E.U16 R149, desc[UR8][R96.64] ;  /* 0x0000000860957981 */ /* 0x0000a4000c1e1500 */
[----:B-1----:R-:W-:-:S02]  /*173d0*/  IMAD.WIDE R100, R2, 0x2, R150 ;  /* 0x0000000202647825 */ /* 0x002fc400078e0296 */
[----:B------:R1:W2:Y:S04]  /*173e0*/  LDG.E.U16 R150, desc[UR8][R98.64] ;  /* 0x0000000862967981 */ /* 0x0002a8000c1e1500 */
[----:B------:R3:W2:Y:S01]  /*173f0*/  LDG.E.U16 R151, desc[UR8][R100.64] ;  /* 0x0000000864977981 */ /* 0x0006a2000c1e1500 */
[----:B0-----:R-:W-:-:S03]  /*17400*/  IMAD.WIDE R96, R2, 0x2, R162 ;  /* 0x0000000202607825 */ /* 0x001fc600078e02a2 */
[----:B------:R0:W2:Y:S01]  /*17410*/  LDG.E.U16 R152, desc[UR8][R102.64] ;  /* 0x0000000866987981 */ /* 0x0000a2000c1e1500 */
[----:B-1----:R-:W-:-:S03]  /*17420*/  IMAD.WIDE R98, R2, 0x2, R160 ;  /* 0x0000000202627825 */ /* 0x002fc600078e02a0 */
[----:B------:R1:W2:Y:S01]  /*17430*/  LDG.E.U16 R148, desc[UR8][R4.64] ;  /* 0x0000000804947981 */ /* 0x0002a2000c1e1500 */
[----:B---3--:R-:W-:-:S03]  /*17440*/  IMAD.WIDE R100, R2, 0x2, R158 ;  /* 0x0000000202647825 */ /* 0x008fc600078e029e */
[----:B------:R-:W3:Y:S01]  /*17450*/  LDG.E.U16 R96, desc[UR8][R96.64] ;  /* 0x0000000860607981 */ /* 0x000ee2000c1e1500 */
[----:B0-----:R-:W-:-:S03]  /*17460*/  IMAD.WIDE R102, R2, 0x2, R156 ;  /* 0x0000000202667825 */ /* 0x001fc600078e029c */
[----:B------:R-:W2:Y:S01]  /*17470*/  LDG.E.U16 R98, desc[UR8][R98.64] ;  /* 0x0000000862627981 */ /* 0x000ea2000c1e1500 */
[----:B-1----:R-:W-:-:S03]  /*17480*/  IMAD.WIDE R4, R2, 0x2, R164 ;  /* 0x0000000202047825 */ /* 0x002fc600078e02a4 */
[----:B------:R-:W2:Y:S04]  /*17490*/  LDG.E.U16 R100, desc[UR8][R100.64] ;  /* 0x0000000864647981 */ /* 0x000ea8000c1e1500 */
[----:B------:R0:W2:Y:S04]  /*174a0*/  LDG.E.U16 R153, desc[UR8][R4.64] ;  /* 0x0000000804997981 */ /* 0x0000a8000c1e1500 */
[----:B------:R-:W2:Y:S01]  /*174b0*/  LDG.E.U16 R102, desc[UR8][R102.64] ;  /* 0x0000000866667981 */ /* 0x000ea2000c1e1500 */
[----:B------:R-:W1:Y:S01]  /*174c0*/  S2R R3, SR_TID.X ;  /* 0x0000000000037919 */ /* 0x000e620000002100 */
[----:B------:R-:W-:-:S02]  /*174d0*/  F2FP.F16.F32.PACK_AB R7, R95, R7 ;  /* 0x000000075f07723e */ /* 0x000fc400000000ff */
[----:B------:R-:W-:Y:S02]  /*174e0*/  F2FP.F16.F32.PACK_AB R10, R92, R10 ;  /* 0x0000000a5c0a723e */ /* 0x000fe400000000ff */
[----:B------:R-:W-:Y:S02]  /*174f0*/  F2FP.F16.F32.PACK_AB R11, R91, R11 ;  /* 0x0000000b5b0b723e */ /* 0x000fe400000000ff */
[----:B0-----:R-:W-:Y:S02]  /*17500*/  F2FP.F16.F32.PACK_AB R4, R107, R108 ;  /* 0x0000006c6b04723e */ /* 0x001fe400000000ff */
[----:B------:R-:W-:Y:S02]  /*17510*/  F2FP.F16.F32.PACK_AB R5, R106, R105 ;  /* 0x000000696a05723e */ /* 0x000fe400000000ff */
[----:B------:R-:W-:Y:S02]  /*17520*/  F2FP.F16.F32.PACK_AB R6, R104, R6 ;  /* 0x000000066806723e */ /* 0x000fe400000000ff */
[----:B------:R-:W-:-:S02]  /*17530*/  F2FP.F16.F32.PACK_AB R8, R8, R94 ;  /* 0x0000005e0808723e */ /* 0x000fc400000000ff */
[----:B------:R-:W-:Y:S01]  /*17540*/  F2FP.F16.F32.PACK_AB R9, R93, R9 ;  /* 0x000000095d09723e */ /* 0x000fe200000000ff */
[----:B------:R-:W-:Y:S01]  /*17550*/  STS.U16 [R196+UR4+0x20000], R12 ;  /* 0x0200000cc4007988 */ /* 0x000fe20008000404 */
[----:B-1----:R-:W-:-:S04]  /*17560*/  SHF.R.S32.HI R95, RZ, 0x6, R3 ;  /* 0x00000006ff5f7819 */ /* 0x002fc80000011403 */
[----:B------:R-:W-:-:S04]  /*17570*/  SGXT R92, R95, 0x1 ;  /* 0x000000015f5c781a */ /* 0x000fc80000000200 */
[----:B------:R-:W-:-:S04]  /*17580*/  LOP3.LUT R91, R154, 0x90, R92, 0x78, !PT ;  /* 0x000000909a5b7812 */ /* 0x000fc800078e785c */
[----:B------:R-:W-:Y:S01]  /*17590*/  LOP3.LUT R91, R91, 0x20, RZ, 0x3c, !PT ;  /* 0x000000205b5b7812 */ /* 0x000fe200078e3cff */
        /* <DEDUP_REMOVED lines=63> */
[----:B------:R-:W-:Y:S01]  /*17990*/  STTM.16dp32bit_t0_t15.x8 tmem[UR6+0x120], R4 ;  /* 0x00012004000079ed */ /* 0x000fe20008980006 */
[----:B------:R-:W-:Y:S02]  /*179a0*/  STTM.16dp32bit_t16_t31.x8 tmem[UR6+0x128], R4 ;  /* 0x00012804000079ed */ /* 0x000fe400089a0006 */
        /* <DEDUP_REMOVED lines=44> */
[----:B----4-:R-:W-:Y:S04]  /*17c70*/  STS.U16 [R91+UR4+0x25900], R138 ;  /* 0x0259008a5b007988 */ /* 0x010fe80008000404 */
[----:B------:R-:W-:Y:S04]  /*17c80*/  STS.U16 [R91+UR4+0x25b00], R139 ;  /* 0x025b008b5b007988 */ /* 0x000fe80008000404 */
[----:B------:R-:W-:Y:S04]  /*17c90*/  STS.U16 [R91+UR4+0x25d00], R140 ;  /* 0x025d008c5b007988 */ /* 0x000fe80008000404 */
[----:B------:R-:W-:Y:S04]  /*17ca0*/  STS.U16 [R91+UR4+0x25f00], R141 ;  /* 0x025f008d5b007988 */ /* 0x000fe80008000404 */
        /* <DEDUP_REMOVED lines=11> */
[----:B------:R1:W-:Y:S04]  /*17d60*/  STS.U16 [R91+UR4+0x27700], R153 ;  /* 0x027700995b007988 */ /* 0x0003e80008000404 */
[----:B---3--:R-:W-:Y:S04]  /*17d70*/  STS.U16 [R91+UR4+0x27900], R96 ;  /* 0x027900605b007988 */ /* 0x008fe80008000404 */
[----:B------:R-:W-:Y:S04]  /*17d80*/  STS.U16 [R91+UR4+0x27b00], R98 ;  /* 0x027b00625b007988 */ /* 0x000fe80008000404 */
[----:B------:R-:W-:Y:S04]  /*17d90*/  STS.U16 [R91+UR4+0x27d00], R100 ;  /* 0x027d00645b007988 */ /* 0x000fe80008000404 */
[----:B------:R2:W-:Y:S01]  /*17da0*/  STS.U16 [R91+UR4+0x27f00], R102 ;  /* 0x027f00665b007988 */ /* 0x0005e20008000404 */
[----:B------:R-:W3:Y:S02]  /*17db0*/  FENCE.VIEW.ASYNC.T ;  /* 0x00000000000073c6 */ /* 0x000ee40000000200 */
[----:B---3--:R-:W-:Y:S06]  /*17dc0*/  BAR.SYNC.DEFER_BLOCKING 0x0 ;  /* 0x0000000000007b1d */ /* 0x008fec0000010000 */
[----:B0-----:R-:W-:Y:S01]  /*17dd0*/  LDTM.x64 R4, tmem[UR6] ;  /* 0x00000006000479ee */ /* 0x001fe20008340000 */
[----:B-1----:R-:W0:Y:S01]  /*17de0*/  LDTM.x64 R132, tmem[UR6+0x40] ;  /* 0x00004006008479ee */ /* 0x002e220008340000 */
[----:B------:R-:W-:Y:S01]  /*17df0*/  STL [R1+0xa34], R2 ;  /* 0x000a340201007387 */ /* 0x000fe20000100800 */
[----:B--2---:R-:W-:Y:S03]  /*17e00*/  LDTM.x64 R68, tmem[UR6+0x80] ;  /* 0x00008006004479ee */ /* 0x004fe60008340000 */
[----:B0-----:R-:W-:Y:S04]  /*17e10*/  STL.64 [R1+0xb30], R194 ;  /* 0x000b30c201007387 */ /* 0x001fe80000100a00 */
        /* <DEDUP_REMOVED lines=30> */
[----:B------:R0:W-:Y:S02]  /*18000*/  STL.64 [R1+0xa38], R132 ;  /* 0x000a388401007387 */ /* 0x0001e40000100a00 */
[----:B0-----:R-:W0:Y:S01]  /*18010*/  LDTM.x64 R132, tmem[UR6+0xc0] ;  /* 0x0000c006008479ee */ /* 0x001e220008340000 */
[----:B------:R-:W-:Y:S01]  /*18020*/  FADD R0, -R197, R0 ;  /* 0x00000000c5007221 */ /* 0x000fe20000000100 */
[----:B------:R-:W-:-:S03]  /*18030*/  NOP ;  /* 0x0000000000007918 */ /* 0x000fc60000000000 */
[----:B------:R-:W-:-:S06]  /*18040*/  FMUL R0, R0, 1.4426950216293334961 ;  /* 0x3fb8aa3b00007820 */ /* 0x000fcc0000400000 */
[----:B------:R-:W1:Y:S01]  /*18050*/  MUFU.EX2 R0, R0 ;  /* 0x0000000000007308 */ /* 0x000e620000000800 */
[----:B0-----:R-:W-:Y:S01]  /*18060*/  STL.64 [R1], R132 ;  /* 0x0000008401007387 */ /* 0x001fe20000100a00 */
[----:B------:R-:W-:Y:S01]  /*18070*/  IMAD.MOV.U32 R198, RZ, RZ, R194 ;  /* 0x000000ffffc67224 */ /* 0x000fe200078e00c2 */
[----:B------:R-:W-:Y:S02]  /*18080*/  MOV R3, R195 ;  /* 0x000000c300037202 */ /* 0x000fe40000000f00 */
[----:B------:R-:W-:Y:S01]  /*18090*/  STL.64 [R1+0x8], R134 ;  /* 0x0000088601007387 */ /* 0x000fe20000100a00 */
[----:B------:R-:W-:-:S03]  /*180a0*/  IMAD.MOV.U32 R200, RZ, RZ, R192 ;  /* 0x000000ffffc87224 */ /* 0x000fc600078e00c0 */
[----:B------:R-:W-:Y:S01]  /*180b0*/  STL.64 [R1+0x10], R136 ;  /* 0x0000108801007387 */ /* 0x000fe20000100a00 */
[----:B------:R-:W-:Y:S01]  /*180c0*/  IMAD.MOV.U32 R199, RZ, RZ, R193 ;  /* 0x000000ffffc77224 */ /* 0x000fe200078e00c1 */
[----:B------:R-:W-:Y:S02]  /*180d0*/  MOV R202, R190 ;  /* 0x000000be00ca7202 */ /* 0x000fe40000000f00 */
[----:B------:R0:W-:Y:S01]  /*180e0*/  STL [R1+0x18], R138 ;  /* 0x0000188a01007387 */ /* 0x0001e20000100800 */
[----:B------:R-:W-:-:S03]  /*180f0*/  IMAD.MOV.U32 R201, RZ, RZ, R191 ;  /* 0x000000ffffc97224 */ /* 0x000fc600078e00bf */
[----:B------:R-:W2:Y:S01]  /*18100*/  LDL.LU.64 R194, [R1+0xb30] ;  /* 0x000b300001c27983 */ /* 0x000ea20000300a00 */
[----:B------:R-:W-:Y:S02]  /*18110*/  IMAD.MOV.U32 R204, RZ, RZ, R188 ;  /* 0x000000ffffcc7224 */ /* 0x000fe400078e00bc */
[----:B------:R-:W-:Y:S01]  /*18120*/  IMAD.MOV.U32 R203, RZ, RZ, R189 ;  /* 0x000000ffffcb7224 */ /* 0x000fe200078e00bd */
[----:B------:R-:W3:Y:S01]  /*18130*/  LDL.LU.64 R192, [R1+0xb28] ;  /* 0x000b280001c07983 */ /* 0x000ee20000300a00 */
[----:B------:R-:W-:Y:S01]  /*18140*/  IMAD.MOV.U32 R206, RZ, RZ, R186 ;  /* 0x000000ffffce7224 */ /* 0x000fe200078e00ba */
[----:B------:R-:W-:Y:S01]  /*18150*/  MOV R207, R185 ;  /* 0x000000b900cf7202 */ /* 0x000fe20000000f00 */
[----:B------:R-:W-:Y:S01]  /*18160*/  IMAD.MOV.U32 R205, RZ, RZ, R187 ;  /* 0x000000ffffcd7224 */ /* 0x000fe200078e00bb */
[----:B------:R-:W4:Y:S01]  /*18170*/  LDL.LU.64 R190, [R1+0xb20] ;  /* 0x000b200001be7983 */ /* 0x000f220000300a00 */
[----:B------:R-:W-:-:S03]  /*18180*/  IMAD.MOV.U32 R211, RZ, RZ, R184 ;  /* 0x000000ffffd37224 */ /* 0x000fc600078e00b8 */
[----:B------:R-:W2:Y:S01]  /*18190*/  LDL.LU.64 R188, [R1+0xb18] ;  /* 0x000b180001bc7983 */ /* 0x000ea20000300a00 */
[----:B------:R-:W-:Y:S01]  /*181a0*/  IMAD.MOV.U32 R213, RZ, RZ, R182 ;  /* 0x000000ffffd57224 */ /* 0x000fe200078e00b6 */
[----:B------:R-:W-:Y:S01]  /*181b0*/  MOV R215, R180 ;  /* 0x000000b400d77202 */ /* 0x000fe20000000f00 */
[----:B------:R-:W-:Y:S01]  /*181c0*/  IMAD.MOV.U32 R212, RZ, RZ, R183 ;  /* 0x000000ffffd47224 */ /* 0x000fe200078e00b7 */
[----:B------:R-:W2:Y:S01]  /*181d0*/  LDL.LU.64 R186, [R1+0xb10] ;  /* 0x000b100001ba7983 */ /* 0x000ea20000300a00 */
[----:B------:R-:W-:-:S03]  /*181e0*/  IMAD.MOV.U32 R214, RZ, RZ, R181 ;  /* 0x000000ffffd67224 */ /* 0x000fc600078e00b5 */
[----:B------:R-:W2:Y:S01]  /*181f0*/  LDL.LU.64 R184, [R1+0xb08] ;  /* 0x000b080001b87983 */ /* 0x000ea20000300a00 */
[----:B------:R-:W-:Y:S02]  /*18200*/  IMAD.MOV.U32 R217, RZ, RZ, R178 ;  /* 0x000000ffffd97224 */ /* 0x000fe400078e00b2 */
[----:B------:R-:W-:Y:S01]  /*18210*/  IMAD.MOV.U32 R216, RZ, RZ, R179 ;  /* 0x000000ffffd87224 */ /* 0x000fe200078e00b3 */
[----:B------:R-:W2:Y:S01]  /*18220*/  LDL.LU.64 R182, [R1+0xb00] ;  /* 0x000b000001b67983 */ /* 0x000ea20000300a00 */
[----:B------:R-:W-:Y:S01]  /*18230*/  IMAD.MOV.U32 R219, RZ, RZ, R176 ;  /* 0x000000ffffdb7224 */ /* 0x000fe200078e00b0 */
[----:B------:R-:W-:Y:S01]  /*18240*/  MOV R220, R175 ;  /* 0x000000af00dc7202 */ /* 0x000fe20000000f00 */
[----:B------:R-:W-:Y:S01]  /*18250*/  IMAD.MOV.U32 R218, RZ, RZ, R177 ;  /* 0x000000ffffda7224 */ /* 0x000fe200078e00b1 */
[----:B------:R-:W2:Y:S01]  /*18260*/  LDL.LU.64 R180, [R1+0xaf8] ;  /* 0x000af80001b47983 */ /* 0x000ea20000300a00 */
        /* <DEDUP_REMOVED lines=48> */
[C---:B-1----:R-:W-:Y:S01]  /*18570*/  FMUL R61, R0.reuse, R61 ;  /* 0x0000003d003d7220 */ /* 0x042fe20000400000 */
[----:B------:R-:W-:Y:S01]  /*18580*/  IMAD.MOV.U32 R210, RZ, RZ, R143 ;  /* 0x000000ffffd27224 */ /* 0x000fe200078e008f */
[----:B------:R-:W2:Y:S01]  /*18590*/  LDL.LU.64 R146, [R1+0xa70] ;  /* 0x000a700001927983 */ /* 0x000ea20000300a00 */
[----:B------:R-:W-:Y:S01]  /*185a0*/  MOV R208, R140 ;  /* 0x0000008c00d07202 */ /* 0x000fe20000000f00 */
[----:B------:R-:W-:Y:S02]  /*185b0*/  IMAD.MOV.U32 R242, RZ, RZ, R141 ;  /* 0x000000fffff27224 */ /* 0x000fe400078e008d */
[----:B------:R-:W2:Y:S01]  /*185c0*/  LDL.LU.64 R144, [R1+0xa68] ;  /* 0x000a680001907983 */ /* 0x000ea20000300a00 */
[C---:B------:R-:W-:Y:S01]  /*185d0*/  FMUL R4, R0.reuse, R4 ;  /* 0x0000000400047220 */ /* 0x040fe20000400000 */
[C---:B------:R-:W-:Y:S01]  /*185e0*/  FMUL R5, R0.reuse, R5 ;  /* 0x0000000500057220 */ /* 0x040fe20000400000 */
[C---:B------:R-:W-:Y:S01]  /*185f0*/  FMUL R6, R0.reuse, R6 ;  /* 0x0000000600067220 */ /* 0x040fe20000400000 */
[----:B------:R-:W2:Y:S01]  /*18600*/  LDL.LU.64 R142, [R1+0xa60] ;  /* 0x000a6000018e7983 */ /* 0x000ea20000300a00 */
        /* <DEDUP_REMOVED lines=60> */
[----:B------:R-:W-:Y:S01]  /*189d0*/  IMAD.MOV.U32 R2, RZ, RZ, R139 ;  /* 0x000000ffff027224 */ /* 0x000fe200078e008b */
[----:B------:R-:W2:Y:S04]  /*189e0*/  LDL.LU.64 R140, [R1+0xa58] ;  /* 0x000a5800018c7983 */ /* 0x000ea80000300a00 */
[----:B0-----:R-:W2:Y:S04]  /*189f0*/  LDL.LU.64 R138, [R1+0xa50] ;  /* 0x000a5000018a7983 */ /* 0x001ea80000300a00 */
[----:B------:R-:W2:Y:S04]  /*18a00*/  LDL.LU.64 R136, [R1+0xa48] ;  /* 0x000a480001887983 */ /* 0x000ea80000300a00 */
[----:B------:R-:W2:Y:S04]  /*18a10*/  LDL.LU.64 R134, [R1+0xa40] ;  /* 0x000a400001867983 */ /* 0x000ea80000300a00 */
[----:B------:R-:W2:Y:S01]  /*18a20*/  LDL.LU.64 R132, [R1+0xa38] ;  /* 0x000a380001847983 */ /* 0x000ea20000300a00 */
[----:B------:R0:W-:Y:S03]  /*18a30*/  STTM.x64 tmem[UR6], R4 ;  /* 0x00000004000079ed */ /* 0x0001e60008340006 */
[----:B0-----:R-:W2:Y:S04]  /*18a40*/  LDL.LU R61, [R1] ;  /* 0x00000000013d7983 */ /* 0x001ea80000300800 */
[----:B------:R-:W3:Y:S04]  /*18a50*/  LDL.LU R62, [R1+0x4] ;  /* 0x00000400013e7983 */ /* 0x000ee80000300800 */
[----:B------:R-:W4:Y:S04]  /*18a60*/  LDL.LU R63, [R1+0x8] ;  /* 0x00000800013f7983 */ /* 0x000f280000300800 */
[----:B------:R-:W4:Y:S04]  /*18a70*/  LDL.LU R64, [R1+0xc] ;  /* 0x00000c0001407983 */ /* 0x000f280000300800 */
[----:B------:R-:W4:Y:S04]  /*18a80*/  LDL.LU R65, [R1+0x10] ;  /* 0x0000100001417983 */ /* 0x000f280000300800 */
[----:B------:R-:W4:Y:S04]  /*18a90*/  LDL.LU R66, [R1+0x14] ;  /* 0x0000140001427983 */ /* 0x000f280000300800 */
[----:B------:R-:W4:Y:S01]  /*18aa0*/  LDL.LU R67, [R1+0x18] ;  /* 0x0000180001437983 */ /* 0x000f220000300800 */
[C---:B------:R-:W-:Y:S01]  /*18ab0*/  FMUL R11, R0.reuse, R2 ;  /* 0x00000002000b7220 */ /* 0x040fe20000400000 */
[C---:B------:R-:W-:Y:S01]  /*18ac0*/  FMUL R12, R0.reuse, R208 ;  /* 0x000000d0000c7220 */ /* 0x040fe20000400000 */
[C---:B------:R-:W-:Y:S01]  /*18ad0*/  FMUL R13, R0.reuse, R242 ;  /* 0x000000f2000d7220 */ /* 0x040fe20000400000 */
[----:B------:R0:W5:Y:S01]  /*18ae0*/  LDL.LU R2, [R1+0xa34] ;  /* 0x000a340001027983 */ /* 0x0001620000300800 */
[C---:B------:R-:W-:Y:S01]  /*18af0*/  FMUL R14, R0.reuse, R209 ;  /* 0x000000d1000e7220 */ /* 0x040fe20000400000 */
[----:B------:R-:W-:-:S02]  /*18b00*/  FMUL R15, R0, R210 ;  /* 0x000000d2000f7220 */ /* 0x000fc40000400000 */
[----:B------:R-:W4:Y:S01]  /*18b10*/  LDL.LU R208, [R1+0xa30] ;  /* 0x000a300001d07983 */ /* 0x000f220000300800 */
[----:B------:R-:W-:-:S03]  /*18b20*/  FMUL R16, R0, R252 ;  /* 0x000000fc00107220 */ /* 0x000fc60000400000 */
[----:B------:R-:W4:Y:S01]  /*18b30*/  LDL.LU R242, [R1+0xa2c] ;  /* 0x000a2c0001f27983 */ /* 0x000f220000300800 */
[----:B------:R-:W-:-:S03]  /*18b40*/  FMUL R17, R0, R251 ;  /* 0x000000fb00117220 */ /* 0x000fc60000400000 */
[----:B------:R-:W4:Y:S01]  /*18b50*/  LDL.LU R209, [R1+0xa28] ;  /* 0x000a280001d17983 */ /* 0x000f220000300800 */
[----:B------:R-:W-:-:S03]  /*18b60*/  FMUL R18, R0, R250 ;  /* 0x000000fa00127220 */ /* 0x000fc60000400000 */
[----:B------:R-:W4:Y:S01]  /*18b70*/  LDL.LU R210, [R1+0xa24] ;  /* 0x000a240001d27983 */ /* 0x000f220000300800 */
[----:B------:R-:W-:-:S03]  /*18b80*/  FMUL R19, R0, R249 ;  /* 0x000000f900137220 */ /* 0x000fc60000400000 */
[----:B------:R0:W5:Y:S01]  /*18b90*/  LDL.LU R252, [R1+0xa20] ;  /* 0x000a200001fc7983 */ /* 0x0001620000300800 */
        /* <DEDUP_REMOVED lines=81> */
[----:B------:R0:W5:Y:S04]  /*190b0*/  LDL.LU R207, [R1+0x97c] ;  /* 0x00097c0001cf7983 */ /* 0x0001680000300800 */
[----:B------:R0:W5:Y:S04]  /*190c0*/  LDL.LU R206, [R1+0x978] ;  /* 0x0009780001ce7983 */ /* 0x0001680000300800 */
[----:B------:R0:W5:Y:S04]  /*190d0*/  LDL.LU R205, [R1+0x974] ;  /* 0x0009740001cd7983 */ /* 0x0001680000300800 */
[----:B------:R0:W5:Y:S01]  /*190e0*/  LDL.LU R204, [R1+0x970] ;  /* 0x0009700001cc7983 */ /* 0x0001620000300800 */
[C---:B--2---:R-:W-:Y:S01]  /*190f0*/  FMUL R4, R0.reuse, R61 ;  /* 0x0000003d00047220 */ /* 0x044fe20000400000 */
[----:B------:R-:W-:-:S02]  /*19100*/  FMUL R61, R0, R203 ;  /* 0x000000cb003d7220 */ /* 0x000fc40000400000 */
[----:B------:R0:W5:Y:S01]  /*19110*/  LDL.LU R203, [R1+0x96c] ;  /* 0x00096c0001cb7983 */ /* 0x0001620000300800 */
[C---:B---3--:R-:W-:Y:S01]  /*19120*/  FMUL R5, R0.reuse, R62 ;  /* 0x0000003e00057220 */ /* 0x048fe20000400000 */
[C---:B------:R-:W-:Y:S02]  /*19130*/  FMUL R62, R0.reuse, R202 ;  /* 0x000000ca003e7220 */ /* 0x040fe40000400000 */
[----:B------:R0:W5:Y:S01]  /*19140*/  LDL.LU R202, [R1+0x968] ;  /* 0x0009680001ca7983 */ /* 0x0001620000300800 */
[C---:B----4-:R-:W-:Y:S01]  /*19150*/  FMUL R6, R0.reuse, R63 ;  /* 0x0000003f00067220 */ /* 0x050fe20000400000 */
[C---:B------:R-:W-:Y:S02]  /*19160*/  FMUL R63, R0.reuse, R201 ;  /* 0x000000c9003f7220 */ /* 0x040fe40000400000 */
[----:B------:R0:W5:Y:S01]  /*19170*/  LDL.LU R201, [R1+0x964] ;  /* 0x0009640001c97983 */ /* 0x0001620000300800 */
[C---:B------:R-:W-:Y:S01]  /*19180*/  FMUL R7, R0.reuse, R64 ;  /* 0x0000004000077220 */ /* 0x040fe20000400000 */
[----:B------:R-:W-:-:S02]  /*19190*/  FMUL R64, R0, R200 ;  /* 0x000000c800407220 */ /* 0x000fc40000400000 */
[----:B------:R0:W5:Y:S01]  /*191a0*/  LDL.LU R200, [R1+0x960] ;  /* 0x0009600001c87983 */ /* 0x0001620000300800 */
[C---:B------:R-:W-:Y:S01]  /*191b0*/  FMUL R8, R0.reuse, R65 ;  /* 0x0000004100087220 */ /* 0x040fe20000400000 */
[C---:B------:R-:W-:Y:S02]  /*191c0*/  FMUL R65, R0.reuse, R199 ;  /* 0x000000c700417220 */ /* 0x040fe40000400000 */
[----:B------:R0:W5:Y:S01]  /*191d0*/  LDL.LU R199, [R1+0x95c] ;  /* 0x00095c0001c77983 */ /* 0x0001620000300800 */
[C---:B------:R-:W-:Y:S01]  /*191e0*/  FMUL R9, R0.reuse, R66 ;  /* 0x0000004200097220 */ /* 0x040fe20000400000 */
[C---:B------:R-:W-:Y:S02]  /*191f0*/  FMUL R66, R0.reuse, R198 ;  /* 0x000000c600427220 */ /* 0x040fe40000400000 */
[----:B------:R0:W5:Y:S01]  /*19200*/  LDL.LU R198, [R1+0x958] ;  /* 0x0009580001c67983 */ /* 0x0001620000300800 */
[C---:B------:R-:W-:Y:S01]  /*19210*/  FMUL R10, R0.reuse, R67 ;  /* 0x00000043000a7220 */ /* 0x040fe20000400000 */
[----:B------:R-:W-:-:S02]  /*19220*/  FMUL R67, R0, R3 ;  /* 0x0000000300437220 */ /* 0x000fc40000400000 */
[----:B------:R0:W5:Y:S01]  /*19230*/  LDL.LU R3, [R1+0x954] ;  /* 0x0009540001037983 */ /* 0x0001620000300800 */
        /* <DEDUP_REMOVED lines=128> */
[----:B------:R-:W-:Y:S03]  /*19a40*/  STTM.x64 tmem[UR6+0x40], R132 ;  /* 0x00004084000079ed */ /* 0x000fe60008340006 */
[----:B------:R-:W-:Y:S01]  /*19a50*/  STTM.x64 tmem[UR6+0x80], R68 ;  /* 0x00008044000079ed */ /* 0x000fe20008340006 */
[----:B------:R1:W-:Y:S01]  /*19a60*/  STTM.x64 tmem[UR6+0xc0], R4 ;  /* 0x0000c004000079ed */ /* 0x0003e20008340006 */
[----:B------:R-:W2:Y:S02]  /*19a70*/  FENCE.VIEW.ASYNC.T ;  /* 0x00000000000073c6 */ /* 0x000ea40000000200 */
[----:B--2---:R-:W-:Y:S06]  /*19a80*/  BAR.SYNC.DEFER_BLOCKING 0x0 ;  /* 0x0000000000007b1d */ /* 0x004fec0000010000 */
[----:B------:R2:W-:Y:S06]  /*19a90*/  MEMBAR.ALL.CTA ;  /* 0x0000000000007992 */ /* 0x0005ec0000008000 */
[----:B--2---:R-:W2:Y:S01]  /*19aa0*/  FENCE.VIEW.ASYNC.S ;  /* 0x00000000000073c6 */ /* 0x004ea20000000000 */
[----:B------:R-:W-:Y:S01]  /*19ab0*/  FADD R242, R209, R242 ;  /* 0x000000f2d1f27221 */ /* 0x000fe20000000000 */
[----:B-1----:R-:W-:Y:S01]  /*19ac0*/  LEA R20, R208, UR4, 0x3 ;  /* 0x00000004d0147c11 */ /* 0x002fe2000f8e18ff */
[----:B------:R-:W-:-:S04]  /*19ad0*/  IMAD.MOV.U32 R6, RZ, RZ, R210 ;  /* 0x000000ffff067224 */ /* 0x000fc800078e00d2 */
[----:B------:R-:W-:Y:S01]  /*19ae0*/  VIADD R20, R20, 0x28000 ;  /* 0x0002800014147836 */ /* 0x000fe20000000000 */
[----:B--2---:R-:W-:Y:S06]  /*19af0*/  BAR.SYNC.DEFER_BLOCKING 0x0 ;  /* 0x0000000000007b1d */ /* 0x004fec0000010000 */
[----:B0-----:R-:W-:Y:S05]  /*19b00*/  @P5 BRA `(.L_x_20) ;  /* 0x00000000007c5947 */ /* 0x001fea0003800000 */
[----:B-----5:R-:W-:Y:S02]  /*19b10*/  R2UR UR70, R243 ;  /* 0x00000000f34672ca */ /* 0x020fe400000e0000 */
[----:B------:R-:W-:Y:S02]  /*19b20*/  ELECT P1, URZ, PT ;  /* 0x0000000000ff782f */ /* 0x000fe40003820000 */
[----:B------:R-:W-:Y:S01]  /*19b30*/  MOV.SPILL R7, UR7 ;  /* 0x0000000700077c02 */ /* 0x000fe20009000f00 */
[----:B------:R-:W-:Y:S01]  /*19b40*/  UIADD3 UR75, UPT, UPT, UR5, 0x128, URZ ;  /* 0x00000128054b7890 */ /* 0x000fe2000fffe0ff */
[----:B------:R-:W-:Y:S01]  /*19b50*/  MOV.SPILL R8, UR6 ;  /* 0x0000000600087c02 */ /* 0x000fe20009000f00 */
[----:B------:R-:W-:Y:S01]  /*19b60*/  UMOV UR72, 0x0 ;  /* 0x0000000000487882 */ /* 0x000fe20000000000 */
[----:B------:R-:W-:Y:S01]  /*19b70*/  UMOV UR73, 0x4400010 ;  /* 0x0440001000497882 */ /* 0x000fe20000000000 */
[----:B------:R-:W-:-:S04]  /*19b80*/  UIADD3.64 UR6, UPT, UPT, UR68, 0x3fe, URZ ;  /* 0x000003fe44067897 */ /* 0x000fc8000fffe0ff */
[----:B------:R-:W-:Y:S02]  /*19b90*/  IMAD.U32 R4, RZ, RZ, UR70 ;  /* 0x00000046ff047e24 */ /* 0x000fe4000f8e00ff */
[----:B------:R-:W-:-:S03]  /*19ba0*/  @P1 IMAD.MOV.U32 R5, RZ, RZ, -0x7fffbfe0 ;  /* 0x80004020ff051424 */ /* 0x000fc600078e00ff */
[----:B------:R-:W-:Y:S02]  /*19bb0*/  @P1 R2UR UR70, R4 ;  /* 0x00000000044612ca */ /* 0x000fe400000e0000 */
[----:B------:R-:W-:Y:S01]  /*19bc0*/  @P1 R2UR UR71, R5 ;  /* 0x00000000054712ca */ /* 0x000fe200000e0000 */
[----:B------:R-:W-:Y:S01]  /*19bd0*/  IMAD.MOV.U32 R5, RZ, RZ, RZ ;  /* 0x000000ffff057224 */ /* 0x000fe200078e00ff */
[----:B------:R-:W-:-:S04]  /*19be0*/  MOV R4, R20 ;  /* 0x0000001400047202 */ /* 0x000fc80000000f00 */
[----:B------:R-:W-:-:S07]  /*19bf0*/  @P1 MOV R4, R4 ;  /* 0x0000000400041202 */ /* 0x000fce0000000f00 */
[----:B------:R0:W-:Y:S02]  /*19c00*/  UTCHMMA tmem[UR74], gdesc[UR70], tmem[UR5], tmem[UR72], idesc[UR73], UPT ;  /* 0x00ff48464a0079ea */ /* 0x0001e4000b800005 */
[----:B0-----:R-:W-:Y:S01]  /*19c10*/  UMOV UR70, 0x0 ;  /* 0x0000000000467882 */ /* 0x001fe20000000000 */
[----:B------:R-:W-:Y:S02]  /*19c20*/  UMOV UR71, 0x4400010 ;  /* 0x0440001000477882 */ /* 0x000fe40000000000 */
[----:B------:R0:W-:Y:S02]  /*19c30*/  UTCHMMA tmem[UR75], gdesc[UR68], tmem[UR5], tmem[UR70], idesc[UR71], UPT ;  /* 0x00ff46444b0079ea */ /* 0x0001e4000b800005 */
[----:B0-----:R-:W-:-:S09]  /*19c40*/  UIADD3 UR70, UPT, UPT, UR5, 0x100000, URZ ;  /* 0x0010000005467890 */ /* 0x001fd2000fffe0ff */
[----:B------:R0:W-:Y:S02]  /*19c50*/  UTCHMMA tmem[UR74], gdesc[UR6], tmem[UR70], tmem[UR72], idesc[UR73], UPT ;  /* 0x00ff48064a0079ea */ /* 0x0001e4000b800046 */
[----:B0-----:R-:W-:Y:S02]  /*19c60*/  UIADD3.64 UR6, UPT, UPT, UR68, 0x400, URZ ;  /* 0x0000040044067897 */ /* 0x001fe4000fffe0ff */
[----:B------:R-:W-:Y:S02]  /*19c70*/  UIADD3 UR72, UPT, UPT, UR5, 0x100000, URZ ;  /* 0x0010000005487890 */ /* 0x000fe4000fffe0ff */
[----:B------:R-:W-:Y:S01]  /*19c80*/  UIADD3 UR73, UPT, UPT, UR5, 0x128, URZ ;  /* 0x0000012805497890 */ /* 0x000fe2000fffe0ff */
[----:B------:R-:W-:-:S08]  /*19c90*/  UMOV UR70, 0x0 ;  /* 0x0000000000467882 */ /* 0x000fd00000000000 */
[----:B------:R0:W-:Y:S02]  /*19ca0*/  UTCHMMA tmem[UR73], gdesc[UR6], tmem[UR72], tmem[UR70], idesc[UR71], UPT ;  /* 0x00ff4606490079ea */ /* 0x0001e4000b800048 */
[----:B0-----:R-:W-:Y:S02]  /*19cb0*/  @P1 R2UR UR71, R4 ;  /* 0x00000000044712ca */ /* 0x001fe400000e0000 */
[----:B------:R-:W-:Y:S02]  /*19cc0*/  R2UR.FILL UR7, R7 ;  /* 0x00000000070772ca */ /* 0x000fe400004e0000 */
[----:B------:R-:W-:-:S09]  /*19cd0*/  R2UR.FILL UR6, R8 ;  /* 0x00000000080672ca */ /* 0x000fd200004e0000 */
[----:B------:R0:W-:Y:S01]  /*19ce0*/  UTCBAR [UR71], URZ ;  /* 0x000000ff470073e9 */ /* 0x0001e200080000ff */
[----:B------:R-:W-:-:S05]  /*19cf0*/  NOP ;  /* 0x0000000000007918 */ /* 0x000fca0000000000 */
.L_x_20:
[----:B------:R-:W1:Y:S01]  /*19d00*/  S2R R5, SR_CTAID.X ;  /* 0x0000000000057919 */ /* 0x000e620000002500 */
[----:B------:R-:W2:Y:S01]  /*19d10*/  LDC R4, c[0x0][0x3d4] ;  /* 0x0000f500ff047b82 */ /* 0x000ea20000000800 */
[----:B-----5:R-:W-:Y:S01]  /*19d20*/  IADD3 R206, P1, PT, R206, 0x20, RZ ;  /* 0x00000020cece7810 */ /* 0x020fe20007f3e0ff */
[----:B------:R-:W-:Y:S02]  /*19d30*/  VIADD R208, R208, 0x1 ;  /* 0x00000001d0d07836 */ /* 0x000fe40000000000 */
[----:B------:R-:W-:Y:S01]  /*19d40*/  FFMA R211, R0, R211, R242 ;  /* 0x000000d300d37223 */ /* 0x000fe200000000f2 */
[----:B------:R-:W-:Y:S02]  /*19d50*/  IMAD.MOV.U32 R21, RZ, RZ, R6 ;  /* 0x000000ffff157224 */ /* 0x000fe400078e0006 */
[----:B------:R-:W-:Y:S01]  /*19d60*/  IMAD.X R207, RZ, RZ, R207, P1 ;  /* 0x000000ffffcf7224 */ /* 0x000fe200008e06cf */
[C---:B------:R-:W-:Y:S01]  /*19d70*/  ISETP.GT.AND P2, PT, R208.reuse, 0x1, PT ;  /* 0x00000001d000780c */ /* 0x040fe20003f44270 */
[----:B------:R-:W3:Y:S03]  /*19d80*/  LDC R7, c[0x0][0x3c4] ;  /* 0x0000f100ff077b82 */ /* 0x000ee60000000800 */
[----:B------:R-:W-:Y:S01]  /*19d90*/  SEL R208, R208, RZ, !P2 ;  /* 0x000000ffd0d07207 */ /* 0x000fe20005000000 */
[----:B--2---:R-:W-:-:S04]  /*19da0*/  IMAD.SHL.U32 R0, R4, 0x20, RZ ;  /* 0x0000002004007824 */ /* 0x004fc800078e00ff */
[----:B------:R-:W-:Y:S01]  /*19db0*/  IMAD.IADD R2, R0, 0x1, R2 ;  /* 0x0000000100027824 */ /* 0x000fe200078e0202 */
[----:B------:R-:W-:Y:S02]  /*19dc0*/  SEL R0, RZ, 0x1, !P2 ;  /* 0x00000001ff007807 */ /* 0x000fe40005000000 */
[----:B-1----:R-:W-:Y:S01]  /*19dd0*/  SHF.L.U32 R5, R5, 0x6, RZ ;  /* 0x0000000605057819 */ /* 0x002fe200000006ff */
[----:B---3--:R-:W-:Y:S01]  /*19de0*/  IMAD.SHL.U32 R7, R7, 0x20, RZ ;  /* 0x0000002007077824 */ /* 0x008fe200078e00ff */
[----:B------:R-:W-:Y:S02]  /*19df0*/  LOP3.LUT R210, R210, R0, RZ, 0x3c, !PT ;  /* 0x00000000d2d27212 */ /* 0x000fe400078e3cff */
[----:B------:R-:W-:Y:S01]  /*19e00*/  ISETP.GE.U32.AND P1, PT, R206, R5, PT ;  /* 0x00000005ce00720c */ /* 0x000fe20003f26070 */
[----:B------:R-:W-:Y:S01]  /*19e10*/  IMAD.IADD R3, R7, 0x1, R3 ;  /* 0x0000000107037824 */ /* 0x000fe200078e0203 */
[----:B------:R-:W-:Y:S02]  /*19e20*/  MOV R0, R197 ;  /* 0x000000c500007202 */ /* 0x000fe40000000f00 */
[----:B------:R-:W-:-:S13]  /*19e30*/  ISETP.GE.U32.AND.EX P1, PT, R207, RZ, PT, P1 ;  /* 0x000000ffcf00720c */ /* 0x000fda0003f26110 */
[----:B------:R-:W-:Y:S05]  /*19e40*/  @!P1 BRA `(.L_x_21) ;  /* 0xffffff8000a89947 */ /* 0x000fea000383ffff */
[----:B------:R-:W-:Y:S02]  /*19e50*/  VIADD R5, R5, 0x40 ;  /* 0x0000004005057836 */ /* 0x000fe40000000000 */
[----:B------:R-:W-:-:S03]  /*19e60*/  IMAD.MOV.U32 R0, RZ, RZ, R197 ;  /* 0x000000ffff007224 */ /* 0x000fc600078e00c5 */
[----:B------:R-:W-:-:S13]  /*19e70*/  ISETP.GE.AND P1, PT, R5, 0x1, PT ;  /* 0x000000010500780c */ /* 0x000fda0003f26270 */
[----:B------:R-:W-:Y:S05]  /*19e80*/  @!P1 BRA `(.L_x_16) ;  /* 0x0000000000109947 */ /* 0x000fea0003800000 */
[----:B------:R-:W-:-:S04]  /*19e90*/  IMAD.U32 R3, R6, -0x80000000, RZ ;  /* 0x8000000006037824 */ /* 0x000fc800078e00ff */
[----:B------:R-:W1:Y:S02]  /*19ea0*/  SYNCS.PHASECHK.TRANS64.TRYWAIT P1, [R20+URZ], R3 ;  /* 0x00000003140075a7 */ /* 0x000e6400080211ff */
[----:B-1----:R-:W-:Y:S05]  /*19eb0*/  @!P1 BRA `(.L_x_22) ;  /* 0x0000009000c89947 */ /* 0x002fea0003800000 */
.L_x_28:
[----:B------:R-:W-:-:S07]  /*19ec0*/  IMAD.MOV.U32 R0, RZ, RZ, R197 ;  /* 0x000000ffff007224 */ /* 0x000fce00078e00c5 */
.L_x_16:
[----:B------:R-:W-:Y:S01]  /*19ed0*/  BAR.SYNC.DEFER_BLOCKING 0x0 ;  /* 0x0000000000007b1d */ /* 0x000fe20000010000 */
[----:B------:R-:W-:-:S04]  /*19ee0*/  MOV R5, R211 ;  /* 0x000000d300057202 */ /* 0x000fc80000000f00 */
[C---:B------:R-:W-:Y:S01]  /*19ef0*/  FSETP.GT.AND P1, PT, |R5|.reuse, 8.50705917302346158658e+37, PT ;  /* 0x7e8000000500780b */ /* 0x040fe20003f24200 */
[C---:B------:R-:W-:Y:S01]  /*19f00*/  FMUL R252, R5.reuse, 8388608 ;  /* 0x4b00000005fc7820 */ /* 0x040fe20000400000 */
[C---:B------:R-:W-:Y:S01]  /*19f10*/  FSETP.GEU.AND P3, PT, |R5|.reuse, 1.175494350822287508e-38, PT ;  /* 0x008000000500780b */ /* 0x040fe20003f6e200 */
[----:B------:R-:W2:Y:S01]  /*19f20*/  S2R R2, SR_TID.X ;  /* 0x0000000000027919 */ /* 0x000ea20000002100 */
[----:B------:R-:W-:Y:S01]  /*19f30*/  FSETP.GEU.AND P2, PT, R5, 1.175494350822287508e-38, PT ;  /* 0x008000000500780b */ /* 0x000fe20003f4e000 */
[----:B------:R-:W3:Y:S03]  /*19f40*/  S2R R6, SR_TID.X ;  /* 0x0000000000067919 */ /* 0x000ee60000002100 */
[----:B------:R-:W-:-:S05]  /*19f50*/  FSEL R252, R252, R5, !P2 ;  /* 0x00000005fcfc7208 */ /* 0x000fca0005000000 */
[----:B------:R-:W-:-:S04]  /*19f60*/  @P1 FMUL R5, R5, 0.25 ;  /* 0x3e80000005051820 */ /* 0x000fc80000400000 */
[----:B------:R-:W-:Y:S01]  /*19f70*/  @!P3 FMUL R5, R5, 16777216 ;  /* 0x4b8000000505b820 */ /* 0x000fe20000400000 */
[----:B------:R-:W4:Y:S02]  /*19f80*/  @!P0 SYNCS.CCTL.IV [UR4+0x28000] ;  /* 0x02800000ff0089b1 */ /* 0x000f240008000004 */
[----:B----4-:R-:W-:Y:S06]  /*19f90*/  BAR.SYNC.DEFER_BLOCKING 0x0 ;  /* 0x0000000000007b1d */ /* 0x010fec0000010000 */
[----:B------:R-:W4:Y:S01]  /*19fa0*/  LDTM.x64 R180, tmem[UR6] ;  /* 0x0000000600b479ee */ /* 0x000f220008340000 */
[----:B--2---:R-:W-:-:S04]  /*19fb0*/  LOP3.LUT R2, R2, 0x10, RZ, 0xc0, !PT ;  /* 0x0000001002027812 */ /* 0x004fc800078ec0ff */
[----:B------:R-:W-:Y:S02]  /*19fc0*/  LEA R3, R2, UR4, 0x7 ;  /* 0x0000000402037c11 */ /* 0x000fe4000f8e38ff */
[----:B------:R-:W2:Y:S01]  /*19fd0*/  MUFU.RCP R2, R5 ;  /* 0x0000000500027308 */ /* 0x000ea20000001000 */
[----:B---3--:R-:W-:Y:S01]  /*19fe0*/  LOP3.LUT R4, R6, 0xf, RZ, 0xc0, !PT ;  /* 0x0000000f06047812 */ /* 0x008fe200078ec0ff */
[----:B------:R-:W3:Y:S01]  /*19ff0*/  @!P0 SYNCS.CCTL.IV [UR4+0x28008] ;  /* 0x02800800ff0089b1 */ /* 0x000ee20008000004 */
[----:B------:R-:W-:-:S03]  /*1a000*/  ISETP.GE.U32.AND P0, PT, R252, 0x7f800000, PT ;  /* 0x7f800000fc00780c */ /* 0x000fc60003f06070 */
[----:B------:R-:W-:Y:S01]  /*1a010*/  IMAD R3, R4, 0x10, R3 ;  /* 0x0000001004037824 */ /* 0x000fe200078e0203 */
[----:B------:R-:W-:Y:S01]  /*1a020*/  LOP3.LUT R4, R6, 0x60, RZ, 0xc0, !PT ;  /* 0x0000006006047812 */ /* 0x000fe200078ec0ff */
[----:B----4-:R-:W-:Y:S01]  /*1a030*/  @P1 FMUL R180, R180, 0.25 ;  /* 0x3e800000b4b41820 */ /* 0x010fe20000400000 */
[----:B------:R-:W-:Y:S01]  /*1a040*/  @P1 FMUL R182, R182, 0.25 ;  /* 0x3e800000b6b61820 */ /* 0x000fe20000400000 */
[----:B------:R-:W-:Y:S01]  /*1a050*/  @P1 FMUL R181, R181, 0.25 ;  /* 0x3e800000b5b51820 */ /* 0x000fe20000400000 */
[----:B------:R-:W-:Y:S01]  /*1a060*/  @P1 FMUL R183, R183, 0.25 ;  /* 0x3e800000b7b71820 */ /* 0x000fe20000400000 */
[----:B------:R-:W-:Y:S01]  /*1a070*/  @!P3 FMUL R180, R180, 16777216 ;  /* 0x4b800000b4b4b820 */ /* 0x000fe20000400000 */
[----:B------:R-:W-:Y:S01]  /*1a080*/  @!P3 FMUL R182, R182, 16777216 ;  /* 0x4b800000b6b6b820 */ /* 0x000fe20000400000 */
[----:B------:R-:W-:Y:S01]  /*1a090*/  @P1 FMUL R184, R184, 0.25 ;  /* 0x3e800000b8b81820 */ /* 0x000fe20000400000 */
[----:B------:R-:W-:Y:S01]  /*1a0a0*/  @P1 FMUL R186, R186, 0.25 ;  /* 0x3e800000baba1820 */ /* 0x000fe20000400000 */
[----:B------:R-:W-:Y:S01]  /*1a0b0*/  @P1 FMUL R188, R188, 0.25 ;  /* 0x3e800000bcbc1820 */ /* 0x000fe20000400000 */
[----:B------:R-:W-:Y:S01]  /*1a0c0*/  @P1 FMUL R190, R190, 0.25 ;  /* 0x3e800000bebe1820 */ /* 0x000fe20000400000 */
[----:B------:R-:W-:Y:S01]  /*1a0d0*/  @P1 FMUL R189, R189, 0.25 ;  /* 0x3e800000bdbd1820 */ /* 0x000fe20000400000 */
[----:B------:R-:W-:Y:S01]  /*1a0e0*/  @P1 FMUL R191, R191, 0.25 ;  /* 0x3e800000bfbf1820 */ /* 0x000fe20000400000 */
[----:B------:R-:W-:Y:S01]  /*1a0f0*/  @P1 FMUL R192, R192, 0.25 ;  /* 0x3e800000c0c01820 */ /* 0x000fe20000400000 */
[----:B------:R-:W-:Y:S01]  /*1a100*/  @P1 FMUL R194, R194, 0.25 ;  /* 0x3e800000c2c21820 */ /* 0x000fe20000400000 */
[C---:B--2---:R-:W-:Y:S01]  /*1a110*/  FMUL R248, R2.reuse, R180 ;  /* 0x000000b402f87220 */ /* 0x044fe20000400000 */
[----:B------:R-:W-:Y:S01]  /*1a120*/  FMUL R5, R2, R182 ;  /* 0x000000b602057220 */ /* 0x000fe20000400000 */
[----:B------:R-:W-:Y:S01]  /*1a130*/  @P1 FMUL R185, R185, 0.25 ;  /* 0x3e800000b9b91820 */ /* 0x000fe20000400000 */
[----:B------:R-:W-:Y:S01]  /*1a140*/  @P1 FMUL R187, R187, 0.25 ;  /* 0x3e800000bbbb1820 */ /* 0x000fe20000400000 */
[----:B------:R-:W-:Y:S01]  /*1a150*/  @P1 FMUL R193, R193, 0.25 ;  /* 0x3e800000c1c11820 */ /* 0x000fe20000400000 */
[----:B------:R-:W-:Y:S01]  /*1a160*/  @P1 FMUL R195, R195, 0.25 ;  /* 0x3e800000c3c31820 */ /* 0x000fe20000400000 */
[----:B------:R-:W-:Y:S01]  /*1a170*/  @!P3 FMUL R181, R181, 16777216 ;  /* 0x4b800000b5b5b820 */ /* 0x000fe20000400000 */
        /* <DEDUP_REMOVED lines=13> */
[----:B------:R-:W-:Y:S01]  /*1a250*/  F2FP.F16.F32.PACK_AB R248, R5, R248 ;  /* 0x000000f805f8723e */ /* 0x000fe200000000ff */
        /* <DEDUP_REMOVED lines=10> */
[----:B------:R-:W-:-:S02]  /*1a300*/  IMAD R3, R4, 0x8, R3 ;  /* 0x0000000804037824 */ /* 0x000fc400078e0203 */
[C---:B------:R-:W-:Y:S01]  /*1a310*/  FMUL R245, R2.reuse, R185 ;  /* 0x000000b902f57220 */ /* 0x040fe20000400000 */
[C---:B------:R-:W-:Y:S01]  /*1a320*/  FMUL R4, R2.reuse, R187 ;  /* 0x000000bb02047220 */ /* 0x040fe20000400000 */
[C---:B------:R-:W-:Y:S01]  /*1a330*/  FMUL R247, R2.reuse, R193 ;  /* 0x000000c102f77220 */ /* 0x040fe20000400000 */
[----:B------:R-:W-:Y:S01]  /*1a340*/  FMUL R6, R2, R195 ;  /* 0x000000c302067220 */ /* 0x000fe20000400000 */
[----:B------:R-:W-:Y:S01]  /*1a350*/  F2FP.F16.F32.PACK_AB R244, R183, R244 ;  /* 0x000000f4b7f4723e */ /* 0x000fe200000000ff */
[----:B------:R-:W-:Y:S01]  /*1a360*/  @P1 FMUL R204, R204, 0.25 ;  /* 0x3e800000cccc1820 */ /* 0x000fe20000400000 */
[----:B------:R-:W-:Y:S01]  /*1a370*/  F2FP.F16.F32.PACK_AB R249, R186, R249 ;  /* 0x000000f9baf9723e */ /* 0x000fe200000000ff */
[----:B------:R-:W-:Y:S01]  /*1a380*/  @P1 FMUL R206, R206, 0.25 ;  /* 0x3e800000cece1820 */ /* 0x000fe20000400000 */
[----:B------:R-:W-:Y:S01]  /*1a390*/  F2FP.F16.F32.PACK_AB R250, R5, R250 ;  /* 0x000000fa05fa723e */ /* 0x000fe200000000ff */
[----:B------:R-:W-:Y:S01]  /*1a3a0*/  @P1 FMUL R208, R208, 0.25 ;  /* 0x3e800000d0d01820 */ /* 0x000fe20000400000 */
[----:B------:R-:W-:Y:S01]  /*1a3b0*/  F2FP.F16.F32.PACK_AB R246, R191, R246 ;  /* 0x000000f6bff6723e */ /* 0x000fe200000000ff */
[----:B------:R-:W-:Y:S01]  /*1a3c0*/  @P1 FMUL R210, R210, 0.25 ;  /* 0x3e800000d2d21820 */ /* 0x000fe20000400000 */
[----:B------:R-:W-:Y:S01]  /*1a3d0*/  F2FP.F16.F32.PACK_AB R251, R194, R251 ;  /* 0x000000fbc2fb723e */ /* 0x000fe200000000ff */
[----:B------:R-:W-:Y:S01]  /*1a3e0*/  @!P3 FMUL R204, R204, 16777216 ;  /* 0x4b800000ccccb820 */ /* 0x000fe20000400000 */
[----:B------:R-:W-:Y:S01]  /*1a3f0*/  LDTM.x64 R132, tmem[UR6+0x40] ;  /* 0x00004006008479ee */ /* 0x000fe20008340000 */
[----:B------:R-:W-:Y:S01]  /*1a400*/  F2FP.F16.F32.PACK_AB R245, R4, R245 ;  /* 0x000000f504f5723e */ /* 0x000fe200000000ff */
[----:B-1----:R-:W-:Y:S01]  /*1a410*/  LDTM.x64 R68, tmem[UR6+0x80] ;  /* 0x00008006004479ee */ /* 0x002fe20008340000 */
[----:B------:R-:W-:Y:S01]  /*1a420*/  F2FP.F16.F32.PACK_AB R247, R6, R247 ;  /* 0x000000f706f7723e */ /* 0x000fe200000000ff */
[----:B------:R-:W-:Y:S01]  /*1a430*/  @!P3 FMUL R206, R206, 16777216 ;  /* 0x4b800000ceceb820 */ /* 0x000fe20000400000 */
[----:B------:R-:W1:Y:S01]  /*1a440*/  LDTM.x64 R4, tmem[UR6+0xc0] ;  /* 0x0000c006000479ee */ /* 0x000e620008340000 */
[----:B------:R-:W-:Y:S01]  /*1a450*/  NOP ;  /* 0x0000000000007918 */ /* 0x000fe20000000000 */
[----:B---3--:R2:W-:Y:S01]  /*1a460*/  STS.128 [R3], R248 ;  /* 0x000000f803007388 */ /* 0x0085e20000000c00 */
[----:B------:R-:W-:Y:S01]  /*1a470*/  @!P3 FMUL R208, R208, 16777216 ;  /* 0x4b800000d0d0b820 */ /* 0x000fe20000400000 */
[----:B------:R-:W-:Y:S01]  /*1a480*/  @!P3 FMUL R210, R210, 16777216 ;  /* 0x4b800000d2d2b820 */ /* 0x000fe20000400000 */
[----:B------:R-:W-:Y:S01]  /*1a490*/  @P1 FMUL R196, R196, 0.25 ;  /* 0x3e800000c4c41820 */ /* 0x000fe20000400000 */
[----:B------:R3:W-:Y:S01]  /*1a4a0*/  STS.128 [R3+0x400], R244 ;  /* 0x000400f403007388 */ /* 0x0007e20000000c00 */
[----:B------:R-:W-:Y:S01]  /*1a4b0*/  FMUL R208, R2, R208 ;  /* 0x000000d002d07220 */ /* 0x000fe20000400000 */
[----:B------:R-:W-:Y:S01]  /*1a4c0*/  @P1 FMUL R198, R198, 0.25 ;  /* 0x3e800000c6c61820 */ /* 0x000fe20000400000 */
[----:B------:R-:W-:Y:S01]  /*1a4d0*/  @!P3 FMUL R196, R196, 16777216 ;  /* 0x4b800000c4c4b820 */ /* 0x000fe20000400000 */
[----:B------:R-:W-:Y:S01]  /*1a4e0*/  @P1 FMUL R200, R200, 0.25 ;  /* 0x3e800000c8c81820 */ /* 0x000fe20000400000 */
[----:B------:R-:W-:Y:S01]  /*1a4f0*/  @P1 FMUL R202, R202, 0.25 ;  /* 0x3e800000caca1820 */ /* 0x000fe20000400000 */
[----:B------:R-:W-:Y:S01]  /*1a500*/  @!P3 FMUL R198, R198, 16777216 ;  /* 0x4b800000c6c6b820 */ /* 0x000fe20000400000 */
[----:B------:R-:W-:Y:S01]  /*1a510*/  @P1 FMUL R197, R197, 0.25 ;  /* 0x3e800000c5c51820 */ /* 0x000fe20000400000 */
[----:B------:R-:W-:Y:S01]  /*1a520*/  @P1 FMUL R199, R199, 0.25 ;  /* 0x3e800000c7c71820 */ /* 0x000fe20000400000 */
[C---:B------:R-:W-:Y:S01]  /*1a530*/  FMUL R196, R2.reuse, R196 ;  /* 0x000000c402c47220 */ /* 0x040fe20000400000 */
[----:B------:R-:W-:Y:S01]  /*1a540*/  FMUL R198, R2, R198 ;  /* 0x000000c602c67220 */ /* 0x000fe20000400000 */
[----:B------:R-:W-:Y:S01]  /*1a550*/  @!P3 FMUL R200, R200, 16777216 ;  /* 0x4b800000c8c8b820 */ /* 0x000fe20000400000 */
[----:B--2---:R-:W2:Y:S01]  /*1a560*/  S2R R251, SR_TID.X ;  /* 0x0000000000fb7919 */ /* 0x004ea20000002100 */
[----:B------:R-:W-:Y:S01]  /*1a570*/  FMUL R249, R2, R210 ;  /* 0x000000d202f97220 */ /* 0x000fe20000400000 */
[----:B------:R-:W-:Y:S01]  /*1a580*/  @!P3 FMUL R202, R202, 16777216 ;  /* 0x4b800000cacab820 */ /* 0x000fe20000400000 */
[----:B------:R-:W-:Y:S01]  /*1a590*/  @!P3 FMUL R197, R197, 16777216 ;  /* 0x4b800000c5c5b820 */ /* 0x000fe20000400000 */
[C---:B---3--:R-:W-:Y:S01]  /*1a5a0*/  FMUL R246, R2.reuse, R204 ;  /* 0x000000cc02f67220 */ /* 0x048fe20000400000 */
[----:B------:R-:W-:Y:S01]  /*1a5b0*/  FMUL R247, R2, R206 ;  /* 0x000000ce02f77220 */ /* 0x000fe20000400000 */
[----:B------:R-:W-:Y:S01]  /*1a5c0*/  @!P3 FMUL R199, R199, 16777216 ;  /* 0x4b800000c7c7b820 */ /* 0x000fe20000400000 */
[----:B------:R-:W-:Y:S01]  /*1a5d0*/  @P1 FMUL R201, R201, 0.25 ;  /* 0x3e800000c9c91820 */ /* 0x000fe20000400000 */
[----:B------:R-:W-:Y:S01]  /*1a5e0*/  @P1 FMUL R203, R203, 0.25 ;  /* 0x3e800000cbcb1820 */ /* 0x000fe20000400000 */
[----:B------:R-:W-:Y:S01]  /*1a5f0*/  @P1 FMUL R205, R205, 0.25 ;  /* 0x3e800000cdcd1820 */ /* 0x000fe20000400000 */
[----:B------:R-:W-:Y:S01]  /*1a600*/  F2FP.F16.F32.PACK_AB R246, R247, R246 ;  /* 0x000000f6f7f6723e */ /* 0x000fe200000000ff */
[----:B------:R-:W-:Y:S01]  /*1a610*/  @P1 FMUL R207, R207, 0.25 ;  /* 0x3e800000cfcf1820 */ /* 0x000fe20000400000 */
[----:B------:R-:W-:Y:S01]  /*1a620*/  F2FP.F16.F32.PACK_AB R247, R249, R208 ;  /* 0x000000d0f9f7723e */ /* 0x000fe200000000ff */
[----:B------:R-:W-:Y:S01]  /*1a630*/  @P1 FMUL R209, R209, 0.25 ;  /* 0x3e800000d1d11820 */ /* 0x000fe20000400000 */
[----:B------:R-:W-:Y:S01]  /*1a640*/  @P1 FMUL R211, R211, 0.25 ;  /* 0x3e800000d3d31820 */ /* 0x000fe20000400000 */
[----:B------:R-:W-:Y:S01]  /*1a650*/  F2FP.F16.F32.PACK_AB R244, R198, R196 ;  /* 0x000000c4c6f4723e */ /* 0x000fe200000000ff */
[C---:B------:R-:W-:Y:S01]  /*1a660*/  FMUL R245, R2.reuse, R200 ;  /* 0x000000c802f57220 */ /* 0x040fe20000400000 */
[C---:B------:R-:W-:Y:S01]  /*1a670*/  FMUL R202, R2.reuse, R202 ;  /* 0x000000ca02ca7220 */ /* 0x040fe20000400000 */
[C---:B------:R-:W-:Y:S01]  /*1a680*/  FMUL R196, R2.reuse, R197 ;  /* 0x000000c502c47220 */ /* 0x040fe20000400000 */
[----:B------:R-:W-:Y:S01]  /*1a690*/  FMUL R199, R2, R199 ;  /* 0x000000c702c77220 */ /* 0x000fe20000400000 */
[----:B------:R-:W-:Y:S01]  /*1a6a0*/  @!P3 FMUL R201, R201, 16777216 ;  /* 0x4b800000c9c9b820 */ /* 0x000fe20000400000 */
[----:B------:R-:W-:Y:S01]  /*1a6b0*/  @!P3 FMUL R203, R203, 16777216 ;  /* 0x4b800000cbcbb820 */ /* 0x000fe20000400000 */
[----:B------:R-:W-:Y:S01]  /*1a6c0*/  @!P3 FMUL R205, R205, 16777216 ;  /* 0x4b800000cdcdb820 */ /* 0x000fe20000400000 */
[----:B------:R-:W-:Y:S01]  /*1a6d0*/  @!P3 FMUL R207, R207, 16777216 ;  /* 0x4b800000cfcfb820 */ /* 0x000fe20000400000 */
[----:B------:R-:W-:Y:S01]  /*1a6e0*/  @!P3 FMUL R209, R209, 16777216 ;  /* 0x4b800000d1d1b820 */ /* 0x000fe20000400000 */
[----:B------:R-:W-:Y:S01]  /*1a6f0*/  @!P3 FMUL R211, R211, 16777216 ;  /* 0x4b800000d3d3b820 */ /* 0x000fe20000400000 */
[----:B------:R-:W-:Y:S01]  /*1a700*/  F2FP.F16.F32.PACK_AB R245, R202, R245 ;  /* 0x000000f5caf5723e */ /* 0x000fe200000000ff */
[----:B-1----:R-:W-:Y:S01]  /*1a710*/  BAR.SYNC.DEFER_BLOCKING 0x0 ;  /* 0x0000000000007b1d */ /* 0x002fe20000010000 */
[----:B------:R-:W-:Y:S01]  /*1a720*/  F2FP.F16.F32.PACK_AB R196, R199, R196 ;  /* 0x000000c4c7c4723e */ /* 0x000fe200000000ff */
[C---:B------:R-:W-:Y:S01]  /*1a730*/  FMUL R197, R2.reuse, R201 ;  /* 0x000000c902c57220 */ /* 0x040fe20000400000 */
[C---:B------:R-:W-:Y:S01]  /*1a740*/  FMUL R198, R2.reuse, R203 ;  /* 0x000000cb02c67220 */ /* 0x040fe20000400000 */
[C---:B------:R-:W-:Y:S01]  /*1a750*/  FMUL R205, R2.reuse, R205 ;  /* 0x000000cd02cd7220 */ /* 0x040fe20000400000 */
[----:B--2---:R-:W-:Y:S01]  /*1a760*/  LOP3.LUT R208, R251, 0x7f, RZ, 0xc0, !PT ;  /* 0x0000007ffbd07812 */ /* 0x004fe200078ec0ff */
[C---:B------:R-:W-:Y:S01]  /*1a770*/  FMUL R200, R2.reuse, R207 ;  /* 0x000000cf02c87220 */ /* 0x040fe20000400000 */
[C---:B------:R-:W-:Y:S01]  /*1a780*/  FMUL R199, R2.reuse, R209 ;  /* 0x000000d102c77220 */ /* 0x040fe20000400000 */
[----:B------:R-:W-:Y:S01]  /*1a790*/  FMUL R202, R2, R211 ;  /* 0x000000d302ca7220 */ /* 0x000fe20000400000 */
[----:B------:R-:W-:Y:S01]  /*1a7a0*/  LEA R204, R208, UR4, 0x4 ;  /* 0x00000004d0cc7c11 */ /* 0x000fe2000f8e20ff */
[----:B------:R-:W-:Y:S01]  /*1a7b0*/  @P1 FMUL R212, R212, 0.25 ;  /* 0x3e800000d4d41820 */ /* 0x000fe20000400000 */
[----:B------:R-:W-:Y:S01]  /*1a7c0*/  F2FP.F16.F32.PACK_AB R197, R198, R197 ;  /* 0x000000c5c6c5723e */ /* 0x000fe200000000ff */
[----:B------:R-:W-:Y:S01]  /*1a7d0*/  @P1 FMUL R214, R214, 0.25 ;  /* 0x3e800000d6d61820 */ /* 0x000fe20000400000 */
[----:B------:R-:W-:Y:S01]  /*1a7e0*/  F2FP.F16.F32.PACK_AB R198, R200, R205 ;  /* 0x000000cdc8c6723e */ /* 0x000fe200000000ff */
[----:B------:R-:W-:Y:S01]  /*1a7f0*/  STL [R1+0xa4], R204 ;  /* 0x0000a4cc01007387 */ /* 0x000fe20000100800 */
[----:B------:R-:W-:Y:S01]  /*1a800*/  F2FP.F16.F32.PACK_AB R199, R202, R199 ;  /* 0x000000c7cac7723e */ /* 0x000fe200000000ff */
[----:B------:R-:W-:Y:S01]  /*1a810*/  @!P3 FMUL R212, R212, 16777216 ;  /* 0x4b800000d4d4b820 */ /* 0x000fe20000400000 */
[----:B------:R-:W-:Y:S01]  /*1a820*/  @!P3 FMUL R214, R214, 16777216 ;  /* 0x4b800000d6d6b820 */ /* 0x000fe20000400000 */
[----:B------:R-:W-:Y:S01]  /*1a830*/  @P1 FMUL R220, R220, 0.25 ;  /* 0x3e800000dcdc1820 */ /* 0x000fe20000400000 */
[----:B------:R-:W-:Y:S01]  /*1a840*/  @P1 FMUL R222, R222, 0.25 ;  /* 0x3e800000dede1820 */ /* 0x000fe20000400000 */
[----:B------:R-:W-:Y:S01]  /*1a850*/  @P1 FMUL R224, R224, 0.25 ;  /* 0x3e800000e0e01820 */ /* 0x000fe20000400000 */
[----:B------:R-:W-:Y:S01]  /*1a860*/  @P1 FMUL R226, R226, 0.25 ;  /* 0x3e800000e2e21820 */ /* 0x000fe20000400000 */
[C---:B------:R-:W-:Y:S01]  /*1a870*/  FMUL R212, R2.reuse, R212 ;  /* 0x000000d402d47220 */ /* 0x040fe20000400000 */
[----:B------:R-:W-:Y:S01]  /*1a880*/  FMUL R201, R2, R214 ;  /* 0x000000d602c97220 */ /* 0x000fe20000400000 */
[----:B------:R-:W1:Y:S01]  /*1a890*/  LDS.128 R248, [R204] ;  /* 0x00000000ccf87984 */ /* 0x000e620000000c00 */
[----:B------:R-:W-:Y:S01]  /*1a8a0*/  @!P3 FMUL R220, R220, 16777216 ;  /* 0x4b800000dcdcb820 */ /* 0x000fe20000400000 */
[----:B------:R-:W-:Y:S01]  /*1a8b0*/  @!P3 FMUL R222, R222, 16777216 ;  /* 0x4b800000dedeb820 */ /* 0x000fe20000400000 */
[----:B------:R-:W-:Y:S01]  /*1a8c0*/  @!P3 FMUL R224, R224, 16777216 ;  /* 0x4b800000e0e0b820 */ /* 0x000fe20000400000 */
[----:B------:R-:W-:Y:S01]  /*1a8d0*/  @!P3 FMUL R226, R226, 16777216 ;  /* 0x4b800000e2e2b820 */ /* 0x000fe20000400000 */
[----:B------:R-:W-:Y:S01]  /*1a8e0*/  @P1 FMUL R216, R216, 0.25 ;  /* 0x3e800000d8d81820 */ /* 0x000fe20000400000 */
[----:B------:R-:W-:Y:S01]  /*1a8f0*/  @P1 FMUL R218, R218, 0.25 ;  /* 0x3e800000dada1820 */ /* 0x000fe20000400000 */
[----:B------:R-:W-:Y:S01]  /*1a900*/  FMUL R224, R2, R224 ;  /* 0x000000e002e07220 */ /* 0x000fe20000400000 */
[----:B------:R-:W-:Y:S01]  /*1a910*/  @P1 FMUL R213, R213, 0.25 ;  /* 0x3e800000d5d51820 */ /* 0x000fe20000400000 */
[----:B------:R-:W-:Y:S01]  /*1a920*/  @!P3 FMUL R216, R216, 16777216 ;  /* 0x4b800000d8d8b820 */ /* 0x000fe20000400000 */
[----:B------:R-:W-:Y:S01]  /*1a930*/  @!P3 FMUL R218, R218, 16777216 ;  /* 0x4b800000dadab820 */ /* 0x000fe20000400000 */
[----:B------:R-:W-:Y:S01]  /*1a940*/  @P1 FMUL R215, R215, 0.25 ;  /* 0x3e800000d7d71820 */ /* 0x000fe20000400000 */
[----:B------:R-:W-:Y:S01]  /*1a950*/  @!P3 FMUL R213, R213, 16777216 ;  /* 0x4b800000d5d5b820 */ /* 0x000fe20000400000 */
[----:B------:R-:W-:Y:S01]  /*1a960*/  @P1 FMUL R217, R217, 0.25 ;  /* 0x3e800000d9d91820 */ /* 0x000fe20000400000 */
[C---:B------:R-:W-:Y:S01]  /*1a970*/  FMUL R218, R2.reuse, R218 ;  /* 0x000000da02da7220 */ /* 0x040fe20000400000 */
[----:B------:R-:W-:Y:S01]  /*1a980*/  @!P3 FMUL R215, R215, 16777216 ;  /* 0x4b800000d7d7b820 */ /* 0x000fe20000400000 */
[----:B------:R-:W-:Y:S01]  /*1a990*/  @P1 FMUL R219, R219, 0.25 ;  /* 0x3e800000dbdb1820 */ /* 0x000fe20000400000 */
[----:B------:R-:W-:Y:S01]  /*1a9a0*/  @P1 FMUL R221, R221, 0.25 ;  /* 0x3e800000dddd1820 */ /* 0x000fe20000400000 */
[----:B------:R-:W-:Y:S01]  /*1a9b0*/  @P1 FMUL R223, R223, 0.25 ;  /* 0x3e800000dfdf1820 */ /* 0x000fe20000400000 */
[C---:B------:R-:W-:Y:S01]  /*1a9c0*/  FMUL R213, R2.reuse, R213 ;  /* 0x000000d502d57220 */ /* 0x040fe20000400000 */
[----:B------:R-:W-:Y:S01]  /*1a9d0*/  FMUL R210, R2, R215 ;  /* 0x000000d702d27220 */ /* 0x000fe20000400000 */
[----:B------:R-:W-:Y:S01]  /*1a9e0*/  @!P3 FMUL R217, R217, 16777216 ;  /* 0x4b800000d9d9b820 */ /* 0x000fe20000400000 */
[----:B------:R-:W-:Y:S01]  /*1a9f0*/  @!P3 FMUL R219, R219, 16777216 ;  /* 0x4b800000dbdbb820 */ /* 0x000fe20000400000 */
[----:B------:R-:W-:Y:S01]  /*1aa00*/  @!P3 FMUL R221, R221, 16777216 ;  /* 0x4b800000ddddb820 */ /* 0x000fe20000400000 */
[----:B------:R-:W-:Y:S01]  /*1aa10*/  @!P3 FMUL R223, R223, 16777216 ;  /* 0x4b800000dfdfb820 */ /* 0x000fe20000400000 */
[----:B------:R-:W-:-:S02]  /*1aa20*/  VIADD R209, R252, 0xc0cafb0d ;  /* 0xc0cafb0dfcd17836 */ /* 0x000fc40000000000 */
[----:B------:R-:W-:Y:S02]  /*1aa30*/  HFMA2 R211, -RZ, RZ, 1.443359375, -0.2030029296875 ;  /* 0x3dc6b27fffd37431 */ /* 0x000fe400000001ff */
[----:B------:R-:W-:Y:S01]  /*1aa40*/  FMUL R221, R2, R221 ;  /* 0x000000dd02dd7220 */ /* 0x000fe20000400000 */
[----:B------:R-:W-:Y:S01]  /*1aa50*/  @P1 FMUL R225, R225, 0.25 ;  /* 0x3e800000e1e11820 */ /* 0x000fe20000400000 */
[----:B------:R-:W-:Y:S01]  /*1aa60*/  @P1 FMUL R227, R227, 0.25 ;  /* 0x3e800000e3e31820 */ /* 0x000fe20000400000 */
[----:B------:R-:W-:Y:S01]  /*1aa70*/  LOP3.LUT R209, R209, 0xff800000, RZ, 0xc0, !PT ;  /* 0xff800000d1d17812 */ /* 0x000fe200078ec0ff */
[----:B------:R-:W-:Y:S01]  /*1aa80*/  @P1 FMUL R182, R182, 0.25 ;  /* 0x3e800000b6b61820 */ /* 0x000fe20000400000 */
[----:B------:R-:W-:Y:S01]  /*1aa90*/  @!P3 FMUL R225, R225, 16777216 ;  /* 0x4b800000e1e1b820 */ /* 0x000fe20000400000 */
[----:B------:R-:W-:Y:S01]  /*1aaa0*/  @!P3 FMUL R227, R227, 16777216 ;  /* 0x4b800000e3e3b820 */ /* 0x000fe20000400000 */
[----:B------:R-:W-:Y:S01]  /*1aab0*/  @P1 FMUL R236, R236, 0.25 ;  /* 0x3e800000ecec1820 */ /* 0x000fe20000400000 */
[----:B------:R-:W-:Y:S01]  /*1aac0*/  @P1 FMUL R238, R238, 0.25 ;  /* 0x3e800000eeee1820 */ /* 0x000fe20000400000 */
[----:B------:R-:W-:Y:S01]  /*1aad0*/  @P1 FMUL R136, R136, 0.25 ;  /* 0x3e80000088881820 */ /* 0x000fe20000400000 */
[----:B------:R-:W-:Y:S01]  /*1aae0*/  @P1 FMUL R69, R69, 0.25 ;  /* 0x3e80000045451820 */ /* 0x000fe20000400000 */
[----:B------:R-:W-:Y:S01]  /*1aaf0*/  @!P3 FMUL R182, R182, 16777216 ;  /* 0x4b800000b6b6b820 */ /* 0x000fe20000400000 */
[----:B------:R-:W-:Y:S01]  /*1ab00*/  @!P3 FMUL R236, R236, 16777216 ;  /* 0x4b800000ececb820 */ /* 0x000fe20000400000 */
[----:B-1----:R-:W-:Y:S01]  /*1ab10*/  STL.64 [R1], R248 ;  /* 0x000000f801007387 */ /* 0x002fe20000100a00 */
[----:B------:R-:W-:Y:S01]  /*1ab20*/  @!P3 FMUL R238, R238, 16777216 ;  /* 0x4b800000eeeeb820 */ /* 0x000fe20000400000 */
[----:B------:R-:W-:Y:S01]  /*1ab30*/  @P1 FMUL R6, R6, 0.25 ;  /* 0x3e80000006061820 */ /* 0x000fe20000400000 */
[----:B------:R-:W-:Y:S01]  /*1ab40*/  @!P3 FMUL R136, R136, 16777216 ;  /* 0x4b8000008888b820 */ /* 0x000fe20000400000 */
[----:B------:R-:W-:Y:S01]  /*1ab50*/  STL.64 [R1+0x8], R250 ;  /* 0x000008fa01007387 */ /* 0x000fe20000100a00 */
[----:B------:R-:W-:Y:S01]  /*1ab60*/  @!P3 FMUL R69, R69, 16777216 ;  /* 0x4b8000004545b820 */ /* 0x000fe20000400000 */
[C---:B------:R-:W-:Y:S01]  /*1ab70*/  FMUL R236, R2.reuse, R236 ;  /* 0x000000ec02ec7220 */ /* 0x040fe20000400000 */
[----:B------:R-:W-:Y:S01]  /*1ab80*/  FMUL R238, R2, R238 ;  /* 0x000000ee02ee7220 */ /* 0x000fe20000400000 */
[----:B------:R-:W-:Y:S01]  /*1ab90*/  LDS.128 R248, [R204+0x800] ;  /* 0x00080000ccf87984 */ /* 0x000fe20000000c00 */
[----:B------:R-:W-:Y:S01]  /*1aba0*/  @!P3 FMUL R6, R6, 16777216 ;  /* 0x4b8000000606b820 */ /* 0x000fe20000400000 */
[----:B------:R-:W-:Y:S01]  /*1abb0*/  @P1 FMUL R149, R149, 0.25 ;  /* 0x3e80000095951820 */ /* 0x000fe20000400000 */
[----:B------:R-:W-:Y:S01]  /*1abc0*/  @P1 FMUL R180, R180, 0.25 ;  /* 0x3e800000b4b41820 */ /* 0x000fe20000400000 */
[----:B------:R-:W-:Y:S01]  /*1abd0*/  BAR.SYNC.DEFER_BLOCKING 0x0 ;  /* 0x0000000000007b1d */ /* 0x000fe20000010000 */
[----:B------:R-:W-:Y:S01]  /*1abe0*/  @P1 FMUL R228, R228, 0.25 ;  /* 0x3e800000e4e41820 */ /* 0x000fe20000400000 */
[----:B------:R-:W-:Y:S01]  /*1abf0*/  @P1 FMUL R230, R230, 0.25 ;  /* 0x3e800000e6e61820 */ /* 0x000fe20000400000 */
[----:B------:R-:W-:Y:S01]  /*1ac00*/  @P1 FMUL R231, R231, 0.25 ;  /* 0x3e800000e7e71820 */ /* 0x000fe20000400000 */
[----:B------:R-:W-:Y:S01]  /*1ac10*/  @P1 FMUL R133, R133, 0.25 ;  /* 0x3e80000085851820 */ /* 0x000fe20000400000 */
[----:B------:R-:W-:Y:S01]  /*1ac20*/  @P1 FMUL R170, R170, 0.25 ;  /* 0x3e800000aaaa1820 */ /* 0x000fe20000400000 */
[----:B------:R-:W-:Y:S01]  /*1ac30*/  @P1 FMUL R68, R68, 0.25 ;  /* 0x3e80000044441820 */ /* 0x000fe20000400000 */
[----:B------:R-:W-:Y:S01]  /*1ac40*/  @P1 FMUL R71, R71, 0.25 ;  /* 0x3e80000047471820 */ /* 0x000fe20000400000 */
[----:B------:R-:W1:Y:S01]  /*1ac50*/  S2R R208, SR_TID.X ;  /* 0x0000000000d07919 */ /* 0x000e620000002100 */
        /* <DEDUP_REMOVED lines=10> */
[----:B------:R-:W-:Y:S01]  /*1ad00*/  @!P3 FMUL R228, R228, 16777216 ;  /* 0x4b800000e4e4b820 */ /* 0x000fe20000400000 */
[----:B------:R-:W-:Y:S01]  /*1ad10*/  @!P3 FMUL R230, R230, 16777216 ;  /* 0x4b800000e6e6b820 */ /* 0x000fe20000400000 */
[----:B------:R-:W-:Y:S01]  /*1ad20*/  @!P3 FMUL R231, R231, 16777216 ;  /* 0x4b800000e7e7b820 */ /* 0x000fe20000400000 */
[----:B------:R-:W-:Y:S01]  /*1ad30*/  @P1 FMUL R152, R152, 0.25 ;  /* 0x3e80000098981820 */ /* 0x000fe20000400000 */
[----:B------:R-:W-:Y:S01]  /*1ad40*/  @P1 FMUL R153, R153, 0.25 ;  /* 0x3e80000099991820 */ /* 0x000fe20000400000 */
[----:B------:R-:W-:Y:S01]  /*1ad50*/  STS.128 [R3], R244 ;  /* 0x000000f403007388 */ /* 0x000fe20000000c00 */
[----:B------:R-:W-:Y:S01]  /*1ad60*/  @!P3 FMUL R133, R133, 16777216 ;  /* 0x4b8000008585b820 */ /* 0x000fe20000400000 */
[----:B------:R-:W-:Y:S01]  /*1ad70*/  @!P3 FMUL R170, R170, 16777216 ;  /* 0x4b800000aaaab820 */ /* 0x000fe20000400000 */
[----:B------:R-:W-:Y:S01]  /*1ad80*/  @P1 FMUL R90, R90, 0.25 ;  /* 0x3e8000005a5a1820 */ /* 0x000fe20000400000 */
[----:B------:R2:W-:Y:S01]  /*1ad90*/  STS.128 [R3+0x400], R196 ;  /* 0x000400c403007388 */ /* 0x0005e20000000c00 */
        /* <DEDUP_REMOVED lines=15> */
[----:B--2---:R-:W-:Y:S01]  /*1ae90*/  F2FP.F16.F32.PACK_AB R196, R201, R212 ;  /* 0x000000d4c9c4723e */ /* 0x004fe200000000ff */
[C---:B------:R-:W-:Y:S01]  /*1aea0*/  FMUL R198, R2.reuse, R220 ;  /* 0x000000dc02c67220 */ /* 0x040fe20000400000 */
[C---:B------:R-:W-:Y:S01]  /*1aeb0*/  FMUL R199, R2.reuse, R222 ;  /* 0x000000de02c77220 */ /* 0x040fe20000400000 */
[C---:B------:R-:W-:Y:S01]  /*1aec0*/  FMUL R201, R2.reuse, R226 ;  /* 0x000000e202c97220 */ /* 0x040fe20000400000 */
[C---:B------:R-:W-:Y:S01]  /*1aed0*/  FMUL R197, R2.reuse, R216 ;  /* 0x000000d802c57220 */ /* 0x040fe20000400000 */
[----:B------:R-:W-:Y:S01]  /*1aee0*/  FMUL R212, R2, R227 ;  /* 0x000000e302d47220 */ /* 0x000fe20000400000 */
[----:B------:R-:W-:Y:S01]  /*1aef0*/  @!P3 FMUL R116, R116, 16777216 ;  /* 0x4b8000007474b820 */ /* 0x000fe20000400000 */
[----:B------:R-:W-:Y:S01]  /*1af00*/  F2FP.F16.F32.PACK_AB R198, R199, R198 ;  /* 0x000000c6c7c6723e */ /* 0x000fe200000000ff */
[----:B------:R-:W-:Y:S01]  /*1af10*/  @!P3 FMUL R181, R181, 16777216 ;  /* 0x4b800000b5b5b820 */ /* 0x000fe20000400000 */
[----:B------:R-:W-:Y:S01]  /*1af20*/  F2FP.F16.F32.PACK_AB R199, R201, R224 ;  /* 0x000000e0c9c7723e */ /* 0x000fe200000000ff */
[----:B------:R-:W-:Y:S01]  /*1af30*/  BAR.SYNC.DEFER_BLOCKING 0x0 ;  /* 0x0000000000007b1d */ /* 0x000fe20000010000 */
[----:B------:R-:W-:Y:S01]  /*1af40*/  F2FP.F16.F32.PACK_AB R197, R218, R197 ;  /* 0x000000c5dac5723e */ /* 0x000fe200000000ff */
[----:B------:R-:W-:Y:S01]  /*1af50*/  FMUL R224, R2, R180 ;  /* 0x000000b402e07220 */ /* 0x000fe20000400000 */
[----:B------:R-:W-:Y:S01]  /*1af60*/  @!P3 FMUL R104, R104, 16777216 ;  /* 0x4b8000006868b820 */ /* 0x000fe20000400000 */
[----:B------:R-:W-:Y:S01]  /*1af70*/  @!P3 FMUL R108, R108, 16777216 ;  /* 0x4b8000006c6cb820 */ /* 0x000fe20000400000 */
[----:B------:R-:W-:Y:S01]  /*1af80*/  @!P3 FMUL R119, R119, 16777216 ;  /* 0x4b8000007777b820 */ /* 0x000fe20000400000 */
[----:B------:R-:W-:Y:S01]  /*1af90*/  @!P3 FMUL R120, R120, 16777216 ;  /* 0x4b8000007878b820 */ /* 0x000fe20000400000 */
[----:B------:R-:W-:Y:S01]  /*1afa0*/  FMUL R218, R2, R228 ;  /* 0x000000e402da7220 */ /* 0x000fe20000400000 */
[----:B------:R-:W-:Y:S01]  /*1afb0*/  @!P3 FMUL R152, R152, 16777216 ;  /* 0x4b8000009898b820 */ /* 0x000fe20000400000 */
[----:B------:R-:W-:Y:S01]  /*1afc0*/  @!P3 FMUL R153, R153, 16777216 ;  /* 0x4b8000009999b820 */ /* 0x000fe20000400000 */
[----:B------:R-:W-:Y:S01]  /*1afd0*/  FMUL R227, R2, R133 ;  /* 0x0000008502e37220 */ /* 0x000fe20000400000 */
        /* <DEDUP_REMOVED lines=12> */
[----:B------:R-:W-:Y:S01]  /*1b0a0*/  @P1 FMUL R70, R70, 0.25 ;  /* 0x3e80000046461820 */ /* 0x000fe20000400000 */
[----:B------:R-:W2:Y:S01]  /*1b0b0*/  LDS.128 R200, [R204] ;  /* 0x00000000ccc87984 */ /* 0x000ea20000000c00 */
[C---:B------:R-:W-:Y:S01]  /*1b0c0*/  FMUL R133, R2.reuse, R68 ;  /* 0x0000004402857220 */ /* 0x040fe20000400000 */
[C---:B------:R-:W-:Y:S01]  /*1b0d0*/  FMUL R222, R2.reuse, R181 ;  /* 0x000000b502de7220 */ /* 0x040fe20000400000 */
[C---:B------:R-:W-:Y:S01]  /*1b0e0*/  FMUL R246, R2.reuse, R152 ;  /* 0x0000009802f67220 */ /* 0x040fe20000400000 */
[----:B------:R-:W-:Y:S01]  /*1b0f0*/  LDS.128 R204, [R204+0x800] ;  /* 0x00080000cccc7984 */ /* 0x000fe20000000c00 */
[----:B------:R-:W-:Y:S01]  /*1b100*/  FMUL R214, R2, R153 ;  /* 0x0000009902d67220 */ /* 0x000fe20000400000 */
[----:B------:R-:W-:Y:S01]  /*1b110*/  @P1 FMUL R74, R74, 0.25 ;  /* 0x3e8000004a4a1820 */ /* 0x000fe20000400000 */
[C---:B------:R-:W-:Y:S01]  /*1b120*/  FMUL R180, R2.reuse, R90 ;  /* 0x0000005a02b47220 */ /* 0x040fe20000400000 */
[----:B------:R-:W-:Y:S01]  /*1b130*/  BAR.SYNC.DEFER_BLOCKING 0x0 ;  /* 0x0000000000007b1d */ /* 0x000fe20000010000 */
[----:B------:R-:W-:Y:S01]  /*1b140*/  FMUL R181, R2, R89 ;  /* 0x0000005902b57220 */ /* 0x000fe20000400000 */
[----:B------:R-:W-:Y:S01]  /*1b150*/  @P1 FMUL R135, R135, 0.25 ;  /* 0x3e80000087871820 */ /* 0x000fe20000400000 */
[----:B------:R-:W-:Y:S01]  /*1b160*/  @!P3 FMUL R70, R70, 16777216 ;  /* 0x4b8000004646b820 */ /* 0x000fe20000400000 */
[C---:B------:R-:W-:Y:S01]  /*1b170*/  FMUL R153, R2.reuse, R12 ;  /* 0x0000000c02997220 */ /* 0x040fe20000400000 */
[C---:B------:R-:W-:Y:S01]  /*1b180*/  FMUL R152, R2.reuse, R13 ;  /* 0x0000000d02987220 */ /* 0x040fe20000400000 */
[C---:B------:R-:W-:Y:S01]  /*1b190*/  FMUL R90, R2.reuse, R20 ;  /* 0x00000014025a7220 */ /* 0x040fe20000400000 */
[----:B------:R-:W-:Y:S01]  /*1b1a0*/  FMUL R89, R2, R21 ;  /* 0x0000001502597220 */ /* 0x000fe20000400000 */
        /* <DEDUP_REMOVED lines=9> */
[----:B------:R-:W-:Y:S01]  /*1b240*/  @P1 FMUL R229, R229, 0.25 ;  /* 0x3e800000e5e51820 */ /* 0x000fe20000400000 */
[----:B------:R-:W-:Y:S01]  /*1b250*/  @!P3 FMUL R135, R135, 16777216 ;  /* 0x4b8000008787b820 */ /* 0x000fe20000400000 */
[----:B------:R-:W-:Y:S01]  /*1b260*/  FMUL R228, R2, R70 ;  /* 0x0000004602e47220 */ /* 0x000fe20000400000 */
[----:B------:R-:W-:Y:S01]  /*1b270*/  @!P3 FMUL R232, R232, 16777216 ;  /* 0x4b800000e8e8b820 */ /* 0x000fe20000400000 */
[----:B------:R-:W-:Y:S01]  /*1b280*/  @!P3 FMUL R148, R148, 16777216 ;  /* 0x4b8000009494b820 */ /* 0x000fe20000400000 */
[----:B------:R-:W-:Y:S01]  /*1b290*/  @P1 FMUL R79, R79, 0.25 ;  /* 0x3e8000004f4f1820 */ /* 0x000fe20000400000 */
[----:B------:R-:W-:Y:S01]  /*1b2a0*/  @P1 FMUL R110, R110, 0.25 ;  /* 0x3e8000006e6e1820 */ /* 0x000fe20000400000 */
[----:B------:R3:W-:Y:S01]  /*1b2b0*/  STS.128 [R3], R196 ;  /* 0x000000c403007388 */ /* 0x0007e20000000c00 */
[----:B------:R-:W-:Y:S01]  /*1b2c0*/  @P1 FMUL R109, R109, 0.25 ;  /* 0x3e8000006d6d1820 */ /* 0x000fe20000400000 */
[----:B------:R-:W-:Y:S01]  /*1b2d0*/  @!P3 FMUL R87, R87, 16777216 ;  /* 0x4b8000005757b820 */ /* 0x000fe20000400000 */
        /* <DEDUP_REMOVED lines=12> */
[----:B------:R-:W-:Y:S01]  /*1b3a0*/  @P1 FMUL R233, R233, 0.25 ;  /* 0x3e800000e9e91820 */ /* 0x000fe20000400000 */
[----:B---3--:R-:W-:Y:S01]  /*1b3b0*/  F2FP.F16.F32.PACK_AB R196, R210, R213 ;  /* 0x000000d5d2c4723e */ /* 0x008fe200000000ff */
[C---:B------:R-:W-:Y:S01]  /*1b3c0*/  FMUL R197, R2.reuse, R217 ;  /* 0x000000d902c57220 */ /* 0x040fe20000400000 */
[C---:B------:R-:W-:Y:S01]  /*1b3d0*/  FMUL R198, R2.reuse, R219 ;  /* 0x000000db02c67220 */ /* 0x040fe20000400000 */
[C---:B------:R-:W-:Y:S01]  /*1b3e0*/  FMUL R210, R2.reuse, R223 ;  /* 0x000000df02d27220 */ /* 0x040fe20000400000 */
[C---:B------:R-:W-:Y:S01]  /*1b3f0*/  FMUL R199, R2.reuse, R225 ;  /* 0x000000e102c77220 */ /* 0x040fe20000400000 */
[C---:B------:R-:W-:Y:S01]  /*1b400*/  FMUL R223, R2.reuse, R182 ;  /* 0x000000b602df7220 */ /* 0x040fe20000400000 */
[----:B------:R-:W-:Y:S01]  /*1b410*/  FMUL R225, R2, R149 ;  /* 0x0000009502e17220 */ /* 0x000fe20000400000 */
[----:B------:R-:W-:Y:S01]  /*1b420*/  F2FP.F16.F32.PACK_AB R197, R198, R197 ;  /* 0x000000c5c6c5723e */ /* 0x000fe200000000ff */
[----:B------:R-:W-:Y:S01]  /*1b430*/  FMUL R217, R2, R230 ;  /* 0x000000e602d97220 */ /* 0x000fe20000400000 */
[----:B------:R-:W-:Y:S01]  /*1b440*/  F2FP.F16.F32.PACK_AB R198, R210, R221 ;  /* 0x000000ddd2c6723e */ /* 0x000fe200000000ff */
[----:B------:R-:W-:Y:S01]  /*1b450*/  IMAD.IADD R210, R252, 0x1, -R209 ;  /* 0x00000001fcd27824 */ /* 0x000fe200078e0ad1 */
[----:B------:R-:W-:Y:S01]  /*1b460*/  F2FP.F16.F32.PACK_AB R199, R212, R199 ;  /* 0x000000c7d4c7723e */ /* 0x000fe200000000ff */
[----:B------:R-:W-:Y:S01]  /*1b470*/  FMUL R219, R2, R231 ;  /* 0x000000e702db7220 */ /* 0x000fe20000400000 */
[----:B------:R-:W-:Y:S01]  /*1b480*/  I2FP.F32.S32 R209, R209 ;  /* 0x000000d100d17245 */ /* 0x000fe20000201400 */
[----:B------:R-:W-:Y:S01]  /*1b490*/  FADD R210, R210, -1 ;  /* 0xbf800000d2d27421 */ /* 0x000fe20000000000 */
[----:B------:R-:W-:Y:S01]  /*1b4a0*/  FMUL R230, R2, R71 ;  /* 0x0000004702e67220 */ /* 0x000fe20000400000 */
[----:B------:R3:W-:Y:S01]  /*1b4b0*/  STS.128 [R3+0x400], R196 ;  /* 0x000400c403007388 */ /* 0x0007e20000000c00 */
[----:B------:R-:W-:-:S02]  /*1b4c0*/  IMAD.MOV.U32 R68, RZ, RZ, R225 ;  /* 0x000000ffff447224 */ /* 0x000fc400078e00e1 */
[----:B------:R-:W-:Y:S01]  /*1b4d0*/  FFMA.FTZ R211, R210, R211, -0.16845393180847167969 ;  /* 0xbe2c7f30d2d37423 */ /* 0x000fe200000100d3 */
[----:B------:R-:W-:Y:S02]  /*1b4e0*/  IMAD.MOV.U32 R71, RZ, RZ, R224 ;  /* 0x000000ffff477224 */ /* 0x000fe400078e00e0 */
[C---:B------:R-:W-:Y:S01]  /*1b4f0*/  FMUL R225, R2.reuse, R104 ;  /* 0x0000006802e17220 */ /* 0x040fe20000400000 */
[----:B------:R-:W-:Y:S01]  /*1b500*/  FMUL R224, R2, R120 ;  /* 0x0000007802e07220 */ /* 0x000fe20000400000 */
[----:B------:R-:W-:Y:S01]  /*1b510*/  FFMA.FTZ R211, R210, R211, 0.1716887056827545166 ;  /* 0x3e2fcf2ad2d37423 */ /* 0x000fe200000100d3 */
[----:B------:R-:W-:Y:S02]  /*1b520*/  IMAD.MOV.U32 R104, RZ, RZ, R219 ;  /* 0x000000ffff687224 */ /* 0x000fe400078e00db */
[C---:B------:R-:W-:Y:S01]  /*1b530*/  FMUL R120, R2.reuse, R122 ;  /* 0x0000007a02787220 */ /* 0x040fe20000400000 */
[----:B------:R-:W-:Y:S01]  /*1b540*/  FMUL R122, R2, R15 ;  /* 0x0000000f027a7220 */ /* 0x000fe20000400000 */
[----:B------:R-:W-:Y:S01]  /*1b550*/  FFMA.FTZ R211, R210, R211, -0.17900948226451873779 ;  /* 0xbe374e43d2d37423 */ /* 0x000fe200000100d3 */
[C---:B------:R-:W-:Y:S01]  /*1b560*/  FMUL R219, R2.reuse, R22 ;  /* 0x0000001602db7220 */ /* 0x040fe20000400000 */
[----:B------:R-:W-:Y:S01]  /*1b570*/  FMUL R182, R2, R74 ;  /* 0x0000004a02b67220 */ /* 0x000fe20000400000 */
[----:B------:R-:W-:Y:S01]  /*1b580*/  @P1 FMUL R235, R235, 0.25 ;  /* 0x3e800000ebeb1820 */ /* 0x000fe20000400000 */
[----:B------:R-:W-:Y:S01]  /*1b590*/  FFMA.FTZ R211, R210, R211, 0.20512372255325317383 ;  /* 0x3e520bf4d2d37423 */ /* 0x000fe200000100d3 */
[----:B------:R-:W-:Y:S01]  /*1b5a0*/  @P1 FMUL R237, R237, 0.25 ;  /* 0x3e800000eded1820 */ /* 0x000fe20000400000 */
[----:B---3--:R-:W-:Y:S01]  /*1b5b0*/  FSEL R196, RZ, -23, P2 ;  /* 0xc1b80000ffc47808 */ /* 0x008fe20001000000 */
[----:B-1----:R-:W-:-:S02]  /*1b5c0*/  IMAD.SHL.U32 R198, R208, 0x10, RZ ;  /* 0x00000010d0c67824 */ /* 0x002fc400078e00ff */
[C---:B------:R-:W-:Y:S01]  /*1b5d0*/  FFMA.FTZ R211, R210.reuse, R211, -0.24046532809734344482 ;  /* 0xbe763c8bd2d37423 */ /* 0x040fe200000100d3 */
[----:B------:R-:W-:Y:S01]  /*1b5e0*/  SHF.R.U32.HI R197, RZ, 0x2, R208 ;  /* 0x00000002ffc57819 */ /* 0x000fe200000116d0 */
[----:B------:R-:W-:Y:S01]  /*1b5f0*/  @P1 FMUL R239, R239, 0.25 ;  /* 0x3e800000efef1820 */ /* 0x000fe20000400000 */
[----:B------:R-:W-:Y:S01]  /*1b600*/  FFMA.FTZ R196, R209, 1.1920928955078125e-07, R196 ;  /* 0x34000000d1c47823 */ /* 0x000fe200000100c4 */
[----:B------:R-:W-:Y:S01]  /*1b610*/  FFMA.FTZ R211, R210, R211, 0.28857114911079406738 ;  /* 0x3e93bf99d2d37423 */ /* 0x000fe200000100d3 */
[----:B------:R-:W-:Y:S01]  /*1b620*/  @P0 IMAD.MOV.U32 R209, RZ, RZ, 0x7f800000 ;  /* 0x7f800000ffd10424 */ /* 0x000fe200078e00ff */
[----:B------:R-:W-:Y:S01]  /*1b630*/  LOP3.LUT R197, R197, 0x18, RZ, 0xc0, !PT ;  /* 0x00000018c5c57812 */ /* 0x000fe200078ec0ff */
[----:B------:R-:W-:Y:S01]  /*1b640*/  @P1 FMUL R240, R240, 0.25 ;  /* 0x3e800000f0f01820 */ /* 0x000fe20000400000 */
[----:B------:R-:W-:Y:S01]  /*1b650*/  FFMA.FTZ R211, R210, R211, -0.36067417263984680176 ;  /* 0xbeb8aa49d2d37423 */ /* 0x000fe200000100d3 */
[----:B------:R-:W-:Y:S01]  /*1b660*/  LOP3.LUT R198, R198, 0x30, RZ, 0xc0, !PT ;  /* 0x00000030c6c67812 */ /* 0x000fe200078ec0ff */
[----:B------:R-:W-:Y:S01]  /*1b670*/  @P1 FMUL R242, R242, 0.25 ;  /* 0x3e800000f2f21820 */ /* 0x000fe20000400000 */
[----:B------:R-:W-:Y:S01]  /*1b680*/  LOP3.LUT R197, R197, 0x1f, R208, 0xf8, !PT ;  /* 0x0000001fc5c57812 */ /* 0x000fe200078ef8d0 */
[C---:B------:R-:W-:Y:S01]  /*1b690*/  FFMA.FTZ R211, R210.reuse, R211, 0.48089820146560668945 ;  /* 0x3ef6384ad2d37423 */ /* 0x040fe200000100d3 */
[----:B------:R-:W-:Y:S01]  /*1b6a0*/  @P1 FMUL R241, R241, 0.25 ;  /* 0x3e800000f1f11820 */ /* 0x000fe20000400000 */
[----:B------:R-:W-:Y:S01]  /*1b6b0*/  @P1 FMUL R243, R243, 0.25 ;  /* 0x3e800000f3f31820 */ /* 0x000fe20000400000 */
[----:B------:R-:W-:Y:S01]  /*1b6c0*/  @!P3 FMUL R229, R229, 16777216 ;  /* 0x4b800000e5e5b820 */ /* 0x000fe20000400000 */
[----:B------:R-:W-:Y:S01]  /*1b6d0*/  FFMA.FTZ R211, R210, R211, -0.72134751081466674805 ;  /* 0xbf38aa3bd2d37423 */ /* 0x000fe200000100d3 */
[----:B------:R-:W-:-:S02]  /*1b6e0*/  IMAD.SHL.U32 R199, R197, 0x8, RZ ;  /* 0x00000008c5c77824 */ /* 0x000fc400078e00ff */
[----:B------:R-:W-:Y:S01]  /*1b6f0*/  FMUL R135, R2, R135 ;  /* 0x0000008702877220 */ /* 0x000fe20000400000 */
[----:B------:R-:W-:Y:S01]  /*1b700*/  @P1 FMUL R100, R100, 0.25 ;  /* 0x3e80000064641820 */ /* 0x000fe20000400000 */
[----:B------:R-:W-:Y:S01]  /*1b710*/  FMUL R211, R210, R211 ;  /* 0x000000d3d2d37220 */ /* 0x000fe20000400000 */
[----:B------:R-:W-:Y:S01]  /*1b720*/  IMAD.MOV.U32 R74, RZ, RZ, R228 ;  /* 0x000000ffff4a7224 */ /* 0x000fe200078e00e4 */
[----:B------:R-:W-:Y:S01]  /*1b730*/  LOP3.LUT R199, R199, 0xc0, RZ, 0xc0, !PT ;  /* 0x000000c0c7c77812 */ /* 0x000fe200078ec0ff */
[----:B------:R-:W-:Y:S01]  /*1b740*/  FMUL R221, R2, R232 ;  /* 0x000000e802dd7220 */ /* 0x000fe20000400000 */
[----:B------:R-:W-:Y:S01]  /*1b750*/  FMUL R211, R210, R211 ;  /* 0x000000d3d2d37220 */ /* 0x000fe20000400000 */
[C---:B------:R-:W-:Y:S01]  /*1b760*/  FMUL R226, R2.reuse, R148 ;  /* 0x0000009402e27220 */ /* 0x040fe20000400000 */
[----:B------:R-:W-:Y:S01]  /*1b770*/  IADD3 R208, PT, PT, R199, UR4, R198 ;  /* 0x00000004c7d07c10 */ /* 0x000fe2000fffe0c6 */
[----:B------:R-:W-:Y:S01]  /*1b780*/  FMUL R199, R2, R155 ;  /* 0x0000009b02c77220 */ /* 0x000fe20000400000 */
[----:B------:R-:W-:Y:S01]  /*1b790*/  FFMA.FTZ R211, R210, 1.4426950216293334961, R211 ;  /* 0x3fb8aa3bd2d37823 */ /* 0x000fe200000100d3 */
[----:B------:R-:W-:Y:S01]  /*1b7a0*/  FMUL R155, R2, R108 ;  /* 0x0000006c029b7220 */ /* 0x000fe20000400000 */
[----:B------:R-:W-:-:S02]  /*1b7b0*/  IMAD.MOV.U32 R108, RZ, RZ, R218 ;  /* 0x000000ffff6c7224 */ /* 0x000fc400078e00da */
[----:B------:R-:W-:Y:S01]  /*1b7c0*/  FMUL R218, R2, R23 ;  /* 0x0000001702da7220 */ /* 0x000fe20000400000 */
[----:B------:R-:W-:Y:S01]  /*1b7d0*/  FADD R196, R196, R211 ;  /* 0x000000d3c4c47221 */ /* 0x000fe20000000000 */
[C---:B------:R-:W-:Y:S01]  /*1b7e0*/  @P0 FFMA.FTZ R196, R252.reuse, R209, +INF ;  /* 0x7f800000fcc40423 */ /* 0x040fe200000100d1 */
[----:B------:R-:W-:Y:S01]  /*1b7f0*/  FSETP.NEU.AND P0, PT, R252, RZ, PT ;  /* 0x000000fffc00720b */ /* 0x000fe20003f0d000 */
[C---:B------:R-:W-:Y:S01]  /*1b800*/  FMUL R252, R2.reuse, R136 ;  /* 0x0000008802fc7220 */ /* 0x040fe20000400000 */
[C---:B------:R-:W-:Y:S01]  /*1b810*/  FMUL R136, R2.reuse, R69 ;  /* 0x0000004502887220 */ /* 0x040fe20000400000 */
[----:B------:R-:W-:Y:S02]  /*1b820*/  IMAD.MOV.U32 R69, RZ, RZ, R223 ;  /* 0x000000ffff457224 */ /* 0x000fe400078e00df */
[----:B------:R-:W-:Y:S01]  /*1b830*/  FMUL R223, R2, R6 ;  /* 0x0000000602df7220 */ /* 0x000fe20000400000 */
[----:B------:R-:W-:Y:S01]  /*1b840*/  F2FP.F16.F32.PACK_AB R6, R238, R236 ;  /* 0x000000ecee06723e */ /* 0x000fe200000000ff */
[C---:B------:R-:W-:Y:S01]  /*1b850*/  FMUL R211, R2.reuse, R170 ;  /* 0x000000aa02d37220 */ /* 0x040fe20000400000 */
[----:B------:R-:W3:Y:S01]  /*1b860*/  LDL.LU R238, [R1+0xa4] ;  /* 0x0000a40001ee7983 */ /* 0x000ee20000300800 */
[C---:B------:R-:W-:Y:S01]  /*1b870*/  FMUL R170, R2.reuse, R105 ;  /* 0x0000006902aa7220 */ /* 0x040fe20000400000 */
[C---:B------:R-:W-:Y:S01]  /*1b880*/  FMUL R105, R2.reuse, R116 ;  /* 0x0000007402697220 */ /* 0x040fe20000400000 */
[C---:B------:R-:W-:Y:S01]  /*1b890*/  FMUL R116, R2.reuse, R119 ;  /* 0x0000007702747220 */ /* 0x040fe20000400000 */
[----:B------:R-:W-:Y:S01]  /*1b8a0*/  BAR.SYNC.DEFER_BLOCKING 0x0 ;  /* 0x0000000000007b1d */ /* 0x000fe20000010000 */
[C---:B------:R-:W-:Y:S01]  /*1b8b0*/  FMUL R119, R2.reuse, R126 ;  /* 0x0000007e02777220 */ /* 0x040fe20000400000 */
[----:B------:R-:W-:Y:S01]  /*1b8c0*/  FMUL R126, R2, R14 ;  /* 0x0000000e027e7220 */ /* 0x000fe20000400000 */
[----:B------:R-:W-:Y:S01]  /*1b8d0*/  @!P3 FMUL R79, R79, 16777216 ;  /* 0x4b8000004f4fb820 */ /* 0x000fe20000400000 */
[----:B------:R-:W-:Y:S01]  /*1b8e0*/  @!P3 FMUL R110, R110, 16777216 ;  /* 0x4b8000006e6eb820 */ /* 0x000fe20000400000 */
[----:B------:R-:W-:Y:S01]  /*1b8f0*/  @!P3 FMUL R109, R109, 16777216 ;  /* 0x4b8000006d6db820 */ /* 0x000fe20000400000 */
[----:B------:R-:W-:Y:S01]  /*1b900*/  FMUL R228, R2, R87 ;  /* 0x0000005702e47220 */ /* 0x000fe20000400000 */
[----:B------:R-:W-:Y:S01]  /*1b910*/  @P1 FMUL R168, R168, 0.25 ;  /* 0x3e800000a8a81820 */ /* 0x000fe20000400000 */
[----:B------:R-:W-:Y:S01]  /*1b920*/  @!P3 FMUL R137, R137, 16777216 ;  /* 0x4b8000008989b820 */ /* 0x000fe20000400000 */
[C---:B------:R-:W-:Y:S01]  /*1b930*/  FMUL R245, R2.reuse, R167 ;  /* 0x000000a702f57220 */ /* 0x040fe20000400000 */
[----:B------:R-:W-:Y:S01]  /*1b940*/  FMUL R232, R2, R183 ;  /* 0x000000b702e87220 */ /* 0x000fe20000400000 */
[----:B------:R-:W-:Y:S01]  /*1b950*/  @!P3 FMUL R111, R111, 16777216 ;  /* 0x4b8000006f6fb820 */ /* 0x000fe20000400000 */
[----:B------:R-:W-:Y:S01]  /*1b960*/  MOV R87, R227 ;  /* 0x000000e300577202 */ /* 0x000fe20000000f00 */
[----:B------:R-:W-:Y:S01]  /*1b970*/  @!P3 FMUL R5, R5, 16777216 ;  /* 0x4b8000000505b820 */ /* 0x000fe20000400000 */
[----:B------:R-:W-:Y:S01]  /*1b980*/  @P1 FMUL R154, R154, 0.25 ;  /* 0x3e8000009a9a1820 */ /* 0x000fe20000400000 */
[----:B------:R-:W-:Y:S01]  /*1b990*/  @P1 FMUL R121, R121, 0.25 ;  /* 0x3e80000079791820 */ /* 0x000fe20000400000 */
[----:B------:R-:W-:Y:S01]  /*1b9a0*/  @!P3 FMUL R94, R94, 16777216 ;  /* 0x4b8000005e5eb820 */ /* 0x000fe20000400000 */
[----:B------:R-:W-:Y:S01]  /*1b9b0*/  @!P3 FMUL R103, R103, 16777216 ;  /* 0x4b8000006767b820 */ /* 0x000fe20000400000 */
        /* <DEDUP_REMOVED lines=13> */
[----:B------:R-:W-:Y:S01]  /*1ba90*/  FMUL R220, R2, R229 ;  /* 0x000000e502dc7220 */ /* 0x000fe20000400000 */
[----:B------:R-:W-:Y:S01]  /*1baa0*/  @!P3 FMUL R100, R100, 16777216 ;  /* 0x4b8000006464b820 */ /* 0x000fe20000400000 */
[----:B------:R-:W-:-:S02]  /*1bab0*/  IMAD.MOV.U32 R75, RZ, RZ, R136 ;  /* 0x000000ffff4b7224 */ /* 0x000fc400078e0088 */
[----:B------:R-:W-:Y:S01]  /*1bac0*/  @P1 FMUL R7, R7, 0.25 ;  /* 0x3e80000007071820 */ /* 0x000fe20000400000 */
[----:B------:R-:W-:Y:S02]  /*1bad0*/  IMAD.MOV.U32 R73, RZ, RZ, R133 ;  /* 0x000000ffff497224 */ /* 0x000fe400078e0085 */
[----:B------:R-:W-:Y:S01]  /*1bae0*/  @P1 FMUL R8, R8, 0.25 ;  /* 0x3e80000008081820 */ /* 0x000fe20000400000 */
[----:B------:R-:W-:Y:S02]  /*1baf0*/  IMAD.MOV.U32 R88, RZ, RZ, R135 ;  /* 0x000000ffff587224 */ /* 0x000fe400078e0087 */
[----:B------:R-:W-:Y:S01]  /*1bb00*/  @P1 FMUL R9, R9, 0.25 ;  /* 0x3e80000009091820 */ /* 0x000fe20000400000 */
[----:B------:R-:W-:Y:S01]  /*1bb10*/  @P1 FMUL R10, R10, 0.25 ;  /* 0x3e8000000a0a1820 */ /* 0x000fe20000400000 */
[----:B------:R-:W-:Y:S01]  /*1bb20*/  @P1 FMUL R11, R11, 0.25 ;  /* 0x3e8000000b0b1820 */ /* 0x000fe20000400000 */
[C---:B------:R-:W-:Y:S01]  /*1bb30*/  FMUL R133, R2.reuse, R79 ;  /* 0x0000004f02857220 */ /* 0x040fe20000400000 */
[C---:B------:R-:W-:Y:S01]  /*1bb40*/  FMUL R135, R2.reuse, R110 ;  /* 0x0000006e02877220 */ /* 0x040fe20000400000 */
[----:B------:R-:W-:Y:S01]  /*1bb50*/  FMUL R136, R2, R109 ;  /* 0x0000006d02887220 */ /* 0x000fe20000400000 */
[----:B------:R-:W-:Y:S01]  /*1bb60*/  @!P3 FMUL R168, R168, 16777216 ;  /* 0x4b800000a8a8b820 */ /* 0x000fe20000400000 */
[C---:B------:R-:W-:Y:S01]  /*1bb70*/  FMUL R216, R2.reuse, R137 ;  /* 0x0000008902d87220 */ /* 0x040fe20000400000 */
[----:B------:R-:W-:Y:S01]  /*1bb80*/  MOV R79, R226 ;  /* 0x000000e2004f7202 */ /* 0x000fe20000000f00 */
[C---:B------:R-:W-:Y:S01]  /*1bb90*/  FMUL R110, R2.reuse, R111 ;  /* 0x0000006f026e7220 */ /* 0x040fe20000400000 */
[----:B------:R-:W-:Y:S01]  /*1bba0*/  FMUL R109, R2, R5 ;  /* 0x00000005026d7220 */ /* 0x000fe20000400000 */
[----:B------:R-:W-:Y:S01]  /*1bbb0*/  @!P3 FMUL R154, R154, 16777216 ;  /* 0x4b8000009a9ab820 */ /* 0x000fe20000400000 */
[----:B------:R-:W-:Y:S01]  /*1bbc0*/  @!P3 FMUL R121, R121, 16777216 ;  /* 0x4b8000007979b820 */ /* 0x000fe20000400000 */
[C---:B------:R-:W-:Y:S01]  /*1bbd0*/  FMUL R137, R2.reuse, R94 ;  /* 0x0000005e02897220 */ /* 0x040fe20000400000 */
[C---:B------:R-:W-:Y:S01]  /*1bbe0*/  FMUL R226, R2.reuse, R103 ;  /* 0x0000006702e27220 */ /* 0x040fe20000400000 */
[----:B------:R-:W-:Y:S01]  /*1bbf0*/  FMUL R111, R2, R4 ;  /* 0x00000004026f7220 */ /* 0x000fe20000400000 */
[----:B------:R-:W-:Y:S01]  /*1bc00*/  FSEL R5, R196, -INF , P0 ;  /* 0xff800000c4057808 */ /* 0x000fe20000000000 */
        /* <DEDUP_REMOVED lines=10> */
[----:B------:R-:W-:-:S02]  /*1bcb0*/  IMAD.MOV.U32 R103, RZ, RZ, R220 ;  /* 0x000000ffff677224 */ /* 0x000fc400078e00dc */
[----:B------:R-:W-:Y:S01]  /*1bcc0*/  @!P3 FMUL R7, R7, 16777216 ;  /* 0x4b8000000707b820 */ /* 0x000fe20000400000 */
[----:B------:R-:W-:Y:S01]  /*1bcd0*/  @!P3 FMUL R8, R8, 16777216 ;  /* 0x4b8000000808b820 */ /* 0x000fe20000400000 */
[----:B------:R-:W-:Y:S01]  /*1bce0*/  @!P3 FMUL R9, R9, 16777216 ;  /* 0x4b8000000909b820 */ /* 0x000fe20000400000 */
[----:B------:R-:W-:Y:S01]  /*1bcf0*/  @!P3 FMUL R10, R10, 16777216 ;  /* 0x4b8000000a0ab820 */ /* 0x000fe20000400000 */
[----:B------:R-:W-:Y:S01]  /*1bd00*/  @!P3 FMUL R11, R11, 16777216 ;  /* 0x4b8000000b0bb820 */ /* 0x000fe20000400000 */
[----:B------:R-:W-:Y:S01]  /*1bd10*/  IMAD.MOV.U32 R4, RZ, RZ, R217 ;  /* 0x000000ffff047224 */ /* 0x000fe200078e00d9 */
[----:B------:R-:W-:Y:S01]  /*1bd20*/  MOV R100, R221 ;  /* 0x000000dd00647202 */ /* 0x000fe20000000f00 */
[C---:B------:R-:W-:Y:S01]  /*1bd30*/  FMUL R244, R2.reuse, R168 ;  /* 0x000000a802f47220 */ /* 0x040fe20000400000 */
[C---:B------:R-:W-:Y:S01]  /*1bd40*/  FMUL R213, R2.reuse, R154 ;  /* 0x0000009a02d57220 */ /* 0x040fe20000400000 */
[----:B------:R-:W-:Y:S02]  /*1bd50*/  IMAD.MOV.U32 R70, RZ, RZ, R222 ;  /* 0x000000ffff467224 */ /* 0x000fe400078e00de */
[C---:B------:R-:W-:Y:S01]  /*1bd60*/  FMUL R168, R2.reuse, R121 ;  /* 0x0000007902a87220 */ /* 0x040fe20000400000 */
[C---:B------:R-:W-:Y:S01]  /*1bd70*/  FMUL R222, R2.reuse, R7 ;  /* 0x0000000702de7220 */ /* 0x040fe20000400000 */
[C---:B------:R-:W-:Y:S01]  /*1bd80*/  FMUL R221, R2.reuse, R8 ;  /* 0x0000000802dd7220 */ /* 0x040fe20000400000 */
[C---:B------:R-:W-:Y:S01]  /*1bd90*/  FMUL R220, R2.reuse, R9 ;  /* 0x0000000902dc7220 */ /* 0x040fe20000400000 */
[C---:B------:R-:W-:Y:S01]  /*1bda0*/  FMUL R154, R2.reuse, R10 ;  /* 0x0000000a029a7220 */ /* 0x040fe20000400000 */
[----:B------:R-:W-:Y:S01]  /*1bdb0*/  FMUL R121, R2, R11 ;  /* 0x0000000b02797220 */ /* 0x000fe20000400000 */
[----:B------:R-:W-:Y:S01]  /*1bdc0*/  FFMA R0, R5, 0.69314718246459960938, R0 ;  /* 0x3f31721805007823 */ /* 0x000fe20000000000 */
        /* <DEDUP_REMOVED lines=14> */
[----:B------:R-:W-:Y:S01]  /*1beb0*/  @P1 FMUL R72, R72, 0.25 ;  /* 0x3e80000048481820 */ /* 0x000fe20000400000 */
[----:B------:R-:W-:Y:S01]  /*1bec0*/  @P1 FMUL R76, R76, 0.25 ;  /* 0x3e8000004c4c1820 */ /* 0x000fe20000400000 */
[----:B------:R-:W-:Y:S01]  /*1bed0*/  @!P3 FMUL R165, R165, 16777216 ;  /* 0x4b800000a5a5b820 */ /* 0x000fe20000400000 */
[----:B------:R-:W-:Y:S01]  /*1bee0*/  @P1 FMUL R150, R150, 0.25 ;  /* 0x3e80000096961820 */ /* 0x000fe20000400000 */
[----:B------:R-:W-:Y:S01]  /*1bef0*/  @P1 FMUL R156, R156, 0.25 ;  /* 0x3e8000009c9c1820 */ /* 0x000fe20000400000 */
[----:B------:R-:W-:Y:S01]  /*1bf00*/  @P1 FMUL R169, R169, 0.25 ;  /* 0x3e800000a9a91820 */ /* 0x000fe20000400000 */
        /* <DEDUP_REMOVED lines=17> */
[----:B------:R-:W-:Y:S01]  /*1c020*/  FMUL R164, R2, R164 ;  /* 0x000000a402a47220 */ /* 0x000fe20000400000 */
[----:B------:R-:W-:Y:S01]  /*1c030*/  @P1 FMUL R77, R77, 0.25 ;  /* 0x3e8000004d4d1820 */ /* 0x000fe20000400000 */
[----:B------:R-:W-:Y:S01]  /*1c040*/  @P1 FMUL R118, R118, 0.25 ;  /* 0x3e80000076761820 */ /* 0x000fe20000400000 */
[----:B------:R-:W-:Y:S01]  /*1c050*/  @P1 FMUL R117, R117, 0.25 ;  /* 0x3e80000075751820 */ /* 0x000fe20000400000 */
[----:B------:R-:W-:Y:S01]  /*1c060*/  @!P3 FMUL R72, R72, 16777216 ;  /* 0x4b8000004848b820 */ /* 0x000fe20000400000 */
[----:B------:R-:W-:Y:S01]  /*1c070*/  @!P3 FMUL R76, R76, 16777216 ;  /* 0x4b8000004c4cb820 */ /* 0x000fe20000400000 */
[----:B------:R-:W-:Y:S01]  /*1c080*/  FMUL R165, R2, R165 ;  /* 0x000000a502a57220 */ /* 0x000fe20000400000 */
        /* <DEDUP_REMOVED lines=8> */
[----:B------:R-:W-:Y:S01]  /*1c110*/  FMUL R215, R2, R138 ;  /* 0x0000008a02d77220 */ /* 0x000fe20000400000 */
        /* <DEDUP_REMOVED lines=15> */
[C---:B------:R-:W-:Y:S01]  /*1c210*/  FMUL R132, R2.reuse, R132 ;  /* 0x0000008402847220 */ /* 0x040fe20000400000 */
[C---:B------:R-:W-:Y:S01]  /*1c220*/  FMUL R134, R2.reuse, R134 ;  /* 0x0000008602867220 */ /* 0x040fe20000400000 */
[----:B------:R-:W-:Y:S01]  /*1c230*/  FMUL R138, R2, R166 ;  /* 0x000000a6028a7220 */ /* 0x000fe20000400000 */
        /* <DEDUP_REMOVED lines=13> */
[C---:B------:R-:W-:Y:S01]  /*1c310*/  FMUL R229, R2.reuse, R72 ;  /* 0x0000004802e57220 */ /* 0x040fe20000400000 */
[----:B------:R-:W-:Y:S01]  /*1c320*/  FMUL R166, R2, R76 ;  /* 0x0000004c02a67220 */ /* 0x000fe20000400000 */
[----:B------:R-:W-:Y:S01]  /*1c330*/  @!P3 FMUL R85, R85, 16777216 ;  /* 0x4b8000005555b820 */ /* 0x000fe20000400000 */
[----:B------:R-:W-:Y:S01]  /*1c340*/  @!P3 FMUL R123, R123, 16777216 ;  /* 0x4b8000007b7bb820 */ /* 0x000fe20000400000 */
[----:B------:R-:W-:Y:S01]  /*1c350*/  @!P3 FMUL R127, R127, 16777216 ;  /* 0x4b8000007f7fb820 */ /* 0x000fe20000400000 */
[----:B------:R-:W-:Y:S01]  /*1c360*/  MOV R72, R164 ;  /* 0x000000a400487202 */ /* 0x000fe20000000f00 */
[----:B------:R-:W-:-:S02]  /*1c370*/  IMAD.MOV.U32 R76, RZ, RZ, R165 ;  /* 0x000000ffff4c7224 */ /* 0x000fc400078e00a5 */
[----:B------:R-:W-:Y:S01]  /*1c380*/  @!P3 FMUL R151, R151, 16777216 ;  /* 0x4b8000009797b820 */ /* 0x000fe20000400000 */
[----:B------:R-:W-:Y:S01]  /*1c390*/  @!P3 FMUL R184, R184, 16777216 ;  /* 0x4b800000b8b8b820 */ /* 0x000fe20000400000 */
[C---:B------:R-:W-:Y:S01]  /*1c3a0*/  FMUL R150, R2.reuse, R150 ;  /* 0x0000009602967220 */ /* 0x040fe20000400000 */
        /* <DEDUP_REMOVED lines=18> */
[C---:B------:R-:W-:Y:S01]  /*1c4d0*/  FMUL R169, R2.reuse, R106 ;  /* 0x0000006a02a97220 */ /* 0x040fe20000400000 */
[----:B------:R-:W-:Y:S02]  /*1c4e0*/  IMAD.MOV.U32 R92, RZ, RZ, R134 ;  /* 0x000000ffff5c7224 */ /* 0x000fe400078e0086 */
        /* <DEDUP_REMOVED lines=99> */
[----:B---3--:R-:W1:Y:S01]  /*1cb20*/  LDS.128 R20, [R238] ;  /* 0x00000000ee147984 */ /* 0x008e620000000c00 */
[----:B------:R-:W-:Y:S01]  /*1cb30*/  @P1 FMUL R44, R44, 0.25 ;  /* 0x3e8000002c2c1820 */ /* 0x000fe20000400000 */
[----:B------:R-:W-:Y:S01]  /*1cb40*/  @P1 FMUL R45, R45, 0.25 ;  /* 0x3e8000002d2d1820 */ /* 0x000fe20000400000 */
[----:B------:R-:W-:Y:S01]  /*1cb50*/  @P1 FMUL R46, R46, 0.25 ;  /* 0x3e8000002e2e1820 */ /* 0x000fe20000400000 */
[----:B------:R-:W-:Y:S01]  /*1cb60*/  LDS.128 R12, [R238+0x800] ;  /* 0x00080000ee0c7984 */ /* 0x000fe20000000c00 */
[----:B------:R-:W-:Y:S01]  /*1cb70*/  F2FP.F16.F32.PACK_AB R24, R92, R91 ;  /* 0x0000005b5c18723e */ /* 0x000fe200000000ff */
[----:B------:R-:W-:Y:S01]  /*1cb80*/  @!P3 FMUL R84, R84, 16777216 ;  /* 0x4b8000005454b820 */ /* 0x000fe20000400000 */
[----:B------:R-:W-:Y:S01]  /*1cb90*/  F2FP.F16.F32.PACK_AB R60, R88, R87 ;  /* 0x00000057583c723e */ /* 0x000fe200000000ff */
[----:B------:R-:W-:Y:S01]  /*1cba0*/  BAR.SYNC.DEFER_BLOCKING 0x0 ;  /* 0x0000000000007b1d */ /* 0x000fe20000010000 */
[----:B------:R-:W-:Y:S01]  /*1cbb0*/  F2FP.F16.F32.PACK_AB R25, R215, R252 ;  /* 0x000000fcd719723e */ /* 0x000fe200000000ff */
[----:B------:R-:W-:Y:S01]  /*1cbc0*/  @!P3 FMUL R78, R78, 16777216 ;  /* 0x4b8000004e4eb820 */ /* 0x000fe20000400000 */
        /* <DEDUP_REMOVED lines=21> */
[----:B------:R-:W-:Y:S01]  /*1cd20*/  STS.128 [R3], R4 ;  /* 0x0000000403007388 */ /* 0x000fe20000000c00 */
[----:B------:R-:W-:Y:S01]  /*1cd30*/  @!P3 FMUL R157, R157, 16777216 ;  /* 0x4b8000009d9db820 */ /* 0x000fe20000400000 */
[----:B------:R-:W-:Y:S01]  /*1cd40*/  @!P3 FMUL R159, R159, 16777216 ;  /* 0x4b8000009f9fb820 */ /* 0x000fe20000400000 */
[----:B------:R-:W-:Y:S01]  /*1cd50*/  @!P3 FMUL R160, R160, 16777216 ;  /* 0x4b800000a0a0b820 */ /* 0x000fe20000400000 */
[----:B------:R-:W-:Y:S01]  /*1cd60*/  STS.128 [R3+0x400], R8 ;  /* 0x0004000803007388 */ /* 0x000fe20000000c00 */
[----:B------:R-:W-:Y:S01]  /*1cd70*/  @!P3 FMUL R162, R162, 16777216 ;  /* 0x4b800000a2a2b820 */ /* 0x000fe20000400000 */
[----:B------:R-:W-:Y:S01]  /*1cd80*/  @!P3 FMUL R161, R161, 16777216 ;  /* 0x4b800000a1a1b820 */ /* 0x000fe20000400000 */
[----:B------:R-:W-:Y:S01]  /*1cd90*/  @!P3 FMUL R163, R163, 16777216 ;  /* 0x4b800000a3a3b820 */ /* 0x000fe20000400000 */
[----:B------:R-:W-:Y:S01]  /*1cda0*/  BAR.SYNC.DEFER_BLOCKING 0x0 ;  /* 0x0000000000007b1d */ /* 0x000fe20000010000 */
[----:B------:R-:W-:Y:S01]  /*1cdb0*/  @P1 FMUL R67, R67, 0.25 ;  /* 0x3e80000043431820 */ /* 0x000fe20000400000 */
[----:B------:R-:W-:Y:S01]  /*1cdc0*/  @!P3 FMUL R30, R30, 16777216 ;  /* 0x4b8000001e1eb820 */ /* 0x000fe20000400000 */
[----:B------:R-:W-:Y:S01]  /*1cdd0*/  @!P3 FMUL R93, R93, 16777216 ;  /* 0x4b8000005d5db820 */ /* 0x000fe20000400000 */
        /* <DEDUP_REMOVED lines=20> */
[----:B------:R-:W3:Y:S01]  /*1cf20*/  LDS.128 R8, [R238] ;  /* 0x00000000ee087984 */ /* 0x000ee20000000c00 */
[----:B------:R-:W-:Y:S01]  /*1cf30*/  @!P3 FMUL R191, R191, 16777216 ;  /* 0x4b800000bfbfb820 */ /* 0x000fe20000400000 */
[----:B------:R-:W-:Y:S01]  /*1cf40*/  @!P3 FMUL R192, R192, 16777216 ;  /* 0x4b800000c0c0b820 */ /* 0x000fe20000400000 */
[----:B------:R-:W-:Y:S01]  /*1cf50*/  @!P3 FMUL R194, R194, 16777216 ;  /* 0x4b800000c2c2b820 */ /* 0x000fe20000400000 */
[----:B------:R-:W-:Y:S01]  /*1cf60*/  LDS.128 R4, [R238+0x800] ;  /* 0x00080000ee047984 */ /* 0x000fe20000000c00 */
[----:B------:R-:W-:Y:S01]  /*1cf70*/  @!P3 FMUL R193, R193, 16777216 ;  /* 0x4b800000c1c1b820 */ /* 0x000fe20000400000 */
[----:B------:R-:W-:Y:S01]  /*1cf80*/  @!P3 FMUL R195, R195, 16777216 ;  /* 0x4b800000c3c3b820 */ /* 0x000fe20000400000 */
[----:B------:R-:W-:Y:S01]  /*1cf90*/  @!P3 FMUL R80, R80, 16777216 ;  /* 0x4b8000005050b820 */ /* 0x000fe20000400000 */
[----:B------:R-:W-:Y:S01]  /*1cfa0*/  BAR.SYNC.DEFER_BLOCKING 0x0 ;  /* 0x0000000000007b1d */ /* 0x000fe20000010000 */
        /* <DEDUP_REMOVED lines=55> */
[----:B------:R-:W4:Y:S01]  /*1d320*/  LDS.128 R60, [R238] ;  /* 0x00000000ee3c7984 */ /* 0x000f220000000c00 */
[C---:B------:R-:W-:Y:S01]  /*1d330*/  FMUL R158, R2.reuse, R158 ;  /* 0x0000009e029e7220 */ /* 0x040fe20000400000 */
[C---:B------:R-:W-:Y:S01]  /*1d340*/  FMUL R157, R2.reuse, R157 ;  /* 0x0000009d029d7220 */ /* 0x040fe20000400000 */
[C---:B------:R-:W-:Y:S01]  /*1d350*/  FMUL R159, R2.reuse, R159 ;  /* 0x0000009f029f7220 */ /* 0x040fe20000400000 */
[----:B------:R-:W-:Y:S01]  /*1d360*/  LDS.128 R24, [R238+0x800] ;  /* 0x00080000ee187984 */ /* 0x000fe20000000c00 */
[C---:B------:R-:W-:Y:S01]  /*1d370*/  FMUL R160, R2.reuse, R160 ;  /* 0x000000a002a07220 */ /* 0x040fe20000400000 */
[C---:B------:R-:W-:Y:S01]  /*1d380*/  FMUL R162, R2.reuse, R162 ;  /* 0x000000a202a27220 */ /* 0x040fe20000400000 */
[C---:B------:R-:W-:Y:S01]  /*1d390*/  FMUL R161, R2.reuse, R161 ;  /* 0x000000a102a17220 */ /* 0x040fe20000400000 */
[----:B------:R-:W-:Y:S01]  /*1d3a0*/  FMUL R163, R2, R163 ;  /* 0x000000a302a37220 */ /* 0x000fe20000400000 */
[----:B------:R-:W-:-:S02]  /*1d3b0*/  IMAD.MOV.U32 R78, RZ, RZ, R138 ;  /* 0x000000ffff4e7224 */ /* 0x000fc400078e008a */
[----:B------:R-:W-:Y:S01]  /*1d3c0*/  @!P3 FMUL R67, R67, 16777216 ;  /* 0x4b8000004343b820 */ /* 0x000fe20000400000 */
[C---:B------:R-:W-:Y:S01]  /*1d3d0*/  FMUL R134, R2.reuse, R30 ;  /* 0x0000001e02867220 */ /* 0x040fe20000400000 */
[C---:B------:R-:W-:Y:S01]  /*1d3e0*/  FMUL R138, R2.reuse, R93 ;  /* 0x0000005d028a7220 */ /* 0x040fe20000400000 */
[C---:B------:R-:W-:Y:S01]  /*1d3f0*/  FMUL R132, R2.reuse, R95 ;  /* 0x0000005f02847220 */ /* 0x040fe20000400000 */
[C---:B------:R-:W-:Y:S01]  /*1d400*/  FMUL R30, R2.reuse, R64 ;  /* 0x00000040021e7220 */ /* 0x040fe20000400000 */
[C---:B------:R-:W-:Y:S01]  /*1d410*/  FMUL R93, R2.reuse, R36 ;  /* 0x00000024025d7220 */ /* 0x040fe20000400000 */
[C---:B------:R-:W-:Y:S01]  /*1d420*/  FMUL R95, R2.reuse, R37 ;  /* 0x00000025025f7220 */ /* 0x040fe20000400000 */
        /* <DEDUP_REMOVED lines=73> */
[----:B------:R-:W-:Y:S01]  /*1d8c0*/  MOV R85, R84 ;  /* 0x0000005400557202 */ /* 0x000fe20000000f00 */
[----:B------:R-:W-:Y:S01]  /*1d8d0*/  FMUL R2, R2, R67 ;  /* 0x0000004302027220 */ /* 0x000fe20000400000 */
[----:B------:R-:W-:Y:S01]  /*1d8e0*/  IMAD.MOV.U32 R84, RZ, RZ, R71 ;  /* 0x000000ffff547224 */ /* 0x000fe200078e0047 */
[----:B------:R-:W-:Y:S01]  /*1d8f0*/  F2FP.F16.F32.PACK_AB R68, R247, R68 ;  /* 0x00000044f744723e */ /* 0x000fe200000000ff */
[----:B------:R-:W-:Y:S01]  /*1d900*/  IMAD.MOV.U32 R91, RZ, RZ, R69 ;  /* 0x000000ffff5b7224 */ /* 0x000fe200078e0045 */
[----:B------:R-:W-:Y:S01]  /*1d910*/  F2FP.F16.F32.PACK_AB R65, R213, R246 ;  /* 0x000000f6d541723e */ /* 0x000fe200000000ff */
[----:B------:R-:W-:Y:S01]  /*1d920*/  IMAD.MOV.U32 R88, RZ, RZ, R70 ;  /* 0x000000ffff587224 */ /* 0x000fe200078e0046 */
[----:B------:R-:W-:-:S02]  /*1d930*/  F2FP.F16.F32.PACK_AB R69, R199, R214 ;  /* 0x000000d6c745723e */ /* 0x000fc400000000ff */
[----:B------:R-:W-:Y:S02]  /*1d940*/  F2FP.F16.F32.PACK_AB R66, R158, R198 ;  /* 0x000000c69e42723e */ /* 0x000fe400000000ff */
[----:B------:R-:W-:Y:S02]  /*1d950*/  F2FP.F16.F32.PACK_AB R70, R159, R157 ;  /* 0x0000009d9f46723e */ /* 0x000fe400000000ff */
[----:B------:R-:W-:Y:S01]  /*1d960*/  F2FP.F16.F32.PACK_AB R67, R162, R160 ;  /* 0x000000a0a243723e */ /* 0x000fe200000000ff */
[----:B------:R-:W-:Y:S01]  /*1d970*/  BAR.SYNC.DEFER_BLOCKING 0x0 ;  /* 0x0000000000007b1d */ /* 0x000fe20000010000 */
[----:B------:R-:W-:-:S05]  /*1d980*/  F2FP.F16.F32.PACK_AB R71, R163, R161 ;  /* 0x000000a1a347723e */ /* 0x000fca00000000ff */
[----:B------:R-:W-:Y:S04]  /*1d990*/  STS.128 [R3], R64 ;  /* 0x0000004003007388 */ /* 0x000fe80000000c00 */
[----:B------:R-:W-:Y:S01]  /*1d9a0*/  STS.128 [R3+0x400], R68 ;  /* 0x0004004403007388 */ /* 0x000fe20000000c00 */
[----:B------:R-:W-:Y:S01]  /*1d9b0*/  BAR.SYNC.DEFER_BLOCKING 0x0 ;  /* 0x0000000000007b1d */ /* 0x000fe20000010000 */
[----:B------:R-:W-:Y:S01]  /*1d9c0*/  IMAD.MOV.U32 R87, RZ, RZ, R77 ;  /* 0x000000ffff577224 */ /* 0x000fe200078e004d */
[----:B------:R-:W-:Y:S01]  /*1d9d0*/  F2FP.F16.F32.PACK_AB R72, R78, R72 ;  /* 0x000000484e48723e */ /* 0x000fe200000000ff */
[----:B------:R-:W-:Y:S01]  /*1d9e0*/  IMAD.MOV.U32 R92, RZ, RZ, R73 ;  /* 0x000000ffff5c7224 */ /* 0x000fe200078e0049 */
[----:B------:R-:W-:Y:S01]  /*1d9f0*/  MOV R100, R75 ;  /* 0x0000004b00647202 */ /* 0x000fe20000000f00 */
[----:B------:R-:W-:Y:S01]  /*1da00*/  IMAD.MOV.U32 R103, RZ, RZ, R74 ;  /* 0x000000ffff677224 */ /* 0x000fe200078e004a */
[----:B------:R-:W5:Y:S04]  /*1da10*/  LDS.128 R68, [R238] ;  /* 0x00000000ee447984 */ /* 0x000f680000000c00 */
[----:B------:R-:W-:Y:S01]  /*1da20*/  LDS.128 R64, [R238+0x800] ;  /* 0x00080000ee407984 */ /* 0x000fe20000000c00 */
[----:B------:R-:W-:-:S02]  /*1da30*/  F2FP.F16.F32.PACK_AB R76, R245, R76 ;  /* 0x0000004cf54c723e */ /* 0x000fc400000000ff */
[----:B------:R-:W-:Y:S02]  /*1da40*/  F2FP.F16.F32.PACK_AB R73, R211, R244 ;  /* 0x000000f4d349723e */ /* 0x000fe400000000ff */
[----:B------:R-:W-:Y:S02]  /*1da50*/  F2FP.F16.F32.PACK_AB R77, R171, R212 ;  /* 0x000000d4ab4d723e */ /* 0x000fe400000000ff */
        /* <DEDUP_REMOVED lines=8> */
[----:B------:R-:W-:Y:S01]  /*1dae0*/  F2FP.F16.F32.PACK_AB R84, R91, R84 ;  /* 0x000000545b54723e */ /* 0x000fe200000000ff */
[----:B------:R-:W-:Y:S01]  /*1daf0*/  IMAD.MOV.U32 R236, RZ, RZ, R89 ;  /* 0x000000ffffec7224 */ /* 0x000fe200078e0059 */
[----:B------:R-:W-:Y:S01]  /*1db00*/  MOV R104, R87 ;  /* 0x0000005700687202 */ /* 0x000fe20000000f00 */
[----:B------:R-:W-:Y:S02]  /*1db10*/  IMAD.MOV.U32 R239, RZ, RZ, R90 ;  /* 0x000000ffffef7224 */ /* 0x000fe400078e005a */
[----:B------:R-:W0:Y:S04]  /*1db20*/  LDS.128 R76, [R238] ;  /* 0x00000000ee4c7984 */ /* 0x000e280000000c00 */
[----:B------:R-:W-:Y:S01]  /*1db30*/  LDS.128 R72, [R238+0x800] ;  /* 0x00080000ee487984 */ /* 0x000fe20000000c00 */
[----:B------:R-:W-:Y:S01]  /*1db40*/  IMAD.MOV.U32 R237, RZ, RZ, R85 ;  /* 0x000000ffffed7224 */ /* 0x000fe200078e0055 */
[----:B------:R-:W-:Y:S01]  /*1db50*/  F2FP.F16.F32.PACK_AB R88, R232, R88 ;  /* 0x00000058e858723e */ /* 0x000fe200000000ff */
[----:B------:R-:W-:Y:S01]  /*1db60*/  IMAD.MOV.U32 R242, RZ, RZ, R86 ;  /* 0x000000fffff27224 */ /* 0x000fe200078e0056 */
[----:B------:R-:W-:-:S02]  /*1db70*/  F2FP.F16.F32.PACK_AB R85, R186, R231 ;  /* 0x000000e7ba55723e */ /* 0x000fc400000000ff */
[----:B------:R-:W-:Y:S02]  /*1db80*/  F2FP.F16.F32.PACK_AB R89, R187, R185 ;  /* 0x000000b9bb59723e */ /* 0x000fe400000000ff */
[----:B------:R-:W-:Y:S02]  /*1db90*/  F2FP.F16.F32.PACK_AB R86, R190, R188 ;  /* 0x000000bcbe56723e */ /* 0x000fe400000000ff */
[----:B------:R-:W-:Y:S02]  /*1dba0*/  F2FP.F16.F32.PACK_AB R90, R191, R189 ;  /* 0x000000bdbf5a723e */ /* 0x000fe400000000ff */
[----:B------:R-:W-:Y:S01]  /*1dbb0*/  F2FP.F16.F32.PACK_AB R87, R194, R192 ;  /* 0x000000c0c257723e */ /* 0x000fe200000000ff */
[----:B------:R-:W-:Y:S01]  /*1dbc0*/  BAR.SYNC.DEFER_BLOCKING 0x0 ;  /* 0x0000000000007b1d */ /* 0x000fe20000010000 */
[----:B------:R-:W-:-:S05]  /*1dbd0*/  F2FP.F16.F32.PACK_AB R91, R195, R193 ;  /* 0x000000c1c35b723e */ /* 0x000fca00000000ff */
[----:B------:R-:W-:Y:S04]  /*1dbe0*/  STS.128 [R3], R84 ;  /* 0x0000005403007388 */ /* 0x000fe80000000c00 */
[----:B------:R0:W-:Y:S01]  /*1dbf0*/  STS.128 [R3+0x400], R88 ;  /* 0x0004005803007388 */ /* 0x0001e20000000c00 */
[----:B------:R-:W-:Y:S01]  /*1dc00*/  BAR.SYNC.DEFER_BLOCKING 0x0 ;  /* 0x0000000000007b1d */ /* 0x000fe20000010000 */
[----:B------:R-:W-:Y:S01]  /*1dc10*/  F2FP.F16.F32.PACK_AB R92, R103, R92 ;  /* 0x0000005c675c723e */ /* 0x000fe200000000ff */
[----:B------:R-:W-:Y:S01]  /*1dc20*/  IMAD.MOV.U32 R196, RZ, RZ, R95 ;  /* 0x000000ffffc47224 */ /* 0x000fe200078e005f */
[----:B------:R-:W-:Y:S02]  /*1dc30*/  F2FP.F16.F32.PACK_AB R95, R82, R80 ;  /* 0x00000050525f723e */ /* 0x000fe400000000ff */
[----:B------:R-:W-:Y:S01]  /*1dc40*/  F2FP.F16.F32.PACK_AB R103, R83, R81 ;  /* 0x000000515367723e */ /* 0x000fe200000000ff */
[----:B------:R-:W1:Y:S04]  /*1dc50*/  LDS.128 R84, [R238] ;  /* 0x00000000ee547984 */ /* 0x000e680000000c00 */
[----:B------:R-:W-:Y:S01]  /*1dc60*/  LDS.128 R80, [R238+0x800] ;  /* 0x00080000ee507984 */ /* 0x000fe20000000c00 */
[----:B------:R-:W-:Y:S01]  /*1dc70*/  IMAD.MOV.U32 R234, RZ, RZ, R93 ;  /* 0x000000ffffea7224 */ /* 0x000fe200078e005d */
[----:B------:R-:W-:Y:S01]  /*1dc80*/  MOV R108, R101 ;  /* 0x00000065006c7202 */ /* 0x000fe20000000f00 */
[----:B------:R-:W-:Y:S01]  /*1dc90*/  IMAD.MOV.U32 R235, RZ, RZ, R94 ;  /* 0x000000ffffeb7224 */ /* 0x000fe200078e005e */
[----:B------:R-:W-:Y:S01]  /*1dca0*/  F2FP.F16.F32.PACK_AB R100, R230, R100 ;  /* 0x00000064e664723e */ /* 0x000fe200000000ff */
[----:B------:R-:W-:Y:S01]  /*1dcb0*/  IMAD.MOV.U32 R233, RZ, RZ, R102 ;  /* 0x000000ffffe97224 */ /* 0x000fe200078e0066 */
[----:B------:R-:W-:-:S02]  /*1dcc0*/  F2FP.F16.F32.PACK_AB R93, R182, R229 ;  /* 0x000000e5b65d723e */ /* 0x000fc400000000ff */
[----:B------:R-:W-:Y:S02]  /*1dcd0*/  F2FP.F16.F32.PACK_AB R101, R167, R183 ;  /* 0x000000b7a765723e */ /* 0x000fe400000000ff */
[----:B------:R-:W-:Y:S01]  /*1dce0*/  F2FP.F16.F32.PACK_AB R94, R139, R166 ;  /* 0x000000a68b5e723e */ /* 0x000fe200000000ff */
[----:B------:R-:W-:Y:S01]  /*1dcf0*/  BAR.SYNC.DEFER_BLOCKING 0x0 ;  /* 0x0000000000007b1d */ /* 0x000fe20000010000 */
[----:B------:R-:W-:-:S05]  /*1dd00*/  F2FP.F16.F32.PACK_AB R102, R133, R140 ;  /* 0x0000008c8566723e */ /* 0x000fca00000000ff */
[----:B------:R-:W-:Y:S04]  /*1dd10*/  STS.128 [R3], R92 ;  /* 0x0000005c03007388 */ /* 0x000fe80000000c00 */
[----:B------:R1:W-:Y:S01]  /*1dd20*/  STS.128 [R3+0x400], R100 ;  /* 0x0004006403007388 */ /* 0x0003e20000000c00 */
[----:B------:R-:W-:Y:S01]  /*1dd30*/  BAR.SYNC.DEFER_BLOCKING 0x0 ;  /* 0x0000000000007b1d */ /* 0x000fe20000010000 */
[----:B0-----:R-:W-:Y:S01]  /*1dd40*/  F2FP.F16.F32.PACK_AB R88, R242, R237 ;  /* 0x000000edf258723e */ /* 0x001fe200000000ff */
[----:B------:R-:W-:Y:S01]  /*1dd50*/  IMAD.MOV.U32 R237, RZ, RZ, R107 ;  /* 0x000000ffffed7224 */ /* 0x000fe200078e006b */
[----:B------:R-:W-:Y:S02]  /*1dd60*/  F2FP.F16.F32.PACK_AB R91, R98, R96 ;  /* 0x00000060625b723e */ /* 0x000fe400000000ff */
[----:B------:R-:W-:-:S02]  /*1dd70*/  F2FP.F16.F32.PACK_AB R107, R99, R97 ;  /* 0x00000061636b723e */ /* 0x000fc400000000ff */
[----:B------:R-:W0:Y:S04]  /*1dd80*/  LDS.128 R96, [R238] ;  /* 0x00000000ee607984 */ /* 0x000e280000000c00 */
[----:B------:R-:W-:Y:S01]  /*1dd90*/  LDS.128 R92, [R238+0x800] ;  /* 0x00080000ee5c7984 */ /* 0x000fe20000000c00 */
[----:B------:R-:W-:Y:S01]  /*1dda0*/  IMAD.MOV.U32 R242, RZ, RZ, R105 ;  /* 0x000000fffff27224 */ /* 0x000fe200078e0069 */
[----:B------:R-:W-:Y:S02]  /*1ddb0*/  MOV R240, R106 ;  /* 0x0000006a00f07202 */ /* 0x000fe40000000f00 */
[----:B------:R-:W-:Y:S02]  /*1ddc0*/  F2FP.F16.F32.PACK_AB R104, R228, R104 ;  /* 0x00000068e468723e */ /* 0x000fe400000000ff */
[----:B------:R-:W-:-:S02]  /*1ddd0*/  F2FP.F16.F32.PACK_AB R89, R180, R227 ;  /* 0x000000e3b459723e */ /* 0x000fc400000000ff */
[----:B------:R-:W-:Y:S02]  /*1dde0*/  F2FP.F16.F32.PACK_AB R105, R165, R181 ;  /* 0x000000b5a569723e */ /* 0x000fe400000000ff */
[----:B------:R-:W-:Y:S01]  /*1ddf0*/  F2FP.F16.F32.PACK_AB R90, R137, R164 ;  /* 0x000000a4895a723e */ /* 0x000fe200000000ff */
[----:B------:R-:W-:Y:S01]  /*1de00*/  BAR.SYNC.DEFER_BLOCKING 0x0 ;  /* 0x0000000000007b1d */ /* 0x000fe20000010000 */
[----:B------:R-:W-:Y:S02]  /*1de10*/  F2FP.F16.F32.PACK_AB R106, R132, R138 ;  /* 0x0000008a846a723e */ /* 0x000fe400000000ff */
[----:B-1----:R-:W-:Y:S02]  /*1de20*/  F2FP.F16.F32.PACK_AB R100, R233, R235 ;  /* 0x000000ebe964723e */ /* 0x002fe400000000ff */
[----:B------:R-:W-:-:S03]  /*1de30*/  F2FP.F16.F32.PACK_AB R108, R226, R108 ;  /* 0x0000006ce26c723e */ /* 0x000fc600000000ff */
[----:B------:R-:W1:Y:S01]  /*1de40*/  LDC.64 R132, c[0x0][0x3e0] ;  /* 0x0000f800ff847b82 */ /* 0x000e620000000a00 */
[----:B------:R-:W-:Y:S04]  /*1de50*/  STS.128 [R3], R88 ;  /* 0x0000005803007388 */ /* 0x000fe80000000c00 */
[----:B------:R-:W-:Y:S03]  /*1de60*/  STS.128 [R3+0x400], R104 ;  /* 0x0004006803007388 */ /* 0x000fe60000000c00 */
[----:B------:R-:W-:Y:S01]  /*1de70*/  BAR.SYNC.DEFER_BLOCKING 0x0 ;  /* 0x0000000000007b1d */ /* 0x000fe20000010000 */
[----:B------:R-:W-:Y:S01]  /*1de80*/  IMAD.MOV.U32 R233, RZ, RZ, R111 ;  /* 0x000000ffffe97224 */ /* 0x000fe200078e006f */
[----:B------:R-:W-:Y:S01]  /*1de90*/  F2FP.F16.F32.PACK_AB R101, R169, R225 ;  /* 0x000000e1a965723e */ /* 0x000fe200000000ff */
[----:B------:R-:W-:Y:S01]  /*1dea0*/  IMAD.MOV.U32 R235, RZ, RZ, R109 ;  /* 0x000000ffffeb7224 */ /* 0x000fe200078e006d */
[----:B------:R-:W-:-:S02]  /*1deb0*/  F2FP.F16.F32.PACK_AB R109, R156, R170 ;  /* 0x000000aa9c6d723e */ /* 0x000fc400000000ff */
[----:B------:R-:W0:Y:S04]  /*1dec0*/  LDS.128 R104, [R238] ;  /* 0x00000000ee687984 */ /* 0x000e280000000c00 */
[----:B------:R-:W-:Y:S01]  /*1ded0*/  LDS.128 R88, [R238+0x800] ;  /* 0x00080000ee587984 */ /* 0x000fe20000000c00 */
        /* <DEDUP_REMOVED lines=8> */
[----:B------:R-:W-:Y:S02]  /*1df60*/  F2FP.F16.F32.PACK_AB R114, R119, R124 ;  /* 0x0000007c7772723e */ /* 0x000fe400000000ff */
[----:B------:R-:W-:Y:S01]  /*1df70*/  F2FP.F16.F32.PACK_AB R124, R223, R233 ;  /* 0x000000e9df7c723e */ /* 0x000fe200000000ff */
[----:B------:R-:W-:Y:S02]  /*1df80*/  IMAD.MOV.U32 R233, RZ, RZ, R234 ;  /* 0x000000ffffe97224 */ /* 0x000fe400078e00ea */
[----:B------:R-:W0:Y:S01]  /*1df90*/  S2R R234, SR_CTAID.X ;  /* 0x0000000000ea7919 */ /* 0x000e220000002500 */
[----:B------:R-:W1:Y:S04]  /*1dfa0*/  LDS.128 R108, [R238] ;  /* 0x00000000ee6c7984 */ /* 0x000e680000000c00 */
[----:B------:R-:W-:Y:S01]  /*1dfb0*/  LDS.128 R100, [R238+0x800] ;  /* 0x00080000ee647984 */ /* 0x000fe20000000c00 */
[----:B------:R-:W-:-:S02]  /*1dfc0*/  F2FP.F16.F32.PACK_AB R116, R116, R237 ;  /* 0x000000ed7474723e */ /* 0x000fc400000000ff */
[----:B------:R-:W2:Y:S01]  /*1dfd0*/  S2R R237, SR_TID.X ;  /* 0x0000000000ed7919 */ /* 0x000ea20000002100 */
[----:B------:R-:W-:Y:S02]  /*1dfe0*/  F2FP.F16.F32.PACK_AB R112, R240, R242 ;  /* 0x000000f2f070723e */ /* 0x000fe400000000ff */
[----:B------:R-:W-:Y:S02]  /*1dff0*/  F2FP.F16.F32.PACK_AB R113, R120, R224 ;  /* 0x000000e07871723e */ /* 0x000fe400000000ff */
[----:B------:R-:W-:Y:S02]  /*1e000*/  F2FP.F16.F32.PACK_AB R117, R117, R168 ;  /* 0x000000a87575723e */ /* 0x000fe400000000ff */
[----:B------:R-:W-:Y:S02]  /*1e010*/  F2FP.F16.F32.PACK_AB R118, R118, R125 ;  /* 0x0000007d7676723e */ /* 0x000fe400000000ff */
[----:B------:R-:W-:Y:S01]  /*1e020*/  F2FP.F16.F32.PACK_AB R115, R130, R128 ;  /* 0x000000808273723e */ /* 0x000fe200000000ff */
[----:B------:R-:W-:Y:S01]  /*1e030*/  BAR.SYNC.DEFER_BLOCKING 0x0 ;  /* 0x0000000000007b1d */ /* 0x000fe20000010000 */
[----:B------:R-:W-:-:S02]  /*1e040*/  F2FP.F16.F32.PACK_AB R119, R131, R129 ;  /* 0x000000818377723e */ /* 0x000fc400000000ff */
[----:B------:R-:W-:-:S03]  /*1e050*/  F2FP.F16.F32.PACK_AB R120, R222, R235 ;  /* 0x000000ebde78723e */ /* 0x000fc600000000ff */
[----:B------:R-:W1:Y:S01]  /*1e060*/  S2R R235, SR_CTAID.Y ;  /* 0x0000000000eb7919 */ /* 0x000e620000002600 */
[----:B------:R-:W-:Y:S04]  /*1e070*/  STS.128 [R3], R112 ;  /* 0x0000007003007388 */ /* 0x000fe80000000c00 */
[----:B------:R-:W-:Y:S01]  /*1e080*/  STS.128 [R3+0x400], R116 ;  /* 0x0004007403007388 */ /* 0x000fe20000000c00 */
[----:B------:R-:W-:Y:S01]  /*1e090*/  BAR.SYNC.DEFER_BLOCKING 0x0 ;  /* 0x0000000000007b1d */ /* 0x000fe20000010000 */
[----:B0-----:R-:W-:-:S05]  /*1e0a0*/  IMAD.SHL.U32 R234, R234, 0x40, RZ ;  /* 0x00000040eaea7824 */ /* 0x001fca00078e00ff */
[----:B--2---:R-:W-:Y:S02]  /*1e0b0*/  LOP3.LUT R234, R234, 0x3f, R237, 0xf8, !PT ;  /* 0x0000003feaea7812 */ /* 0x004fe400078ef8ed */
[----:B------:R-:W2:Y:S01]  /*1e0c0*/  LDL.LU R237, [R1] ;  /* 0x0000000001ed7983 */ /* 0x000ea20000300800 */
[----:B------:R-:W-:-:S03]  /*1e0d0*/  F2FP.F16.F32.PACK_AB R128, R219, R239 ;  /* 0x000000efdb80723e */ /* 0x000fc600000000ff */
[----:B------:R-:W3:Y:S04]  /*1e0e0*/  LDL.LU R239, [R1+0x4] ;  /* 0x0000040001ef7983 */ /* 0x000ee80000300800 */
[----:B------:R-:W0:Y:S04]  /*1e0f0*/  LDS.128 R116, [R238] ;  /* 0x00000000ee747984 */ /* 0x000e280000000c00 */
[----:B------:R-:W-:Y:S01]  /*1e100*/  LDS.128 R112, [R238+0x800] ;  /* 0x00080000ee707984 */ /* 0x000fe20000000c00 */
[----:B-1----:R-:W-:Y:S01]  /*1e110*/  IMAD R141, R235, R132, RZ ;  /* 0x00000084eb8d7224 */ /* 0x002fe200078e02ff */
[----:B------:R-:W-:-:S02]  /*1e120*/  F2FP.F16.F32.PACK_AB R132, R218, R236 ;  /* 0x000000ecda84723e */ /* 0x000fc400000000ff */
[----:B------:R-:W-:Y:S01]  /*1e130*/  F2FP.F16.F32.PACK_AB R125, R154, R221 ;  /* 0x000000dd9a7d723e */ /* 0x000fe200000000ff */
[----:B------:R-:W3:Y:S01]  /*1e140*/  LDL.LU R236, [R1+0x8] ;  /* 0x0000080001ec7983 */ /* 0x000ee20000300800 */
[----:B------:R-:W-:Y:S02]  /*1e150*/  F2FP.F16.F32.PACK_AB R126, R126, R153 ;  /* 0x000000997e7e723e */ /* 0x000fe400000000ff */
[----:B------:R-:W-:Y:S01]  /*1e160*/  F2FP.F16.F32.PACK_AB R127, R18, R127 ;  /* 0x0000007f127f723e */ /* 0x000fe200000000ff */
[----:B------:R-:W-:Y:S06]  /*1e170*/  BAR.SYNC.DEFER_BLOCKING 0x0 ;  /* 0x0000000000007b1d */ /* 0x000fec0000010000 */
[----:B------:R1:W-:Y:S02]  /*1e180*/  STS.128 [R3], R124 ;  /* 0x0000007c03007388 */ /* 0x0003e40000000c00 */
[----:B-1----:R-:W-:-:S02]  /*1e190*/  F2FP.F16.F32.PACK_AB R124, R38, R233 ;  /* 0x000000e9267c723e */ /* 0x002fc400000000ff */
[----:B------:R-:W4:Y:S01]  /*1e1a0*/  LDL.LU R233, [R1+0xc] ;  /* 0x00000c0001e97983 */ /* 0x000f220000300800 */
[----:B------:R-:W-:Y:S02]  /*1e1b0*/  F2FP.F16.F32.PACK_AB R121, R121, R220 ;  /* 0x000000dc7979723e */ /* 0x000fe400000000ff */
[----:B------:R-:W-:Y:S02]  /*1e1c0*/  F2FP.F16.F32.PACK_AB R122, R122, R152 ;  /* 0x000000987a7a723e */ /* 0x000fe400000000ff */
[----:B------:R-:W-:Y:S02]  /*1e1d0*/  F2FP.F16.F32.PACK_AB R123, R19, R123 ;  /* 0x0000007b137b723e */ /* 0x000fe400000000ff */
[----:B------:R-:W-:Y:S02]  /*1e1e0*/  F2FP.F16.F32.PACK_AB R131, R34, R32 ;  /* 0x000000202283723e */ /* 0x000fe400000000ff */
[----:B------:R-:W-:Y:S01]  /*1e1f0*/  F2FP.F16.F32.PACK_AB R135, R35, R33 ;  /* 0x000000212387723e */ /* 0x000fe200000000ff */
[----:B------:R-:W-:Y:S01]  /*1e200*/  STS.128 [R3+0x400], R120 ;  /* 0x0004007803007388 */ /* 0x000fe20000000c00 */
[----:B------:R-:W-:Y:S01]  /*1e210*/  IMAD R142, R234, R133, RZ ;  /* 0x00000085ea8e7224 */ /* 0x000fe200078e02ff */
[----:B------:R-:W-:Y:S01]  /*1e220*/  F2FP.F16.F32.PACK_AB R130, R134, R149 ;  /* 0x000000958682723e */ /* 0x000fe200000000ff */
[----:B------:R-:W1:Y:S08]  /*1e230*/  LDC.64 R18, c[0x0][0x398] ;  /* 0x0000e600ff127b82 */ /* 0x000e700000000a00 */
[----:B------:R-:W-:Y:S01]  /*1e240*/  BAR.SYNC.DEFER_BLOCKING 0x0 ;  /* 0x0000000000007b1d */ /* 0x000fe20000010000 */
[----:B------:R-:W-:-:S02]  /*1e250*/  F2FP.F16.F32.PACK_AB R129, R151, R217 ;  /* 0x000000d99781723e */ /* 0x000fc400000000ff */
[----:B------:R-:W-:-:S03]  /*1e260*/  F2FP.F16.F32.PACK_AB R133, R150, R184 ;  /* 0x000000b89685723e */ /* 0x000fc600000000ff */
[----:B------:R-:W0:Y:S04]  /*1e270*/  LDS.128 R32, [R238] ;  /* 0x00000000ee207984 */ /* 0x000e280000000c00 */
[----:B------:R-:W-:Y:S01]  /*1e280*/  LDS.128 R120, [R238+0x800] ;  /* 0x00080000ee787984 */ /* 0x000fe20000000c00 */
[----:B------:R-:W-:Y:S01]  /*1e290*/  BAR.SYNC.DEFER_BLOCKING 0x0 ;  /* 0x0000000000007b1d */ /* 0x000fe20000010000 */
[----:B------:R-:W-:Y:S01]  /*1e2a0*/  F2FP.F16.F32.PACK_AB R134, R31, R148 ;  /* 0x000000941f86723e */ /* 0x000fe200000000ff */
[----:B------:R-:W-:Y:S01]  /*1e2b0*/  IMAD.SHL.U32 R140, R142, 0x2, RZ ;  /* 0x000000028e8c7824 */ /* 0x000fe200078e00ff */
[----:B------:R-:W-:Y:S02]  /*1e2c0*/  SHF.L.U32 R125, R141, 0x1, RZ ;  /* 0x000000018d7d7819 */ /* 0x000fe400000006ff */
[----:B------:R-:W-:-:S03]  /*1e2d0*/  F2FP.F16.F32.PACK_AB R136, R39, R196 ;  /* 0x000000c42788723e */ /* 0x000fc600000000ff */
[----:B------:R-:W0:Y:S01]  /*1e2e0*/  LDC R31, c[0x0][0x3e8] ;  /* 0x0000fa00ff1f7b82 */ /* 0x000e220000000800 */
[----:B------:R0:W-:Y:S04]  /*1e2f0*/  STS.128 [R3], R128 ;  /* 0x0000008003007388 */ /* 0x0001e80000000c00 */
[----:B------:R-:W-:Y:S01]  /*1e300*/  STS.128 [R3+0x400], R132 ;  /* 0x0004008403007388 */ /* 0x000fe20000000c00 */
[----:B-1----:R-:W-:Y:S02]  /*1e310*/  IADD3 R140, P0, P1, R140, R18, R125 ;  /* 0x000000128c8c7210 */ /* 0x002fe4000791e07d */
[----:B------:R-:W-:Y:S01]  /*1e320*/  F2FP.F16.F32.PACK_AB R125, R42, R40 ;  /* 0x000000282a7d723e */ /* 0x000fe200000000ff */
[----:B------:R-:W1:Y:S01]  /*1e330*/  S2R R196, SR_TID.X ;  /* 0x0000000000c47919 */ /* 0x000e620000002100 */
[----:B------:R-:W-:Y:S01]  /*1e340*/  F2FP.F16.F32.PACK_AB R137, R43, R41 ;  /* 0x000000292b89723e */ /* 0x000fe200000000ff */
[----:B------:R-:W-:Y:S01]  /*1e350*/  BAR.SYNC.DEFER_BLOCKING 0x0 ;  /* 0x0000000000007b1d */ /* 0x000fe20000010000 */
[----:B------:R-:W-:-:S02]  /*1e360*/  F2FP.F16.F32.PACK_AB R126, R46, R44 ;  /* 0x0000002c2e7e723e */ /* 0x000fc400000000ff */
[----:B------:R-:W-:-:S03]  /*1e370*/  F2FP.F16.F32.PACK_AB R138, R47, R45 ;  /* 0x0000002d2f8a723e */ /* 0x000fc600000000ff */
[----:B------:R-:W2:Y:S04]  /*1e380*/  LDS.128 R44, [R238] ;  /* 0x00000000ee2c7984 */ /* 0x000ea80000000c00 */
[----:B------:R-:W-:Y:S01]  /*1e390*/  LDS.128 R40, [R238+0x800] ;  /* 0x00080000ee287984 */ /* 0x000fe20000000c00 */
[----:B------:R-:W-:Y:S01]  /*1e3a0*/  F2FP.F16.F32.PACK_AB R127, R50, R48 ;  /* 0x00000030327f723e */ /* 0x000fe200000000ff */
[----:B------:R-:W-:Y:S01]  /*1e3b0*/  BAR.SYNC.DEFER_BLOCKING 0x0 ;  /* 0x0000000000007b1d */ /* 0x000fe20000010000 */
[----:B------:R-:W-:Y:S02]  /*1e3c0*/  F2FP.F16.F32.PACK_AB R139, R51, R49 ;  /* 0x00000031338b723e */ /* 0x000fe400000000ff */
[----:B-1----:R-:W-:Y:S01]  /*1e3d0*/  SHF.R.U32.HI R18, RZ, 0x6, R196 ;  /* 0x00000006ff127819 */ /* 0x002fe200000116c4 */
[----:B------:R-:W-:-:S03]  /*1e3e0*/  IMAD.HI R38, R141, 0x2, RZ ;  /* 0x000000028d267827 */ /* 0x000fc600078e02ff */
[----:B------:R-:W-:Y:S01]  /*1e3f0*/  SGXT.U32 R18, R18, 0x1 ;  /* 0x000000011212781a */ /* 0x000fe20000000000 */
[----:B------:R-:W-:Y:S01]  /*1e400*/  IMAD.HI R142, R142, 0x2, RZ ;  /* 0x000000028e8e7827 */ /* 0x000fe200078e02ff */
[----:B------:R1:W-:Y:S04]  /*1e410*/  STS.128 [R3], R124 ;  /* 0x0000007c03007388 */ /* 0x0003e80000000c00 */
[----:B------:R-:W-:Y:S01]  /*1e420*/  STS.128 [R3+0x400], R136 ;  /* 0x0004008803007388 */ /* 0x000fe20000000c00 */
[----:B------:R-:W-:Y:S01]  /*1e430*/  BAR.SYNC.DEFER_BLOCKING 0x0 ;  /* 0x0000000000007b1d */ /* 0x000fe20000010000 */
[----:B------:R-:W-:Y:S01]  /*1e440*/  IADD3.X R38, PT, PT, R142, R19, R38, P0, P1 ;  /* 0x000000138e267210 */ /* 0x000fe200007e2426 */
[----:B0-----:R-:W-:Y:S01]  /*1e450*/  IMAD R19, R18, R31, RZ ;  /* 0x0000001f12137224 */ /* 0x001fe200078e02ff */
[----:B------:R-:W-:-:S02]  /*1e460*/  F2FP.F16.F32.PACK_AB R52, R54, R52 ;  /* 0x000000343634723e */ /* 0x000fc400000000ff */
[----:B------:R-:W-:Y:S02]  /*1e470*/  F2FP.F16.F32.PACK_AB R54, R28, R16 ;  /* 0x000000101c36723e */ /* 0x000fe400000000ff */
[----:B------:R-:W-:Y:S01]  /*1e480*/  LEA R28, P0, R19, R140, 0x1 ;  /* 0x0000008c131c7211 */ /* 0x000fe200078008ff */
[----:B------:R-:W-:Y:S01]  /*1e490*/  IMAD R39, R31, 0x2, R19 ;  /* 0x000000021f277824 */ /* 0x000fe200078e0213 */
[----:B------:R-:W-:Y:S02]  /*1e4a0*/  F2FP.F16.F32.PACK_AB R130, R29, R17 ;  /* 0x000000111d82723e */ /* 0x000fe400000000ff */
[----:B------:R-:W-:Y:S01]  /*1e4b0*/  LEA.HI.X.SX32 R29, R19, R38, 0x1, P0 ;  /* 0x00000026131d7211 */ /* 0x000fe200000f0eff */
[----:B------:R-:W0:Y:S04]  /*1e4c0*/  LDS.128 R48, [R238] ;  /* 0x00000000ee307984 */ /* 0x000e280000000c00 */
[----:B------:R-:W-:Y:S01]  /*1e4d0*/  LDS.128 R16, [R238+0x800] ;  /* 0x00080000ee107984 */ /* 0x000fe20000000c00 */
[----:B------:R-:W-:-:S02]  /*1e4e0*/  F2FP.F16.F32.PACK_AB R128, R55, R53 ;  /* 0x000000353780723e */ /* 0x000fc400000000ff */
[----:B------:R-:W-:Y:S02]  /*1e4f0*/  F2FP.F16.F32.PACK_AB R53, R58, R56 ;  /* 0x000000383a35723e */ /* 0x000fe400000000ff */
[----:B------:R-:W-:Y:S02]  /*1e500*/  F2FP.F16.F32.PACK_AB R129, R59, R57 ;  /* 0x000000393b81723e */ /* 0x000fe400000000ff */
[----:B------:R-:W-:Y:S01]  /*1e510*/  F2FP.F16.F32.PACK_AB R55, R37, R30 ;  /* 0x0000001e2537723e */ /* 0x000fe200000000ff */
[----:B------:R-:W-:Y:S01]  /*1e520*/  BAR.SYNC.DEFER_BLOCKING 0x0 ;  /* 0x0000000000007b1d */ /* 0x000fe20000010000 */
[----:B------:R-:W-:Y:S01]  /*1e530*/  F2FP.F16.F32.PACK_AB R131, R2, R36 ;  /* 0x000000240283723e */ /* 0x000fe200000000ff */
[----:B------:R-:W-:Y:S01]  /*1e540*/  IMAD R57, R31, 0x2, R39 ;  /* 0x000000021f397824 */ /* 0x000fe200078e0227 */
[----:B------:R-:W-:-:S04]  /*1e550*/  LEA R36, P1, R39, R140, 0x1 ;  /* 0x0000008c27247211 */ /* 0x000fc800078208ff */
[----:B------:R-:W-:Y:S01]  /*1e560*/  LEA.HI.X.SX32 R37, R39, R38, 0x1, P1 ;  /* 0x0000002627257211 */ /* 0x000fe200008f0eff */
[----:B------:R-:W-:Y:S01]  /*1e570*/  IMAD R39, R31, 0x2, R57 ;  /* 0x000000021f277824 */ /* 0x000fe200078e0239 */
[C---:B------:R-:W-:Y:S01]  /*1e580*/  LEA R56, P0, R57.reuse, R140, 0x1 ;  /* 0x0000008c39387211 */ /* 0x040fe200078008ff */
[----:B------:R-:W-:Y:S04]  /*1e590*/  STS.128 [R3], R52 ;  /* 0x0000003403007388 */ /* 0x000fe80000000c00 */
[----:B------:R0:W-:Y:S01]  /*1e5a0*/  STS.128 [R3+0x400], R128 ;  /* 0x0004008003007388 */ /* 0x0001e20000000c00 */
[----:B------:R-:W-:Y:S01]  /*1e5b0*/  BAR.SYNC.DEFER_BLOCKING 0x0 ;  /* 0x0000000000007b1d */ /* 0x000fe20000010000 */
[----:B------:R-:W-:Y:S02]  /*1e5c0*/  LEA.HI.X.SX32 R57, R57, R38, 0x1, P0 ;  /* 0x0000002639397211 */ /* 0x000fe400000f0eff */
[----:B------:R-:W-:-:S02]  /*1e5d0*/  LEA R58, P0, R39, R140, 0x1 ;  /* 0x0000008c273a7211 */ /* 0x000fc400078008ff */
[----:B-1----:R-:W-:Y:S02]  /*1e5e0*/  LEA R125, R31, R39, 0x1 ;  /* 0x000000271f7d7211 */ /* 0x002fe400078e08ff */
[----:B------:R-:W-:Y:S02]  /*1e5f0*/  LEA.HI.X.SX32 R59, R39, R38, 0x1, P0 ;  /* 0x00000026273b7211 */ /* 0x000fe400000f0eff */
[----:B------:R-:W-:Y:S01]  /*1e600*/  LEA R2, P0, R125, R140, 0x1 ;  /* 0x0000008c7d027211 */ /* 0x000fe200078008ff */
[----:B------:R-:W-:-:S03]  /*1e610*/  IMAD R39, R31, 0x2, R125 ;  /* 0x000000021f277824 */ /* 0x000fc600078e027d */
[----:B0-----:R-:W-:Y:S01]  /*1e620*/  LEA.HI.X.SX32 R3, R125, R38, 0x1, P0 ;  /* 0x000000267d037211 */ /* 0x001fe200000f0eff */
[----:B------:R-:W-:Y:S01]  /*1e630*/  IMAD R53, R31, 0x2, R39 ;  /* 0x000000021f357824 */ /* 0x000fe200078e0227 */
[----:B--2---:R0:W-:Y:S02]  /*1e640*/  STG.E.U16 desc[UR8][R28.64], R237 ;  /* 0x000000ed1c007986 */ /* 0x0041e4000c101508 */
[----:B0-----:R-:W-:Y:S02]  /*1e650*/  PRMT R29, R237, 0x7632, R29 ;  /* 0x00007632ed1d7816 */ /* 0x001fe4000000001d */
[----:B------:R-:W-:-:S03]  /*1e660*/  LEA R28, P0, R39, R140, 0x1 ;  /* 0x0000008c271c7211 */ /* 0x000fc600078008ff */
[----:B------:R0:W-:Y:S01]  /*1e670*/  STG.E.U16 desc[UR8][R36.64], R29 ;  /* 0x0000001d24007986 */ /* 0x0001e2000c101508 */
[----:B---3--:R-:W-:Y:S02]  /*1e680*/  PRMT R30, R239, 0x7632, R30 ;  /* 0x00007632ef1e7816 */ /* 0x008fe4000000001e */
[----:B0-----:R-:W-:Y:S01]  /*1e690*/  LEA.HI.X.SX32 R29, R39, R38, 0x1, P0 ;  /* 0x00000026271d7211 */ /* 0x001fe200000f0eff */
[----:B------:R-:W-:Y:S01]  /*1e6a0*/  IMAD R39, R31, 0x2, R53 ;  /* 0x000000021f277824 */ /* 0x000fe200078e0235 */
[----:B------:R-:W-:-:S03]  /*1e6b0*/  LEA R36, P0, R53, R140, 0x1 ;  /* 0x0000008c35247211 */ /* 0x000fc600078008ff */
[----:B------:R-:W-:Y:S01]  /*1e6c0*/  IMAD R55, R31, 0x2, R39 ;  /* 0x000000021f377824 */ /* 0x000fe200078e0227 */
[----:B------:R-:W-:Y:S02]  /*1e6d0*/  LEA.HI.X.SX32 R37, R53, R38, 0x1, P0 ;  /* 0x0000002635257211 */ /* 0x000fe400000f0eff */
[C---:B------:R-:W-:Y:S01]  /*1e6e0*/  LEA R52, P0, R39.reuse, R140, 0x1 ;  /* 0x0000008c27347211 */ /* 0x040fe200078008ff */
[----:B------:R0:W-:Y:S03]  /*1e6f0*/  STG.E.U16 desc[UR8][R56.64], R239 ;  /* 0x000000ef38007986 */ /* 0x0001e6000c101508 */
[----:B------:R-:W-:Y:S01]  /*1e700*/  LEA.HI.X.SX32 R53, R39, R38, 0x1, P0 ;  /* 0x0000002627357211 */ /* 0x000fe200000f0eff */
[----:B------:R-:W-:Y:S01]  /*1e710*/  STG.E.U16 desc[UR8][R58.64], R30 ;  /* 0x0000001e3a007986 */ /* 0x000fe2000c101508 */
[----:B------:R-:W-:Y:S02]  /*1e720*/  LEA R54, P0, R55, R140, 0x1 ;  /* 0x0000008c37367211 */ /* 0x000fe400078008ff */
[----:B------:R-:W-:Y:S01]  /*1e730*/  LEA R39, R31, R55, 0x1 ;  /* 0x000000371f277211 */ /* 0x000fe200078e08ff */
[----:B------:R1:W-:Y:S01]  /*1e740*/  STG.E.U16 desc[UR8][R2.64], R236 ;  /* 0x000000ec02007986 */ /* 0x0003e2000c101508 */
[----:B------:R-:W-:-:S03]  /*1e750*/  LEA.HI.X.SX32 R55, R55, R38, 0x1, P0 ;  /* 0x0000002637377211 */ /* 0x000fc600000f0eff */
[----:B0-----:R-:W-:Y:S01]  /*1e760*/  IMAD R57, R31, 0x2, R39 ;  /* 0x000000021f397824 */ /* 0x001fe200078e0227 */
[----:B-1----:R-:W-:Y:S02]  /*1e770*/  PRMT R3, R236, 0x7632, R3 ;  /* 0x00007632ec037816 */ /* 0x002fe40000000003 */
[----:B------:R-:W-:-:S03]  /*1e780*/  LEA R2, P0, R39, R140, 0x1 ;  /* 0x0000008c27027211 */ /* 0x000fc600078008ff */
[----:B------:R0:W-:Y:S04]  /*1e790*/  STG.E.U16 desc[UR8][R28.64], R3 ;  /* 0x000000031c007986 */ /* 0x0001e8000c101508 */
[----:B----4-:R-:W-:Y:S01]  /*1e7a0*/  STG.E.U16 desc[UR8][R36.64], R233 ;  /* 0x000000e924007986 */ /* 0x010fe2000c101508 */
[----:B0-----:R-:W-:Y:S02]  /*1e7b0*/  PRMT R29, R233, 0x7632, R29 ;  /* 0x00007632e91d7816 */ /* 0x001fe4000000001d */
[----:B------:R-:W-:Y:S01]  /*1e7c0*/  LEA.HI.X.SX32 R3, R39, R38, 0x1, P0 ;  /* 0x0000002627037211 */ /* 0x000fe200000f0eff */
[----:B------:R-:W-:Y:S01]  /*1e7d0*/  IMAD R39, R31, 0x2, R57 ;  /* 0x000000021f277824 */ /* 0x000fe200078e0239 */
[----:B------:R-:W-:Y:S01]  /*1e7e0*/  LEA R28, P0, R57, R140, 0x1 ;  /* 0x0000008c391c7211 */ /* 0x000fe200078008ff */
[----:B------:R0:W-:Y:S01]  /*1e7f0*/  STG.E.U16 desc[UR8][R52.64], R29 ;  /* 0x0000001d34007986 */ /* 0x0001e2000c101508 */
[----:B------:R-:W-:-:S02]  /*1e800*/  PRMT R30, R200, 0x7632, R30 ;  /* 0x00007632c81e7816 */ /* 0x000fc4000000001e */
[----:B0-----:R-:W-:Y:S01]  /*1e810*/  LEA.HI.X.SX32 R29, R57, R38, 0x1, P0 ;  /* 0x00000026391d7211 */ /* 0x001fe200000f0eff */
[----:B------:R-:W-:Y:S01]  /*1e820*/  IMAD R57, R31, 0x2, R39 ;  /* 0x000000021f397824 */ /* 0x000fe200078e0227 */
[----:B------:R-:W-:-:S04]  /*1e830*/  LEA R36, P0, R39, R140, 0x1 ;  /* 0x0000008c27247211 */ /* 0x000fc800078008ff */
[----:B------:R-:W-:Y:S01]  /*1e840*/  LEA.HI.X.SX32 R37, R39, R38, 0x1, P0 ;  /* 0x0000002627257211 */ /* 0x000fe200000f0eff */
[----:B------:R-:W-:Y:S01]  /*1e850*/  IMAD R39, R31, 0x2, R57 ;  /* 0x000000021f277824 */ /* 0x000fe200078e0239 */
[C---:B------:R-:W-:Y:S01]  /*1e860*/  LEA R52, P0, R57.reuse, R140, 0x1 ;  /* 0x0000008c39347211 */ /* 0x040fe200078008ff */
[----:B------:R0:W-:Y:S03]  /*1e870*/  STG.E.U16 desc[UR8][R54.64], R200 ;  /* 0x000000c836007986 */ /* 0x0001e6000c101508 */
[----:B------:R-:W-:Y:S02]  /*1e880*/  LEA.HI.X.SX32 R53, R57, R38, 0x1, P0 ;  /* 0x0000002639357211 */ /* 0x000fe400000f0eff */
[----:B------:R-:W-:Y:S01]  /*1e890*/  LEA R57, R31, R39, 0x1 ;  /* 0x000000271f397211 */ /* 0x000fe200078e08ff */
[----:B------:R1:W-:Y:S01]  /*1e8a0*/  STG.E.U16 desc[UR8][R2.64], R30 ;  /* 0x0000001e02007986 */ /* 0x0003e2000c101508 */
[----:B0-----:R-:W-:-:S03]  /*1e8b0*/  LEA R54, P0, R39, R140, 0x1 ;  /* 0x0000008c27367211 */ /* 0x001fc600078008ff */
[----:B------:R0:W-:Y:S01]  /*1e8c0*/  STG.E.U16 desc[UR8][R28.64], R201 ;  /* 0x000000c91c007986 */ /* 0x0001e2000c101508 */
[----:B------:R-:W-:Y:S02]  /*1e8d0*/  LEA.HI.X.SX32 R55, R39, R38, 0x1, P0 ;  /* 0x0000002627377211 */ /* 0x000fe400000f0eff */
[----:B-1----:R-:W-:Y:S01]  /*1e8e0*/  PRMT R3, R201, 0x7632, R3 ;  /* 0x00007632c9037816 */ /* 0x002fe20000000003 */
[----:B------:R-:W-:Y:S01]  /*1e8f0*/  IMAD R39, R31, 0x2, R57 ;  /* 0x000000021f277824 */ /* 0x000fe200078e0239 */
[----:B------:R-:W-:-:S03]  /*1e900*/  LEA R2, P0, R57, R140, 0x1 ;  /* 0x0000008c39027211 */ /* 0x000fc600078008ff */
[----:B------:R1:W-:Y:S01]  /*1e910*/  STG.E.U16 desc[UR8][R36.64], R3 ;  /* 0x0000000324007986 */ /* 0x0003e2000c101508 */
[----:B0-----:R-:W-:-:S03]  /*1e920*/  PRMT R29, R202, 0x7632, R29 ;  /* 0x00007632ca1d7816 */ /* 0x001fc6000000001d */
[----:B------:R-:W-:Y:S04]  /*1e930*/  STG.E.U16 desc[UR8][R52.64], R202 ;  /* 0x000000ca34007986 */ /* 0x000fe8000c101508 */
[----:B------:R0:W-:Y:S01]  /*1e940*/  STG.E.U16 desc[UR8][R54.64], R29 ;  /* 0x0000001d36007986 */ /* 0x0001e2000c101508 */
[----:B-1----:R-:W-:Y:S01]  /*1e950*/  LEA.HI.X.SX32 R3, R57, R38, 0x1, P0 ;  /* 0x0000002639037211 */ /* 0x002fe200000f0eff */
[----:B------:R-:W-:Y:S01]  /*1e960*/  IMAD R57, R31, 0x2, R39 ;  /* 0x000000021f397824 */ /* 0x000fe200078e0227 */
[----:B------:R-:W-:-:S04]  /*1e970*/  LEA R28, P0, R39, R140, 0x1 ;  /* 0x0000008c271c7211 */ /* 0x000fc800078008ff */
[----:B0-----:R-:W-:Y:S01]  /*1e980*/  LEA.HI.X.SX32 R29, R39, R38, 0x1, P0 ;  /* 0x00000026271d7211 */ /* 0x001fe200000f0eff */
[----:B------:R-:W-:Y:S01]  /*1e990*/  IMAD R39, R31, 0x2, R57 ;  /* 0x000000021f277824 */ /* 0x000fe200078e0239 */
[----:B------:R-:W-:-:S04]  /*1e9a0*/  LEA R36, P0, R57, R140, 0x1 ;  /* 0x0000008c39247211 */ /* 0x000fc800078008ff */
[----:B------:R-:W-:Y:S01]  /*1e9b0*/  LEA.HI.X.SX32 R37, R57, R38, 0x1, P0 ;  /* 0x0000002639257211 */ /* 0x000fe200000f0eff */
[----:B------:R-:W-:Y:S01]  /*1e9c0*/  IMAD R57, R31, 0x2, R39 ;  /* 0x000000021f397824 */ /* 0x000fe200078e0227 */
[----:B------:R-:W-:Y:S01]  /*1e9d0*/  LEA R52, P0, R39, R140, 0x1 ;  /* 0x0000008c27347211 */ /* 0x000fe200078008ff */
[----:B------:R0:W-:Y:S01]  /*1e9e0*/  STG.E.U16 desc[UR8][R2.64], R203 ;  /* 0x000000cb02007986 */ /* 0x0001e2000c101508 */
[----:B------:R-:W-:Y:S02]  /*1e9f0*/  PRMT R30, R203, 0x7632, R30 ;  /* 0x00007632cb1e7816 */ /* 0x000fe4000000001e */
[----:B------:R-:W-:Y:S02]  /*1ea00*/  LEA.HI.X.SX32 R53, R39, R38, 0x1, P0 ;  /* 0x0000002627357211 */ /* 0x000fe400000f0eff */
[----:B------:R-:W-:Y:S02]  /*1ea10*/  LEA R54, P0, R57, R140, 0x1 ;  /* 0x0000008c39367211 */ /* 0x000fe400078008ff */
[----:B------:R-:W-:-:S02]  /*1ea20*/  LEA R39, R31, R57, 0x1 ;  /* 0x000000391f277211 */ /* 0x000fc400078e08ff */
[----:B------:R-:W-:Y:S02]  /*1ea30*/  LEA.HI.X.SX32 R55, R57, R38, 0x1, P0 ;  /* 0x0000002639377211 */ /* 0x000fe400000f0eff */
[----:B0-----:R-:W-:Y:S01]  /*1ea40*/  PRMT R3, R20, 0x7632, R3 ;  /* 0x0000763214037816 */ /* 0x001fe20000000003 */
[----:B------:R-:W-:Y:S01]  /*1ea50*/  IMAD R57, R31, 0x2, R39 ;  /* 0x000000021f397824 */ /* 0x000fe200078e0227 */
[----:B------:R-:W-:Y:S01]  /*1ea60*/  LEA R2, P0, R39, R140, 0x1 ;  /* 0x0000008c27027211 */ /* 0x000fe200078008ff */
[----:B------:R-:W-:Y:S04]  /*1ea70*/  STG.E.U16 desc[UR8][R28.64], R30 ;  /* 0x0000001e1c007986 */ /* 0x000fe8000c101508 */
[----:B------:R0:W-:Y:S04]  /*1ea80*/  STG.E.U16 desc[UR8][R36.64], R20 ;  /* 0x0000001424007986 */ /* 0x0001e8000c101508 */
[----:B------:R1:W-:Y:S01]  /*1ea90*/  STG.E.U16 desc[UR8][R52.64], R3 ;  /* 0x0000000334007986 */ /* 0x0003e2000c101508 */
[----:B0-----:R-:W-:Y:S01]  /*1eaa0*/  IMAD R37, R31, 0x2, R57 ;  /* 0x000000021f257824 */ /* 0x001fe200078e0239 */
[----:B-1----:R-:W-:-:S02]  /*1eab0*/  LEA.HI.X.SX32 R3, R39, R38, 0x1, P0 ;  /* 0x0000002627037211 */ /* 0x002fc400000f0eff */
[----:B------:R-:W-:Y:S01]  /*1eac0*/  LEA R28, P0, R57, R140, 0x1 ;  /* 0x0000008c391c7211 */ /* 0x000fe200078008ff */
[----:B------:R-:W-:-:S03]  /*1ead0*/  IMAD R39, R31, 0x2, R37 ;  /* 0x000000021f277824 */ /* 0x000fc600078e0225 */
[----:B------:R-:W-:Y:S02]  /*1eae0*/  LEA.HI.X.SX32 R29, R57, R38, 0x1, P0 ;  /* 0x00000026391d7211 */ /* 0x000fe400000f0eff */
[----:B------:R-:W-:Y:S01]  /*1eaf0*/  LEA R36, P0, R37, R140, 0x1 ;  /* 0x0000008c25247211 */ /* 0x000fe200078008ff */
[----:B------:R-:W-:-:S03]  /*1eb00*/  IMAD R57, R31, 0x2, R39 ;  /* 0x000000021f397824 */ /* 0x000fc600078e0227 */
[----:B------:R-:W-:Y:S02]  /*1eb10*/  LEA.HI.X.SX32 R37, R37, R38, 0x1, P0 ;  /* 0x0000002625257211 */ /* 0x000fe400000f0eff */
[----:B------:R-:W-:Y:S02]  /*1eb20*/  LEA R52, P0, R39, R140, 0x1 ;  /* 0x0000008c27347211 */ /* 0x000fe400078008ff */
[----:B------:R-:W-:Y:S02]  /*1eb30*/  PRMT R30, R21, 0x7632, R30 ;  /* 0x00007632151e7816 */ /* 0x000fe4000000001e */
[----:B------:R-:W-:Y:S01]  /*1eb40*/  LEA.HI.X.SX32 R53, R39, R38, 0x1, P0 ;  /* 0x0000002627357211 */ /* 0x000fe200000f0eff */
[----:B------:R0:W-:Y:S01]  /*1eb50*/  STG.E.U16 desc[UR8][R54.64], R21 ;  /* 0x0000001536007986 */ /* 0x0001e2000c101508 */
[----:B------:R-:W-:Y:S02]  /*1eb60*/  LEA R20, P0, R57, R140, 0x1 ;  /* 0x0000008c39147211 */ /* 0x000fe400078008ff */
[----:B------:R-:W-:Y:S01]  /*1eb70*/  LEA R39, R31, R57, 0x1 ;  /* 0x000000391f277211 */ /* 0x000fe200078e08ff */
[----:B------:R1:W-:Y:S04]  /*1eb80*/  STG.E.U16 desc[UR8][R2.64], R30 ;  /* 0x0000001e02007986 */ /* 0x0003e8000c101508 */
[----:B------:R2:W-:Y:S01]  /*1eb90*/  STG.E.U16 desc[UR8][R28.64], R22 ;  /* 0x000000161c007986 */ /* 0x0005e2000c101508 */
[----:B0-----:R-:W-:-:S02]  /*1eba0*/  LEA.HI.X.SX32 R21, R57, R38, 0x1, P0 ;  /* 0x0000002639157211 */ /* 0x001fc400000f0eff */
[----:B-1----:R-:W-:Y:S02]  /*1ebb0*/  PRMT R3, R22, 0x7632, R3 ;  /* 0x0000763216037816 */ /* 0x002fe40000000003 */
[----:B------:R-:W-:Y:S01]  /*1ebc0*/  LEA R2, P0, R39, R140, 0x1 ;  /* 0x0000008c27027211 */ /* 0x000fe200078008ff */
[----:B--2---:R-:W-:Y:S02]  /*1ebd0*/  IMAD R29, R31, 0x2, R39 ;  /* 0x000000021f1d7824 */ /* 0x004fe400078e0227 */
[----:B------:R0:W-:Y:S01]  /*1ebe0*/  STG.E.U16 desc[UR8][R36.64], R3 ;  /* 0x0000000324007986 */ /* 0x0001e2000c101508 */
[----:B------:R-:W-:Y:S02]  /*1ebf0*/  PRMT R30, R23, 0x7632, R30 ;  /* 0x00007632171e7816 */ /* 0x000fe4000000001e */
        /* <DEDUP_REMOVED lines=8> */
[----:B------:R-:W-:Y:S01]  /*1ec80*/  IMAD R39, R31, 0x2, R55 ;  /* 0x000000021f277824 */ /* 0x000fe200078e0237 */
[C---:B------:R-:W-:Y:S01]  /*1ec90*/  LEA R22, P0, R55.reuse, R140, 0x1 ;  /* 0x0000008c37167211 */ /* 0x040fe200078008ff */
[----:B------:R1:W-:Y:S04]  /*1eca0*/  STG.E.U16 desc[UR8][R20.64], R30 ;  /* 0x0000001e14007986 */ /* 0x0003e8000c101508 */
[----:B------:R2:W-:Y:S01]  /*1ecb0*/  STG.E.U16 desc[UR8][R2.64], R8 ;  /* 0x0000000802007986 */ /* 0x0005e2000c101508 */
[----:B0-----:R-:W-:-:S02]  /*1ecc0*/  LEA.HI.X.SX32 R23, R55, R38, 0x1, P0 ;  /* 0x0000002637177211 */ /* 0x001fc400000f0eff */
[----:B-1----:R-:W-:Y:S02]  /*1ecd0*/  PRMT R21, R8, 0x7632, R21 ;  /* 0x0000763208157816 */ /* 0x002fe40000000015 */
[----:B------:R-:W-:Y:S02]  /*1ece0*/  LEA R20, P0, R39, R140, 0x1 ;  /* 0x0000008c27147211 */ /* 0x000fe400078008ff */
[----:B--2---:R-:W-:Y:S01]  /*1ecf0*/  LEA R3, R31, R39, 0x1 ;  /* 0x000000271f037211 */ /* 0x004fe200078e08ff */
[----:B------:R0:W-:Y:S04]  /*1ed00*/  STG.E.U16 desc[UR8][R28.64], R21 ;  /* 0x000000151c007986 */ /* 0x0001e8000c101508 */
[----:B------:R1:W-:Y:S01]  /*1ed10*/  STG.E.U16 desc[UR8][R36.64], R9 ;  /* 0x0000000924007986 */ /* 0x0003e2000c101508 */
[----:B0-----:R-:W-:Y:S01]  /*1ed20*/  LEA.HI.X.SX32 R21, R39, R38, 0x1, P0 ;  /* 0x0000002627157211 */ /* 0x001fe200000f0eff */
[----:B------:R-:W-:Y:S01]  /*1ed30*/  IMAD R39, R31, 0x2, R3 ;  /* 0x000000021f277824 */ /* 0x000fe200078e0203 */
[----:B------:R-:W-:-:S02]  /*1ed40*/  LEA R2, P0, R3, R140, 0x1 ;  /* 0x0000008c03027211 */ /* 0x000fc400078008ff */
[----:B------:R-:W-:Y:S01]  /*1ed50*/  PRMT R29, R9, 0x7632, R29 ;  /* 0x00007632091d7816 */ /* 0x000fe2000000001d */
[----:B------:R-:W-:Y:S01]  /*1ed60*/  IMAD R53, R31, 0x2, R39 ;  /* 0x000000021f357824 */ /* 0x000fe200078e0227 */
[----:B------:R-:W-:Y:S02]  /*1ed70*/  LEA.HI.X.SX32 R3, R3, R38, 0x1, P0 ;  /* 0x0000002603037211 */ /* 0x000fe400000f0eff */
[----:B------:R-:W-:Y:S01]  /*1ed80*/  LEA R28, P0, R39, R140, 0x1 ;  /* 0x0000008c271c7211 */ /* 0x000fe200078008ff */
[----:B------:R0:W-:Y:S01]  /*1ed90*/  STG.E.U16 desc[UR8][R22.64], R29 ;  /* 0x0000001d16007986 */ /* 0x0001e2000c101508 */
[----:B-1----:R-:W-:-:S03]  /*1eda0*/  IMAD R37, R31, 0x2, R53 ;  /* 0x000000021f257824 */ /* 0x002fc600078e0235 */
[----:B------:R1:W-:Y:S01]  /*1edb0*/  STG.E.U16 desc[UR8][R20.64], R10 ;  /* 0x0000000a14007986 */ /* 0x0003e2000c101508 */
[----:B0-----:R-:W-:Y:S02]  /*1edc0*/  LEA.HI.X.SX32 R29, R39, R38, 0x1, P0 ;  /* 0x00000026271d7211 */ /* 0x001fe400000f0eff */
[----:B------:R-:W-:Y:S02]  /*1edd0*/  LEA R8, P0, R53, R140, 0x1 ;  /* 0x0000008c35087211 */ /* 0x000fe400078008ff */
[----:B------:R-:W-:Y:S01]  /*1ede0*/  PRMT R23, R10, 0x7632, R23 ;  /* 0x000076320a177816 */ /* 0x000fe20000000017 */
[----:B-1----:R-:W-:Y:S01]  /*1edf0*/  IMAD R21, R31, 0x2, R37 ;  /* 0x000000021f157824 */ /* 0x002fe200078e0225 */
[----:B------:R-:W-:Y:S02]  /*1ee00*/  LEA.HI.X.SX32 R9, R53, R38, 0x1, P0 ;  /* 0x0000002635097211 */ /* 0x000fe400000f0eff */
[C---:B------:R-:W-:Y:S01]  /*1ee10*/  LEA R22, P0, R37.reuse, R140, 0x1 ;  /* 0x0000008c25167211 */ /* 0x040fe200078008ff */
[----:B------:R0:W-:Y:S04]  /*1ee20*/  STG.E.U16 desc[UR8][R2.64], R23 ;  /* 0x0000001702007986 */ /* 0x0001e8000c101508 */
[----:B------:R1:W-:Y:S01]  /*1ee30*/  STG.E.U16 desc[UR8][R28.64], R11 ;  /* 0x0000000b1c007986 */ /* 0x0003e2000c101508 */
[----:B0-----:R-:W-:-:S02]  /*1ee40*/  LEA.HI.X.SX32 R23, R37, R38, 0x1, P0 ;  /* 0x0000002625177211 */ /* 0x001fc400000f0eff */
[----:B------:R-:W-:Y:S02]  /*1ee50*/  LEA R20, P0, R21, R140, 0x1 ;  /* 0x0000008c15147211 */ /* 0x000fe400078008ff */
[----:B------:R-:W-:Y:S02]  /*1ee60*/  LEA R37, R31, R21, 0x1 ;  /* 0x000000151f257211 */ /* 0x000fe400078e08ff */
[----:B------:R-:W-:Y:S02]  /*1ee70*/  PRMT R3, R11, 0x7632, R3 ;  /* 0x000076320b037816 */ /* 0x000fe40000000003 */
[----:B------:R-:W-:Y:S01]  /*1ee80*/  LEA.HI.X.SX32 R21, R21, R38, 0x1, P0 ;  /* 0x0000002615157211 */ /* 0x000fe200000f0eff */
[----:B------:R-:W-:Y:S01]  /*1ee90*/  IMAD R39, R31, 0x2, R37 ;  /* 0x000000021f277824 */ /* 0x000fe200078e0225 */
[----:B------:R-:W-:Y:S01]  /*1eea0*/  LEA R2, P0, R37, R140, 0x1 ;  /* 0x0000008c25027211 */ /* 0x000fe200078008ff */
[----:B------:R0:W-:Y:S02]  /*1eeb0*/  STG.E.U16 desc[UR8][R8.64], R3 ;  /* 0x0000000308007986 */ /* 0x0001e4000c101508 */
[----:B-1----:R-:W-:-:S02]  /*1eec0*/  IMAD R29, R31, 0x2, R39 ;  /* 0x000000021f1d7824 */ /* 0x002fc400078e0227 */
        /* <DEDUP_REMOVED lines=8> */
[----:B------:R-:W-:Y:S01]  /*1ef50*/  STG.E.U16 desc[UR8][R2.64], R61 ;  /* 0x0000003d02007986 */ /* 0x000fe2000c101508 */
[----:B0-----:R-:W-:Y:S01]  /*1ef60*/  LEA.HI.X.SX32 R9, R29, R38, 0x1, P0 ;  /* 0x000000261d097211 */ /* 0x001fe200000f0eff */
[----:B------:R-:W-:Y:S01]  /*1ef70*/  IMAD R29, R31, 0x2, R23 ;  /* 0x000000021f1d7824 */ /* 0x000fe200078e0217 */
[----:B------:R-:W-:-:S02]  /*1ef80*/  LEA R22, P0, R23, R140, 0x1 ;  /* 0x0000008c17167211 */ /* 0x000fc400078008ff */
[----:B------:R-:W-:Y:S02]  /*1ef90*/  PRMT R21, R61, 0x7632, R21 ;  /* 0x000076323d157816 */ /* 0x000fe40000000015 */
[----:B------:R-:W-:Y:S02]  /*1efa0*/  LEA.HI.X.SX32 R23, R23, R38, 0x1, P0 ;  /* 0x0000002617177211 */ /* 0x000fe400000f0eff */
[----:B------:R-:W-:Y:S02]  /*1efb0*/  LEA R20, P0, R29, R140, 0x1 ;  /* 0x0000008c1d147211 */ /* 0x000fe400078008ff */
[----:B------:R-:W-:Y:S01]  /*1efc0*/  LEA R37, R31, R29, 0x1 ;  /* 0x0000001d1f257211 */ /* 0x000fe200078e08ff */
[----:B------:R0:W-:Y:S04]  /*1efd0*/  STG.E.U16 desc[UR8][R10.64], R21 ;  /* 0x000000150a007986 */ /* 0x0001e8000c101508 */
[----:B------:R1:W-:Y:S01]  /*1efe0*/  STG.E.U16 desc[UR8][R8.64], R62 ;  /* 0x0000003e08007986 */ /* 0x0003e2000c101508 */
[----:B0-----:R-:W-:Y:S01]  /*1eff0*/  LEA.HI.X.SX32 R21, R29, R38, 0x1, P0 ;  /* 0x000000261d157211 */ /* 0x001fe200000f0eff */
[----:B------:R-:W-:Y:S01]  /*1f000*/  IMAD R29, R31, 0x2, R37 ;  /* 0x000000021f1d7824 */ /* 0x000fe200078e0225 */
[----:B------:R-:W-:-:S02]  /*1f010*/  LEA R2, P0, R37, R140, 0x1 ;  /* 0x0000008c25027211 */ /* 0x000fc400078008ff */
        /* <DEDUP_REMOVED lines=9> */
[----:B------:R-:W-:Y:S01]  /*1f0b0*/  PRMT R23, R63, 0x7632, R23 ;  /* 0x000076323f177816 */ /* 0x000fe20000000017 */
[----:B------:R-:W-:Y:S01]  /*1f0c0*/  IMAD R37, R31, 0x2, R29 ;  /* 0x000000021f257824 */ /* 0x000fe200078e021d */
[----:B------:R-:W-:Y:S02]  /*1f0d0*/  LEA.HI.X.SX32 R9, R9, R38, 0x1, P0 ;  /* 0x0000002609097211 */ /* 0x000fe400000f0eff */
[C---:B------:R-:W-:Y:S01]  /*1f0e0*/  LEA R22, P0, R29.reuse, R140, 0x1 ;  /* 0x0000008c1d167211 */ /* 0x040fe200078008ff */
[----:B------:R0:W-:Y:S04]  /*1f0f0*/  STG.E.U16 desc[UR8][R2.64], R23 ;  /* 0x0000001702007986 */ /* 0x0001e8000c101508 */
[----:B-----5:R1:W-:Y:S01]  /*1f100*/  STG.E.U16 desc[UR8][R10.64], R68 ;  /* 0x000000440a007986 */ /* 0x0203e2000c101508 */
[----:B0-----:R-:W-:-:S02]  /*1f110*/  LEA.HI.X.SX32 R23, R29, R38, 0x1, P0 ;  /* 0x000000261d177211 */ /* 0x001fc400000f0eff */
[----:B------:R-:W-:Y:S02]  /*1f120*/  LEA R20, P0, R37, R140, 0x1 ;  /* 0x0000008c25147211 */ /* 0x000fe400078008ff */
[----:B------:R-:W-:Y:S02]  /*1f130*/  LEA R29, R31, R37, 0x1 ;  /* 0x000000251f1d7211 */ /* 0x000fe400078e08ff */
[----:B------:R-:W-:Y:S02]  /*1f140*/  PRMT R3, R68, 0x7632, R3 ;  /* 0x0000763244037816 */ /* 0x000fe40000000003 */
[----:B------:R-:W-:Y:S01]  /*1f150*/  LEA.HI.X.SX32 R21, R37, R38, 0x1, P0 ;  /* 0x0000002625157211 */ /* 0x000fe200000f0eff */
[----:B-1----:R-:W-:Y:S01]  /*1f160*/  IMAD R11, R31, 0x2, R29 ;  /* 0x000000021f0b7824 */ /* 0x002fe200078e021d */
        /* <DEDUP_REMOVED lines=11> */
[----:B------:R1:W-:Y:S01]  /*1f220*/  STG.E.U16 desc[UR8][R2.64], R70 ;  /* 0x0000004602007986 */ /* 0x0003e2000c101508 */
[----:B0-----:R-:W-:Y:S01]  /*1f230*/  LEA.HI.X.SX32 R9, R29, R38, 0x1, P0 ;  /* 0x000000261d097211 */ /* 0x001fe200000f0eff */
[----:B------:R-:W-:Y:S01]  /*1f240*/  IMAD R29, R31, 0x2, R37 ;  /* 0x000000021f1d7824 */ /* 0x000fe200078e0225 */
[----:B------:R-:W-:-:S02]  /*1f250*/  LEA R22, P0, R37, R140, 0x1 ;  /* 0x0000008c25167211 */ /* 0x000fc400078008ff */
[----:B------:R-:W-:Y:S02]  /*1f260*/  PRMT R21, R70, 0x7632, R21 ;  /* 0x0000763246157816 */ /* 0x000fe40000000015 */
[----:B------:R-:W-:Y:S02]  /*1f270*/  LEA.HI.X.SX32 R23, R37, R38, 0x1, P0 ;  /* 0x0000002625177211 */ /* 0x000fe400000f0eff */
[----:B------:R-:W-:Y:S02]  /*1f280*/  LEA R20, P0, R29, R140, 0x1 ;  /* 0x0000008c1d147211 */ /* 0x000fe400078008ff */
[----:B-1----:R-:W-:Y:S01]  /*1f290*/  LEA R3, R31, R29, 0x1 ;  /* 0x0000001d1f037211 */ /* 0x002fe200078e08ff */
        /* <DEDUP_REMOVED lines=10> */
[----:B-1----:R-:W-:-:S03]  /*1f340*/  PRMT R9, R76, 0x7632, R9 ;  /* 0x000076324c097816 */ /* 0x002fc60000000009 */
[----:B------:R1:W-:Y:S04]  /*1f350*/  STG.E.U16 desc[UR8][R20.64], R76 ;  /* 0x0000004c14007986 */ /* 0x0003e8000c101508 */
[----:B------:R2:W-:Y:S01]  /*1f360*/  STG.E.U16 desc[UR8][R2.64], R9 ;  /* 0x0000000902007986 */ /* 0x0005e2000c101508 */
[----:B0-----:R-:W-:Y:S01]  /*1f370*/  LEA.HI.X.SX32 R11, R29, R38, 0x1, P0 ;  /* 0x000000261d0b7211 */ /* 0x001fe200000f0eff */
[----:B------:R-:W-:Y:S01]  /*1f380*/  IMAD R29, R31, 0x2, R37 ;  /* 0x000000021f1d7824 */ /* 0x000fe200078e0225 */
[----:B------:R-:W-:-:S03]  /*1f390*/  LEA R8, P0, R37, R140, 0x1 ;  /* 0x0000008c25087211 */ /* 0x000fc600078008ff */
[----:B-1----:R-:W-:Y:S01]  /*1f3a0*/  IMAD R21, R31, 0x2, R29 ;  /* 0x000000021f157824 */ /* 0x002fe200078e021d */
[----:B--2---:R-:W-:Y:S02]  /*1f3b0*/  LEA.HI.X.SX32 R9, R37, R38, 0x1, P0 ;  /* 0x0000002625097211 */ /* 0x004fe400000f0eff */
[----:B------:R-:W-:-:S04]  /*1f3c0*/  LEA R22, P0, R29, R140, 0x1 ;  /* 0x0000008c1d167211 */ /* 0x000fc800078008ff */
[----:B------:R-:W-:Y:S02]  /*1f3d0*/  LEA.HI.X.SX32 R23, R29, R38, 0x1, P0 ;  /* 0x000000261d177211 */ /* 0x000fe400000f0eff */
[----:B------:R-:W-:Y:S02]  /*1f3e0*/  LEA R20, P0, R21, R140, 0x1 ;  /* 0x0000008c15147211 */ /* 0x000fe400078008ff */
[----:B------:R-:W-:Y:S02]  /*1f3f0*/  LEA R29, R31, R21, 0x1 ;  /* 0x000000151f1d7211 */ /* 0x000fe400078e08ff */
[----:B------:R-:W-:Y:S02]  /*1f400*/  PRMT R3, R77, 0x7632, R3 ;  /* 0x000076324d037816 */ /* 0x000fe40000000003 */
[----:B------:R-:W-:Y:S01]  /*1f410*/  LEA.HI.X.SX32 R21, R21, R38, 0x1, P0 ;  /* 0x0000002615157211 */ /* 0x000fe200000f0eff */
[----:B------:R-:W-:Y:S01]  /*1f420*/  IMAD R37, R31, 0x2, R29 ;  /* 0x000000021f257824 */ /* 0x000fe200078e021d */
[C---:B------:R-:W-:Y:S01]  /*1f430*/  LEA R2, P0, R29.reuse, R140, 0x1 ;  /* 0x0000008c1d027211 */ /* 0x040fe200078008ff */
[----:B------:R-:W-:Y:S04]  /*1f440*/  STG.E.U16 desc[UR8][R10.64], R77 ;  /* 0x0000004d0a007986 */ /* 0x000fe8000c101508 */
        /* <DEDUP_REMOVED lines=230> */
[----:B------:R-:W-:Y:S02]  /*202b0*/  PRMT R9, R35, 0x7632, R9 ;  /* 0x0000763223097816 */ /* 0x000fe40000000009 */
[----:B------:R-:W-:Y:S01]  /*202c0*/  LEA.HI.X.SX32 R11, R11, R38, 0x1, P0 ;  /* 0x000000260b0b7211 */ /* 0x000fe200000f0eff */
[----:B------:R-:W-:Y:S01]  /*202d0*/  IMAD R33, R31, 0x2, R29 ;  /* 0x000000021f217824 */ /* 0x000fe200078e021d */
[C---:B------:R-:W-:Y:S01]  /*202e0*/  LEA R8, P0, R29.reuse, R140, 0x1 ;  /* 0x0000008c1d087211 */ /* 0x040fe200078008ff */
[----:B------:R0:W-:Y:S03]  /*202f0*/  STG.E.U16 desc[UR8][R20.64], R9 ;  /* 0x0000000914007986 */ /* 0x0001e6000c101508 */
[----:B0-----:R-:W-:Y:S01]  /*20300*/  LEA.HI.X.SX32 R9, R29, R38, 0x1, P0 ;  /* 0x000000261d097211 */ /* 0x001fe200000f0eff */
[----:B------:R-:W-:Y:S01]  /*20310*/  IMAD R29, R31, 0x2, R33 ;  /* 0x000000021f1d7824 */ /* 0x000fe200078e0221 */
[----:B------:R-:W-:-:S04]  /*20320*/  LEA R22, P0, R33, R140, 0x1 ;  /* 0x0000008c21167211 */ /* 0x000fc800078008ff */
[----:B------:R-:W-:Y:S02]  /*20330*/  LEA R35, R31, R29, 0x1 ;  /* 0x0000001d1f237211 */ /* 0x000fe400078e08ff */
[----:B------:R-:W-:Y:S02]  /*20340*/  LEA.HI.X.SX32 R23, R33, R38, 0x1, P0 ;  /* 0x0000002621177211 */ /* 0x000fe400000f0eff */
[----:B------:R-:W-:Y:S01]  /*20350*/  LEA R20, P0, R29, R140, 0x1 ;  /* 0x0000008c1d147211 */ /* 0x000fe200078008ff */
[----:B------:R-:W-:Y:S01]  /*20360*/  IMAD R33, R31, 0x2, R35 ;  /* 0x000000021f217824 */ /* 0x000fe200078e0223 */
[----:B------:R0:W-:Y:S02]  /*20370*/  STG.E.U16 desc[UR8][R2.64], R44 ;  /* 0x0000002c02007986 */ /* 0x0001e4000c101508 */
[----:B------:R-:W-:Y:S01]  /*20380*/  LEA.HI.X.SX32 R21, R29, R38, 0x1, P0 ;  /* 0x000000261d157211 */ /* 0x000fe200000f0eff */
[----:B------:R-:W-:-:S04]  /*20390*/  IMAD R29, R31, 0x2, R33 ;  /* 0x000000021f1d7824 */ /* 0x000fc800078e0221 */
[----:B------:R-:W-:Y:S01]  /*203a0*/  IMAD R37, R31, 0x2, R29 ;  /* 0x000000021f257824 */ /* 0x000fe200078e021d */
[----:B0-----:R-:W-:Y:S02]  /*203b0*/  PRMT R3, R44, 0x7632, R3 ;  /* 0x000076322c037816 */ /* 0x001fe40000000003 */
[----:B------:R-:W-:-:S03]  /*203c0*/  LEA R2, P0, R35, R140, 0x1 ;  /* 0x0000008c23027211 */ /* 0x000fc600078008ff */
[----:B------:R0:W-:Y:S04]  /*203d0*/  STG.E.U16 desc[UR8][R10.64], R3 ;  /* 0x000000030a007986 */ /* 0x0001e8000c101508 */
[----:B------:R1:W-:Y:S01]  /*203e0*/  STG.E.U16 desc[UR8][R8.64], R45 ;  /* 0x0000002d08007986 */ /* 0x0003e2000c101508 */
[----:B0-----:R-:W-:Y:S01]  /*203f0*/  LEA.HI.X.SX32 R3, R35, R38, 0x1, P0 ;  /* 0x0000002623037211 */ /* 0x001fe200000f0eff */
[----:B------:R-:W-:Y:S01]  /*20400*/  IMAD R35, R31, 0x2, R37 ;  /* 0x000000021f237824 */ /* 0x000fe200078e0225 */
[----:B------:R-:W-:Y:S02]  /*20410*/  PRMT R11, R45, 0x7632, R11 ;  /* 0x000076322d0b7816 */ /* 0x000fe4000000000b */
[----:B------:R-:W-:Y:S02]  /*20420*/  LEA R10, P0, R33, R140, 0x1 ;  /* 0x0000008c210a7211 */ /* 0x000fe400078008ff */
[----:B------:R-:W-:Y:S01]  /*20430*/  LEA R39, R31, R35, 0x1 ;  /* 0x000000231f277211 */ /* 0x000fe200078e08ff */
[----:B------:R0:W-:Y:S01]  /*20440*/  STG.E.U16 desc[UR8][R22.64], R11 ;  /* 0x0000000b16007986 */ /* 0x0001e2000c101508 */
[----:B-1----:R-:W-:-:S03]  /*20450*/  PRMT R9, R46, 0x7632, R9 ;  /* 0x000076322e097816 */ /* 0x002fc60000000009 */
[----:B------:R-:W-:Y:S01]  /*20460*/  STG.E.U16 desc[UR8][R20.64], R46 ;  /* 0x0000002e14007986 */ /* 0x000fe2000c101508 */
[----:B0-----:R-:W-:Y:S01]  /*20470*/  LEA.HI.X.SX32 R11, R33, R38, 0x1, P0 ;  /* 0x00000026210b7211 */ /* 0x001fe200000f0eff */
[----:B------:R-:W-:Y:S01]  /*20480*/  IMAD R33, R31, 0x2, R39 ;  /* 0x000000021f217824 */ /* 0x000fe200078e0227 */
[----:B------:R-:W-:Y:S01]  /*20490*/  LEA R8, P0, R29, R140, 0x1 ;  /* 0x0000008c1d087211 */ /* 0x000fe200078008ff */
[----:B------:R0:W-:Y:S02]  /*204a0*/  STG.E.U16 desc[UR8][R2.64], R9 ;  /* 0x0000000902007986 */ /* 0x0001e4000c101508 */
[----:B------:R-:W-:-:S04]  /*204b0*/  IMAD R45, R31, 0x2, R33 ;  /* 0x000000021f2d7824 */ /* 0x000fc800078e0221 */
[----:B------:R-:W-:Y:S01]  /*204c0*/  IMAD R53, R31, 0x2, R45 ;  /* 0x000000021f357824 */ /* 0x000fe200078e022d */
[----:B0-----:R-:W-:Y:S02]  /*204d0*/  LEA.HI.X.SX32 R9, R29, R38, 0x1, P0 ;  /* 0x000000261d097211 */ /* 0x001fe400000f0eff */
[----:B------:R-:W-:-:S04]  /*204e0*/  LEA R20, P0, R37, R140, 0x1 ;  /* 0x0000008c25147211 */ /* 0x000fc800078008ff */
[----:B------:R-:W-:Y:S01]  /*204f0*/  LEA.HI.X.SX32 R21, R37, R38, 0x1, P0 ;  /* 0x0000002625157211 */ /* 0x000fe200000f0eff */
[----:B------:R-:W-:Y:S01]  /*20500*/  IMAD R37, R31, 0x2, R53 ;  /* 0x000000021f257824 */ /* 0x000fe200078e0235 */
[----:B------:R-:W-:-:S04]  /*20510*/  LEA R22, P0, R35, R140, 0x1 ;  /* 0x0000008c23167211 */ /* 0x000fc800078008ff */
[----:B------:R-:W-:Y:S02]  /*20520*/  LEA.HI.X.SX32 R23, R35, R38, 0x1, P0 ;  /* 0x0000002623177211 */ /* 0x000fe400000f0eff */
[----:B------:R-:W-:Y:S02]  /*20530*/  LEA R35, R31, R37, 0x1 ;  /* 0x000000251f237211 */ /* 0x000fe400078e08ff */
[----:B------:R-:W-:Y:S01]  /*20540*/  PRMT R3, R47, 0x7632, R3 ;  /* 0x000076322f037816 */ /* 0x000fe20000000003 */
[----:B------:R0:W-:Y:S01]  /*20550*/  STG.E.U16 desc[UR8][R10.64], R47 ;  /* 0x0000002f0a007986 */ /* 0x0001e2000c101508 */
[----:B------:R-:W-:-:S03]  /*20560*/  LEA R2, P0, R39, R140, 0x1 ;  /* 0x0000008c27027211 */ /* 0x000fc600078008ff */
[----:B------:R1:W-:Y:S01]  /*20570*/  STG.E.U16 desc[UR8][R8.64], R3 ;  /* 0x0000000308007986 */ /* 0x0003e2000c101508 */
[----:B------:R-:W-:Y:S01]  /*20580*/  PRMT R29, R48, 0x7632, R29 ;  /* 0x00007632301d7816 */ /* 0x000fe2000000001d */
[----:B0-----:R-:W-:Y:S01]  /*20590*/  IMAD R47, R31, 0x2, R35 ;  /* 0x000000021f2f7824 */ /* 0x001fe200078e0223 */
[----:B-1----:R-:W-:-:S03]  /*205a0*/  LEA.HI.X.SX32 R3, R39, R38, 0x1, P0 ;  /* 0x0000002627037211 */ /* 0x002fc600000f0eff */
[----:B------:R-:W-:Y:S01]  /*205b0*/  IMAD R39, R31, 0x2, R47 ;  /* 0x000000021f277824 */ /* 0x000fe200078e022f */
[----:B------:R-:W-:Y:S01]  /*205c0*/  LEA R28, P0, R33, R140, 0x1 ;  /* 0x0000008c211c7211 */ /* 0x000fe200078008ff */
[----:B------:R-:W-:Y:S02]  /*205d0*/  STG.E.U16 desc[UR8][R20.64], R48 ;  /* 0x0000003014007986 */ /* 0x000fe4000c101508 */
[C---:B------:R-:W-:Y:S02]  /*205e0*/  IMAD R55, R31.reuse, 0x2, R39 ;  /* 0x000000021f377824 */ /* 0x040fe400078e0227 */
[----:B------:R0:W-:Y:S02]  /*205f0*/  STG.E.U16 desc[UR8][R22.64], R29 ;  /* 0x0000001d16007986 */ /* 0x0001e4000c101508 */
[----:B------:R-:W-:Y:S02]  /*20600*/  IMAD R57, R31, 0x2, R55 ;  /* 0x000000021f397824 */ /* 0x000fe400078e0237 */
[----:B------:R-:W1:Y:S01]  /*20610*/  LDS.128 R8, [R238] ;  /* 0x00000000ee087984 */ /* 0x000e620000000c00 */
[----:B0-----:R-:W-:-:S02]  /*20620*/  LEA.HI.X.SX32 R29, R33, R38, 0x1, P0 ;  /* 0x00000026211d7211 */ /* 0x001fc400000f0eff */
[----:B------:R-:W-:-:S04]  /*20630*/  LEA R32, P0, R45, R140, 0x1 ;  /* 0x0000008c2d207211 */ /* 0x000fc800078008ff */
[----:B------:R-:W-:Y:S02]  /*20640*/  LEA.HI.X.SX32 R33, R45, R38, 0x1, P0 ;  /* 0x000000262d217211 */ /* 0x000fe400000f0eff */
[----:B------:R-:W-:Y:S02]  /*20650*/  LEA R20, P0, R53, R140, 0x1 ;  /* 0x0000008c35147211 */ /* 0x000fe400078008ff */
[----:B------:R-:W-:Y:S02]  /*20660*/  LEA R45, R31, R57, 0x1 ;  /* 0x000000391f2d7211 */ /* 0x000fe400078e08ff */
[----:B------:R-:W-:Y:S01]  /*20670*/  LEA.HI.X.SX32 R21, R53, R38, 0x1, P0 ;  /* 0x0000002635157211 */ /* 0x000fe200000f0eff */
[----:B------:R0:W-:Y:S02]  /*20680*/  STG.E.U16 desc[UR8][R2.64], R49 ;  /* 0x0000003102007986 */ /* 0x0001e4000c101508 */
[----:B------:R-:W-:Y:S01]  /*20690*/  IMAD R53, R31, 0x2, R45 ;  /* 0x000000021f357824 */ /* 0x000fe200078e022d */
[----:B------:R-:W-:-:S02]  /*206a0*/  PRMT R23, R50, 0x7632, R23 ;  /* 0x0000763232177816 */ /* 0x000fc40000000017 */
[-C--:B------:R-:W-:Y:S02]  /*206b0*/  LEA R22, P1, R35, R140.reuse, 0x1 ;  /* 0x0000008c23167211 */ /* 0x080fe400078208ff */
[----:B0-----:R-:W-:Y:S01]  /*206c0*/  PRMT R3, R49, 0x7632, R3 ;  /* 0x0000763231037816 */ /* 0x001fe20000000003 */
[----:B------:R-:W-:Y:S01]  /*206d0*/  IMAD R49, R31, 0x2, R53 ;  /* 0x000000021f317824 */ /* 0x000fe200078e0235 */
[----:B------:R-:W-:-:S03]  /*206e0*/  LEA R2, P0, R37, R140, 0x1 ;  /* 0x0000008c25027211 */ /* 0x000fc600078008ff */
[----:B------:R0:W-:Y:S01]  /*206f0*/  STG.E.U16 desc[UR8][R28.64], R3 ;  /* 0x000000031c007986 */ /* 0x0001e2000c101508 */
[----:B------:R-:W-:-:S03]  /*20700*/  IMAD R59, R31, 0x2, R49 ;  /* 0x000000021f3b7824 */ /* 0x000fc600078e0231 */
[----:B------:R-:W-:Y:S04]  /*20710*/  STG.E.U16 desc[UR8][R32.64], R50 ;  /* 0x0000003220007986 */ /* 0x000fe8000c101508 */
[----:B------:R2:W-:Y:S01]  /*20720*/  STG.E.U16 desc[UR8][R20.64], R23 ;  /* 0x0000001714007986 */ /* 0x0005e2000c101508 */
[----:B0-----:R-:W-:Y:S02]  /*20730*/  LEA.HI.X.SX32 R3, R37, R38, 0x1, P0 ;  /* 0x0000002625037211 */ /* 0x001fe400000f0eff */
[----:B------:R-:W-:Y:S02]  /*20740*/  LEA R28, P0, R47, R140, 0x1 ;  /* 0x0000008c2f1c7211 */ /* 0x000fe400078008ff */
[----:B--2---:R-:W-:Y:S01]  /*20750*/  LEA.HI.X.SX32 R23, R35, R38, 0x1, P1 ;  /* 0x0000002623177211 */ /* 0x004fe200008f0eff */
[----:B------:R-:W-:Y:S01]  /*20760*/  IMAD R35, R31, 0x2, R59 ;  /* 0x000000021f237824 */ /* 0x000fe200078e023b */
[----:B------:R-:W-:-:S04]  /*20770*/  PRMT R21, R51, 0x7632, R21 ;  /* 0x0000763233157816 */ /* 0x000fc80000000015 */
[----:B------:R-:W-:Y:S02]  /*20780*/  LEA R37, R31, R35, 0x1 ;  /* 0x000000231f257211 */ /* 0x000fe400078e08ff */
[----:B------:R-:W-:Y:S02]  /*20790*/  LEA.HI.X.SX32 R29, R47, R38, 0x1, P0 ;  /* 0x000000262f1d7211 */ /* 0x000fe400000f0eff */
[----:B------:R-:W-:Y:S01]  /*207a0*/  LEA R20, P0, R39, R140, 0x1 ;  /* 0x0000008c27147211 */ /* 0x000fe200078008ff */
[----:B------:R-:W-:Y:S01]  /*207b0*/  IMAD R47, R31, 0x2, R37 ;  /* 0x000000021f2f7824 */ /* 0x000fe200078e0225 */
[----:B------:R-:W-:Y:S04]  /*207c0*/  STG.E.U16 desc[UR8][R2.64], R51 ;  /* 0x0000003302007986 */ /* 0x000fe8000c101508 */
[----:B------:R0:W-:Y:S02]  /*207d0*/  STG.E.U16 desc[UR8][R22.64], R21 ;  /* 0x0000001516007986 */ /* 0x0001e4000c101508 */
[----:B0-----:R-:W-:Y:S01]  /*207e0*/  LEA.HI.X.SX32 R21, R39, R38, 0x1, P0 ;  /* 0x0000002627157211 */ /* 0x001fe200000f0eff */
[----:B------:R-:W-:Y:S01]  /*207f0*/  IMAD R39, R31, 0x2, R47 ;  /* 0x000000021f277824 */ /* 0x000fe200078e022f */
[----:B------:R-:W-:-:S03]  /*20800*/  LEA R32, P0, R55, R140, 0x1 ;  /* 0x0000008c37207211 */ /* 0x000fc600078008ff */
[----:B------:R-:W-:Y:S01]  /*20810*/  IMAD R51, R31, 0x2, R39 ;  /* 0x000000021f337824 */ /* 0x000fe200078e0227 */
[----:B-1----:R-:W-:Y:S02]  /*20820*/  PRMT R3, R8, 0x7632, R3 ;  /* 0x0000763208037816 */ /* 0x002fe40000000003 */
[----:B------:R-:W-:Y:S01]  /*20830*/  LEA.HI.X.SX32 R33, R55, R38, 0x1, P0 ;  /* 0x0000002637217211 */ /* 0x000fe200000f0eff */
[----:B------:R-:W-:Y:S01]  /*20840*/  IMAD R55, R31, 0x2, R51 ;  /* 0x000000021f377824 */ /* 0x000fe200078e0233 */
[C---:B------:R-:W-:Y:S01]  /*20850*/  LEA R2, P0, R57.reuse, R140, 0x1 ;  /* 0x0000008c39027211 */ /* 0x040fe200078008ff */
[----:B------:R-:W-:Y:S04]  /*20860*/  STG.E.U16 desc[UR8][R28.64], R8 ;  /* 0x000000081c007986 */ /* 0x000fe8000c101508 */
[----:B------:R0:W-:Y:S02]  /*20870*/  STG.E.U16 desc[UR8][R20.64], R3 ;  /* 0x0000000314007986 */ /* 0x0001e4000c101508 */
[----:B0-----:R-:W-:-:S02]  /*20880*/  LEA.HI.X.SX32 R3, R57, R38, 0x1, P0 ;  /* 0x0000002639037211 */ /* 0x001fc400000f0eff */
[----:B------:R-:W-:Y:S02]  /*20890*/  LEA R57, R31, R55, 0x1 ;  /* 0x000000371f397211 */ /* 0x000fe400078e08ff */
[----:B------:R-:W-:-:S03]  /*208a0*/  LEA R22, P0, R45, R140, 0x1 ;  /* 0x0000008c2d167211 */ /* 0x000fc600078008ff */
[----:B------:R-:W-:Y:S01]  /*208b0*/  IMAD R61, R31, 0x2, R57 ;  /* 0x000000021f3d7824 */ /* 0x000fe200078e0239 */
[----:B------:R-:W-:Y:S02]  /*208c0*/  LEA.HI.X.SX32 R23, R45, R38, 0x1, P0 ;  /* 0x000000262d177211 */ /* 0x000fe400000f0eff */
[----:B------:R-:W-:Y:S01]  /*208d0*/  LEA R28, P0, R53, R140, 0x1 ;  /* 0x0000008c351c7211 */ /* 0x000fe200078008ff */
[----:B------:R-:W-:-:S03]  /*208e0*/  IMAD R45, R31, 0x2, R61 ;  /* 0x000000021f2d7824 */ /* 0x000fc600078e023d */
[----:B------:R-:W-:Y:S01]  /*208f0*/  LEA.HI.X.SX32 R29, R53, R38, 0x1, P0 ;  /* 0x00000026351d7211 */ /* 0x000fe200000f0eff */
[----:B------:R-:W-:Y:S01]  /*20900*/  IMAD R53, R31, 0x2, R45 ;  /* 0x000000021f357824 */ /* 0x000fe200078e022d */
[----:B------:R0:W-:Y:S01]  /*20910*/  STG.E.U16 desc[UR8][R32.64], R9 ;  /* 0x0000000920007986 */ /* 0x0001e2000c101508 */
[----:B------:R-:W-:Y:S02]  /*20920*/  PRMT R21, R9, 0x7632, R21 ;  /* 0x0000763209157816 */ /* 0x000fe40000000015 */
[----:B------:R-:W-:Y:S01]  /*20930*/  LEA R8, P0, R49, R140, 0x1 ;  /* 0x0000008c31087211 */ /* 0x000fe200078008ff */
[C---:B0-----:R-:W-:Y:S02]  /*20940*/  IMAD R33, R31.reuse, 0x2, R53 ;  /* 0x000000021f217824 */ /* 0x041fe400078e0235 */
[----:B------:R0:W-:Y:S03]  /*20950*/  STG.E.U16 desc[UR8][R2.64], R21 ;  /* 0x0000001502007986 */ /* 0x0001e6000c101508 */
[----:B------:R-:W-:-:S02]  /*20960*/  LEA R63, R31, R33, 0x1 ;  /* 0x000000211f3f7211 */ /* 0x000fc400078e08ff */
[----:B------:R-:W-:Y:S02]  /*20970*/  LEA R20, P1, R59, R140, 0x1 ;  /* 0x0000008c3b147211 */ /* 0x000fe400078208ff */
[----:B------:R-:W-:Y:S01]  /*20980*/  LEA.HI.X.SX32 R9, R49, R38, 0x1, P0 ;  /* 0x0000002631097211 */ /* 0x000fe200000f0eff */
[----:B------:R-:W-:Y:S01]  /*20990*/  IMAD R49, R31, 0x2, R63 ;  /* 0x000000021f317824 */ /* 0x000fe200078e023f */
[----:B0-----:R-:W-:Y:S02]  /*209a0*/  PRMT R3, R10, 0x7632, R3 ;  /* 0x000076320a037816 */ /* 0x001fe40000000003 */
[----:B------:R-:W-:Y:S01]  /*209b0*/  LEA R2, P0, R35, R140, 0x1 ;  /* 0x0000008c23027211 */ /* 0x000fe200078008ff */
[----:B------:R0:W-:Y:S01]  /*209c0*/  STG.E.U16 desc[UR8][R22.64], R10 ;  /* 0x0000000a16007986 */ /* 0x0001e2000c101508 */
[----:B------:R-:W-:Y:S01]  /*209d0*/  LEA.HI.X.SX32 R21, R59, R38, 0x1, P1 ;  /* 0x000000263b157211 */ /* 0x000fe200008f0eff */
[----:B------:R-:W-:Y:S02]  /*209e0*/  IMAD R59, R31, 0x2, R49 ;  /* 0x000000021f3b7824 */ /* 0x000fe400078e0231 */
[----:B------:R1:W-:Y:S04]  /*209f0*/  STG.E.U16 desc[UR8][R28.64], R3 ;  /* 0x000000031c007986 */ /* 0x0003e8000c101508 */
[----:B------:R-:W-:Y:S01]  /*20a00*/  STG.E.U16 desc[UR8][R8.64], R11 ;  /* 0x0000000b08007986 */ /* 0x000fe2000c101508 */
[----:B0-----:R-:W-:-:S02]  /*20a10*/  PRMT R23, R11, 0x7632, R23 ;  /* 0x000076320b177816 */ /* 0x001fc40000000017 */
[----:B-1----:R-:W-:Y:S01]  /*20a20*/  LEA.HI.X.SX32 R3, R35, R38, 0x1, P0 ;  /* 0x0000002623037211 */ /* 0x002fe200000f0eff */
        /* <DEDUP_REMOVED lines=9> */
[----:B------:R-:W-:-:S03]  /*20ac0*/  IMAD R47, R31, 0x2, R69 ;  /* 0x000000021f2f7824 */ /* 0x000fc600078e0245 */
[----:B------:R-:W-:Y:S01]  /*20ad0*/  LEA.HI.X.SX32 R9, R39, R38, 0x1, P0 ;  /* 0x0000002627097211 */ /* 0x000fe200000f0eff */
[----:B------:R-:W-:Y:S01]  /*20ae0*/  IMAD R39, R31, 0x2, R47 ;  /* 0x000000021f277824 */ /* 0x000fe200078e022f */
[----:B------:R-:W-:Y:S01]  /*20af0*/  LEA R10, P0, R51, R140, 0x1 ;  /* 0x0000008c330a7211 */ /* 0x000fe200078008ff */
[----:B------:R0:W-:Y:S02]  /*20b00*/  STG.E.U16 desc[UR8][R2.64], R248 ;  /* 0x000000f802007986 */ /* 0x0001e4000c101508 */
[----:B------:R-:W-:Y:S01]  /*20b10*/  IMAD R71, R31, 0x2, R39 ;  /* 0x000000021f477824 */ /* 0x000fe200078e0227 */
[----:B------:R-:W-:-:S03]  /*20b20*/  LEA.HI.X.SX32 R11, R51, R38, 0x1, P0 ;  /* 0x00000026330b7211 */ /* 0x000fc600000f0eff */
[----:B------:R-:W-:Y:S01]  /*20b30*/  IMAD R51, R31, 0x2, R71 ;  /* 0x000000021f337824 */ /* 0x000fe200078e0247 */
[----:B0-----:R-:W-:Y:S02]  /*20b40*/  PRMT R3, R248, 0x7632, R3 ;  /* 0x00007632f8037816 */ /* 0x001fe40000000003 */
[----:B------:R-:W-:-:S03]  /*20b50*/  LEA R2, P0, R55, R140, 0x1 ;  /* 0x0000008c37027211 */ /* 0x000fc600078008ff */
[----:B------:R0:W-:Y:S01]  /*20b60*/  STG.E.U16 desc[UR8][R22.64], R3 ;  /* 0x0000000316007986 */ /* 0x0001e2000c101508 */
[----:B------:R-:W-:-:S03]  /*20b70*/  PRMT R21, R249, 0x7632, R21 ;  /* 0x00007632f9157816 */ /* 0x000fc60000000015 */
[----:B------:R1:W-:Y:S01]  /*20b80*/  STG.E.U16 desc[UR8][R28.64], R249 ;  /* 0x000000f91c007986 */ /* 0x0003e2000c101508 */
[----:B0-----:R-:W-:Y:S02]  /*20b90*/  LEA.HI.X.SX32 R3, R55, R38, 0x1, P0 ;  /* 0x0000002637037211 */ /* 0x001fe400000f0eff */
[----:B------:R-:W-:Y:S02]  /*20ba0*/  LEA R55, R31, R51, 0x1 ;  /* 0x000000331f377211 */ /* 0x000fe400078e08ff */
[----:B------:R-:W-:-:S03]  /*20bb0*/  LEA R20, P0, R57, R140, 0x1 ;  /* 0x0000008c39147211 */ /* 0x000fc600078008ff */
[C---:B-1----:R-:W-:Y:S01]  /*20bc0*/  IMAD R29, R31.reuse, 0x2, R55 ;  /* 0x000000021f1d7824 */ /* 0x042fe200078e0237 */
[----:B------:R0:W-:Y:S03]  /*20bd0*/  STG.E.U16 desc[UR8][R8.64], R21 ;  /* 0x0000001508007986 */ /* 0x0001e6000c101508 */
[----:B------:R-:W-:Y:S01]  /*20be0*/  IMAD R77, R31, 0x2, R29 ;  /* 0x000000021f4d7824 */ /* 0x000fe200078e021d */
[C---:B------:R-:W-:Y:S01]  /*20bf0*/  LEA R22, P1, R61.reuse, R140, 0x1 ;  /* 0x0000008c3d167211 */ /* 0x040fe200078208ff */
[----:B------:R1:W-:Y:S03]  /*20c00*/  STG.E.U16 desc[UR8][R10.64], R250 ;  /* 0x000000fa0a007986 */ /* 0x0003e6000c101508 */
[-C--:B------:R-:W-:Y:S02]  /*20c10*/  LEA.HI.X.SX32 R23, R61, R38.reuse, 0x1, P1 ;  /* 0x000000263d177211 */ /* 0x080fe400008f0eff */
[----:B0-----:R-:W-:Y:S01]  /*20c20*/  LEA.HI.X.SX32 R21, R57, R38, 0x1, P0 ;  /* 0x0000002639157211 */ /* 0x001fe200000f0eff */
[----:B------:R-:W-:Y:S01]  /*20c30*/  IMAD R57, R31, 0x2, R77 ;  /* 0x000000021f397824 */ /* 0x000fe200078e024d */
[----:B------:R-:W-:-:S02]  /*20c40*/  PRMT R9, R250, 0x7632, R9 ;  /* 0x00007632fa097816 */ /* 0x000fc40000000009 */
[----:B------:R-:W-:Y:S01]  /*20c50*/  LEA R8, P0, R45, R140, 0x1 ;  /* 0x0000008c2d087211 */ /* 0x000fe200078008ff */
[----:B------:R-:W-:Y:S02]  /*20c60*/  IMAD R61, R31, 0x2, R57 ;  /* 0x000000021f3d7824 */ /* 0x000fe400078e0239 */
[----:B------:R0:W-:Y:S01]  /*20c70*/  STG.E.U16 desc[UR8][R2.64], R9 ;  /* 0x0000000902007986 */ /* 0x0001e2000c101508 */
[----:B-1----:R-:W-:Y:S02]  /*20c80*/  PRMT R11, R251, 0x7632, R11 ;  /* 0x00007632fb0b7816 */ /* 0x002fe4000000000b */
[----:B0-----:R-:W-:Y:S02]  /*20c90*/  LEA.HI.X.SX32 R9, R45, R38, 0x1, P0 ;  /* 0x000000262d097211 */ /* 0x001fe400000f0eff */
[----:B------:R-:W-:Y:S02]  /*20ca0*/  LEA R2, P0, R53, R140, 0x1 ;  /* 0x0000008c35027211 */ /* 0x000fe400078008ff */
[----:B------:R-:W-:-:S02]  /*20cb0*/  LEA R45, R31, R61, 0x1 ;  /* 0x0000003d1f2d7211 */ /* 0x000fc400078e08ff */
[----:B------:R-:W-:-:S03]  /*20cc0*/  LEA.HI.X.SX32 R3, R53, R38, 0x1, P0 ;  /* 0x0000002635037211 */ /* 0x000fc600000f0eff */
[----:B------:R-:W-:Y:S01]  /*20cd0*/  IMAD R53, R31, 0x2, R45 ;  /* 0x000000021f357824 */ /* 0x000fe200078e022d */
[----:B------:R-:W-:Y:S01]  /*20ce0*/  LEA R10, P0, R33, R140, 0x1 ;  /* 0x0000008c210a7211 */ /* 0x000fe200078008ff */
[----:B------:R-:W-:Y:S02]  /*20cf0*/  STG.E.U16 desc[UR8][R20.64], R251 ;  /* 0x000000fb14007986 */ /* 0x000fe4000c101508 */
[----:B------:R-:W-:Y:S02]  /*20d00*/  IMAD R79, R31, 0x2, R53 ;  /* 0x000000021f4f7824 */ /* 0x000fe400078e0235 */
[----:B------:R0:W-:Y:S02]  /*20d10*/  STG.E.U16 desc[UR8][R22.64], R11 ;  /* 0x0000000b16007986 */ /* 0x0001e4000c101508 */
[----:B0-----:R-:W-:Y:S01]  /*20d20*/  LEA.HI.X.SX32 R11, R33, R38, 0x1, P0 ;  /* 0x00000026210b7211 */ /* 0x001fe200000f0eff */
[----:B------:R-:W-:Y:S01]  /*20d30*/  IMAD R33, R31, 0x2, R79 ;  /* 0x000000021f217824 */ /* 0x000fe200078e024f */
[----:B------:R-:W-:-:S04]  /*20d40*/  LEA R20, P0, R63, R140, 0x1 ;  /* 0x0000008c3f147211 */ /* 0x000fc800078008ff */
[----:B------:R-:W-:Y:S01]  /*20d50*/  LEA.HI.X.SX32 R21, R63, R38, 0x1, P0 ;  /* 0x000000263f157211 */ /* 0x000fe200000f0eff */
[----:B------:R-:W-:Y:S01]  /*20d60*/  IMAD R63, R31, 0x2, R33 ;  /* 0x000000021f3f7824 */ /* 0x000fe200078e0221 */
[----:B------:R-:W-:Y:S01]  /*20d70*/  LEA R22, P0, R49, R140, 0x1 ;  /* 0x0000008c31167211 */ /* 0x000fe200078008ff */
[----:B------:R0:W-:Y:S03]  /*20d80*/  STG.E.U16 desc[UR8][R8.64], R204 ;  /* 0x000000cc08007986 */ /* 0x0001e6000c101508 */
[----:B------:R-:W-:Y:S02]  /*20d90*/  LEA R85, R31, R63, 0x1 ;  /* 0x0000003f1f557211 */ /* 0x000fe400078e08ff */
[----:B------:R-:W-:-:S03]  /*20da0*/  LEA.HI.X.SX32 R23, R49, R38, 0x1, P0 ;  /* 0x0000002631177211 */ /* 0x000fc600000f0eff */
[----:B------:R-:W-:Y:S01]  /*20db0*/  IMAD R49, R31, 0x2, R85 ;  /* 0x000000021f317824 */ /* 0x000fe200078e0255 */
[----:B0-----:R-:W-:Y:S02]  /*20dc0*/  PRMT R9, R204, 0x7632, R9 ;  /* 0x00007632cc097816 */ /* 0x001fe40000000009 */
[----:B------:R-:W-:-:S03]  /*20dd0*/  LEA R8, P0, R59, R140, 0x1 ;  /* 0x0000008c3b087211 */ /* 0x000fc600078008ff */
[----:B------:R0:W-:Y:S02]  /*20de0*/  STG.E.U16 desc[UR8][R2.64], R9 ;  /* 0x0000000902007986 */ /* 0x0001e4000c101508 */
[----:B0-----:R-:W-:Y:S01]  /*20df0*/  LEA.HI.X.SX32 R9, R59, R38, 0x1, P0 ;  /* 0x000000263b097211 */ /* 0x001fe200000f0eff */
[----:B------:R-:W-:Y:S01]  /*20e00*/  IMAD R59, R31, 0x2, R49 ;  /* 0x000000021f3b7824 */ /* 0x000fe200078e0231 */
[----:B------:R-:W-:-:S03]  /*20e10*/  PRMT R3, R205, 0x7632, R3 ;  /* 0x00007632cd037816 */ /* 0x000fc60000000003 */
[----:B------:R-:W-:Y:S01]  /*20e20*/  IMAD R87, R31, 0x2, R59 ;  /* 0x000000021f577824 */ /* 0x000fe200078e023b */
[----:B------:R-:W-:Y:S01]  /*20e30*/  LEA R2, P0, R35, R140, 0x1 ;  /* 0x0000008c23027211 */ /* 0x000fe200078008ff */
[----:B------:R0:W-:Y:S02]  /*20e40*/  STG.E.U16 desc[UR8][R10.64], R205 ;  /* 0x000000cd0a007986 */ /* 0x0001e4000c101508 */
[----:B------:R-:W-:Y:S02]  /*20e50*/  IMAD R97, R31, 0x2, R87 ;  /* 0x000000021f617824 */ /* 0x000fe400078e0257 */
[----:B------:R1:W-:Y:S04]  /*20e60*/  STG.E.U16 desc[UR8][R20.64], R3 ;  /* 0x0000000314007986 */ /* 0x0003e8000c101508 */
[----:B------:R-:W-:Y:S01]  /*20e70*/  STG.E.U16 desc[UR8][R22.64], R206 ;  /* 0x000000ce16007986 */ /* 0x000fe2000c101508 */
[----:B0-----:R-:W-:-:S02]  /*20e80*/  PRMT R11, R206, 0x7632, R11 ;  /* 0x00007632ce0b7816 */ /* 0x001fc4000000000b */
[----:B------:R-:W-:Y:S02]  /*20e90*/  LEA R10, P1, R37, R140, 0x1 ;  /* 0x0000008c250a7211 */ /* 0x000fe400078208ff */
[----:B-1----:R-:W-:Y:S02]  /*20ea0*/  LEA.HI.X.SX32 R3, R35, R38, 0x1, P0 ;  /* 0x0000002623037211 */ /* 0x002fe400000f0eff */
[----:B------:R-:W-:Y:S01]  /*20eb0*/  LEA R35, R31, R97, 0x1 ;  /* 0x000000611f237211 */ /* 0x000fe200078e08ff */
[----:B------:R0:W-:Y:S01]  /*20ec0*/  STG.E.U16 desc[UR8][R8.64], R11 ;  /* 0x0000000b08007986 */ /* 0x0001e2000c101508 */
[----:B------:R-:W-:-:S04]  /*20ed0*/  LEA R20, P0, R69, R140, 0x1 ;  /* 0x0000008c45147211 */ /* 0x000fc800078008ff */
[-C--:B------:R-:W-:Y:S01]  /*20ee0*/  LEA.HI.X.SX32 R21, R69, R38.reuse, 0x1, P0 ;  /* 0x0000002645157211 */ /* 0x080fe200000f0eff */
[----:B------:R1:W-:Y:S01]  /*20ef0*/  STG.E.U16 desc[UR8][R2.64], R207 ;  /* 0x000000cf02007986 */ /* 0x0003e2000c101508 */
[----:B0-----:R-:W-:Y:S01]  /*20f00*/  LEA.HI.X.SX32 R11, R37, R38, 0x1, P1 ;  /* 0x00000026250b7211 */ /* 0x001fe200008f0eff */
[----:B------:R-:W-:Y:S01]  /*20f10*/  IMAD R37, R31, 0x2, R35 ;  /* 0x000000021f257824 */ /* 0x000fe200078e0223 */
[----:B------:R-:W-:Y:S02]  /*20f20*/  PRMT R9, R207, 0x7632, R9 ;  /* 0x00007632cf097816 */ /* 0x000fe40000000009 */
[----:B------:R-:W-:Y:S01]  /*20f30*/  LEA R8, P0, R47, R140, 0x1 ;  /* 0x0000008c2f087211 */ /* 0x000fe200078008ff */
[----:B------:R-:W-:Y:S02]  /*20f40*/  IMAD R69, R31, 0x2, R37 ;  /* 0x000000021f457824 */ /* 0x000fe400078e0225 */
[----:B------:R0:W-:Y:S01]  /*20f50*/  STG.E.U16 desc[UR8][R10.64], R9 ;  /* 0x000000090a007986 */ /* 0x0001e2000c101508 */
[----:B-1----:R-:W-:-:S02]  /*20f60*/  PRMT R3, R12, 0x7632, R3 ;  /* 0x000076320c037816 */ /* 0x002fc40000000003 */
[----:B0-----:R-:W-:Y:S01]  /*20f70*/  LEA.HI.X.SX32 R9, R47, R38, 0x1, P0 ;  /* 0x000000262f097211 */ /* 0x001fe200000f0eff */
[----:B------:R-:W-:Y:S01]  /*20f80*/  IMAD R47, R31, 0x2, R69 ;  /* 0x000000021f2f7824 */ /* 0x000fe200078e0245 */
[----:B------:R-:W-:-:S03]  /*20f90*/  LEA R22, P0, R39, R140, 0x1 ;  /* 0x0000008c27167211 */ /* 0x000fc600078008ff */
[----:B------:R-:W-:Y:S01]  /*20fa0*/  IMAD R99, R31, 0x2, R47 ;  /* 0x000000021f637824 */ /* 0x000fe200078e022f */
[----:B------:R-:W-:Y:S02]  /*20fb0*/  LEA.HI.X.SX32 R23, R39, R38, 0x1, P0 ;  /* 0x0000002627177211 */ /* 0x000fe400000f0eff */
[----:B------:R-:W-:Y:S02]  /*20fc0*/  LEA R2, P0, R71, R140, 0x1 ;  /* 0x0000008c47027211 */ /* 0x000fe400078008ff */
[----:B------:R-:W-:Y:S01]  /*20fd0*/  LEA R39, R31, R99, 0x1 ;  /* 0x000000631f277211 */ /* 0x000fe200078e08ff */
[----:B------:R-:W-:Y:S04]  /*20fe0*/  STG.E.U16 desc[UR8][R20.64], R12 ;  /* 0x0000000c14007986 */ /* 0x000fe8000c101508 */
[----:B------:R0:W-:Y:S02]  /*20ff0*/  STG.E.U16 desc[UR8][R8.64], R3 ;  /* 0x0000000308007986 */ /* 0x0001e4000c101508 */
[----:B0-----:R-:W-:Y:S01]  /*21000*/  LEA.HI.X.SX32 R3, R71, R38, 0x1, P0 ;  /* 0x0000002647037211 */ /* 0x001fe200000f0eff */
[----:B------:R-:W-:Y:S01]  /*21010*/  IMAD R71, R31, 0x2, R39 ;  /* 0x000000021f477824 */ /* 0x000fe200078e0227 */
[----:B------:R-:W-:-:S03]  /*21020*/  LEA R10, P0, R51, R140, 0x1 ;  /* 0x0000008c330a7211 */ /* 0x000fc600078008ff */
[----:B------:R-:W-:Y:S01]  /*21030*/  IMAD R105, R31, 0x2, R71 ;  /* 0x000000021f697824 */ /* 0x000fe200078e0247 */
[----:B------:R-:W-:Y:S02]  /*21040*/  LEA.HI.X.SX32 R11, R51, R38, 0x1, P0 ;  /* 0x00000026330b7211 */ /* 0x000fe400000f0eff */
[----:B------:R-:W-:Y:S01]  /*21050*/  LEA R20, P0, R55, R140, 0x1 ;  /* 0x0000008c37147211 */ /* 0x000fe200078008ff */
[----:B------:R-:W-:-:S03]  /*21060*/  IMAD R51, R31, 0x2, R105 ;  /* 0x000000021f337824 */ /* 0x000fc600078e0269 */
[----:B------:R-:W-:Y:S01]  /*21070*/  LEA.HI.X.SX32 R21, R55, R38, 0x1, P0 ;  /* 0x0000002637157211 */ /* 0x000fe200000f0eff */
[----:B------:R-:W-:Y:S01]  /*21080*/  IMAD R55, R31, 0x2, R51 ;  /* 0x000000021f377824 */ /* 0x000fe200078e0233 */
[----:B------:R-:W-:-:S04]  /*21090*/  PRMT R9, R13, 0x7632, R9 ;  /* 0x000076320d097816 */ /* 0x000fc80000000009 */
[----:B------:R-:W-:Y:S02]  /*210a0*/  LEA R107, R31, R55, 0x1 ;  /* 0x000000371f6b7211 */ /* 0x000fe400078e08ff */
[-C--:B------:R-:W-:Y:S01]  /*210b0*/  LEA R12, P1, R77, R140.reuse, 0x1 ;  /* 0x0000008c4d0c7211 */ /* 0x080fe200078208ff */
[----:B------:R0:W-:Y:S02]  /*210c0*/  STG.E.U16 desc[UR8][R22.64], R13 ;  /* 0x0000000d16007986 */ /* 0x0001e4000c101508 */
[----:B------:R-:W-:Y:S01]  /*210d0*/  IMAD R109, R31, 0x2, R107 ;  /* 0x000000021f6d7824 */ /* 0x000fe200078e026b */
[----:B------:R-:W-:Y:S01]  /*210e0*/  LEA R8, P0, R29, R140, 0x1 ;  /* 0x0000008c1d087211 */ /* 0x000fe200078008ff */
[----:B------:R1:W-:Y:S01]  /*210f0*/  STG.E.U16 desc[UR8][R2.64], R9 ;  /* 0x0000000902007986 */ /* 0x0003e2000c101508 */
[----:B0-----:R-:W-:Y:S01]  /*21100*/  LEA.HI.X.SX32 R13, R77, R38, 0x1, P1 ;  /* 0x000000264d0d7211 */ /* 0x001fe200008f0eff */
[----:B------:R-:W-:Y:S01]  /*21110*/  IMAD R77, R31, 0x2, R109 ;  /* 0x000000021f4d7824 */ /* 0x000fe200078e026d */
[----:B-1----:R-:W-:-:S02]  /*21120*/  PRMT R3, R14, 0x7632, R3 ;  /* 0x000076320e037816 */ /* 0x002fc40000000003 */
[----:B------:R-:W-:Y:S01]  /*21130*/  LEA.HI.X.SX32 R9, R29, R38, 0x1, P0 ;  /* 0x000000261d097211 */ /* 0x000fe200000f0eff */
[----:B------:R-:W-:Y:S01]  /*21140*/  IMAD R111, R31, 0x2, R77 ;  /* 0x000000021f6f7824 */ /* 0x000fe200078e024d */
[----:B------:R-:W-:Y:S01]  /*21150*/  LEA R2, P0, R57, R140, 0x1 ;  /* 0x0000008c39027211 */ /* 0x000fe200078008ff */
[----:B------:R0:W-:Y:S04]  /*21160*/  STG.E.U16 desc[UR8][R10.64], R14 ;  /* 0x0000000e0a007986 */ /* 0x0001e8000c101508 */
[----:B------:R1:W-:Y:S04]  /*21170*/  STG.E.U16 desc[UR8][R20.64], R3 ;  /* 0x0000000314007986 */ /* 0x0003e8000c101508 */
[----:B------:R-:W-:Y:S01]  /*21180*/  STG.E.U16 desc[UR8][R8.64], R15 ;  /* 0x0000000f08007986 */ /* 0x000fe2000c101508 */
[----:B0-----:R-:W-:-:S02]  /*21190*/  PRMT R11, R15, 0x7632, R11 ;  /* 0x000076320f0b7816 */ /* 0x001fc4000000000b */
[----:B-1----:R-:W-:Y:S01]  /*211a0*/  LEA.HI.X.SX32 R3, R57, R38, 0x1, P0 ;  /* 0x0000002639037211 */ /* 0x002fe200000f0eff */
[----:B------:R-:W-:Y:S01]  /*211b0*/  IMAD R57, R31, 0x2, R111 ;  /* 0x000000021f397824 */ /* 0x000fe200078e026f */
[C---:B------:R-:W-:Y:S01]  /*211c0*/  LEA R10, P0, R61.reuse, R140, 0x1 ;  /* 0x0000008c3d0a7211 */ /* 0x040fe200078008ff */
[----:B------:R0:W-:Y:S03]  /*211d0*/  STG.E.U16 desc[UR8][R12.64], R11 ;  /* 0x0000000b0c007986 */ /* 0x0001e6000c101508 */
[----:B0-----:R-:W-:Y:S02]  /*211e0*/  LEA.HI.X.SX32 R11, R61, R38, 0x1, P0 ;  /* 0x000000263d0b7211 */ /* 0x001fe400000f0eff */
        /* <DEDUP_REMOVED lines=8> */
[----:B------:R-:W-:-:S03]  /*21270*/  LEA R12, P0, R79, R140, 0x1 ;  /* 0x0000008c4f0c7211 */ /* 0x000fc600078008ff */
[----:B------:R-:W-:Y:S01]  /*21280*/  IMAD R125, R31, 0x2, R53 ;  /* 0x000000021f7d7824 */ /* 0x000fe200078e0235 */
[----:B------:R0:W-:Y:S01]  /*21290*/  STG.E.U16 desc[UR8][R2.64], R4 ;  /* 0x0000000402007986 */ /* 0x0001e2000c101508 */
[----:B------:R-:W-:-:S03]  /*212a0*/  LEA.HI.X.SX32 R13, R79, R38, 0x1, P0 ;  /* 0x000000264f0d7211 */ /* 0x000fc600000f0eff */
[----:B------:R-:W-:Y:S02]  /*212b0*/  LEA R79, R31, R125, 0x1 ;  /* 0x0000007d1f4f7211 */ /* 0x000fe400078e08ff */
[----:B0-----:R-:W-:Y:S02]  /*212c0*/  PRMT R3, R4, 0x7632, R3 ;  /* 0x0000763204037816 */ /* 0x001fe40000000003 */
[----:B------:R-:W-:Y:S01]  /*212d0*/  LEA R2, P0, R33, R140, 0x1 ;  /* 0x0000008c21027211 */ /* 0x000fe200078008ff */
[C---:B------:R-:W-:Y:S02]  /*212e0*/  IMAD R127, R31.reuse, 0x2, R79 ;  /* 0x000000021f7f7824 */ /* 0x040fe400078e024f */
[----:B------:R0:W-:Y:S02]  /*212f0*/  STG.E.U16 desc[UR8][R10.64], R3 ;  /* 0x000000030a007986 */ /* 0x0001e4000c101508 */
[----:B------:R-:W-:Y:S02]  /*21300*/  IMAD R129, R31, 0x2, R127 ;  /* 0x000000021f817824 */ /* 0x000fe400078e027f */
[----:B------:R1:W-:Y:S01]  /*21310*/  STG.E.U16 desc[UR8][R20.64], R5 ;  /* 0x0000000514007986 */ /* 0x0003e2000c101508 */
[----:B0-----:R-:W-:-:S02]  /*21320*/  PRMT R11, R5, 0x7632, R11 ;  /* 0x00007632050b7816 */ /* 0x001fc4000000000b */
[----:B------:R-:W-:Y:S02]  /*21330*/  LEA.HI.X.SX32 R3, R33, R38, 0x1, P0 ;  /* 0x0000002621037211 */ /* 0x000fe400000f0eff */
[----:B------:R-:W-:Y:S01]  /*21340*/  LEA R10, P0, R63, R140, 0x1 ;  /* 0x0000008c3f0a7211 */ /* 0x000fe200078008ff */
[----:B------:R0:W-:Y:S01]  /*21350*/  STG.E.U16 desc[UR8][R8.64], R11 ;  /* 0x0000000b08007986 */ /* 0x0001e2000c101508 */
[----:B-1----:R-:W-:-:S03]  /*21360*/  PRMT R5, R6, 0x7632, R5 ;  /* 0x0000763206057816 */ /* 0x002fc60000000005 */
[----:B------:R-:W-:Y:S04]  /*21370*/  STG.E.U16 desc[UR8][R12.64], R6 ;  /* 0x000000060c007986 */ /* 0x000fe8000c101508 */
[----:B------:R1:W-:Y:S01]  /*21380*/  STG.E.U16 desc[UR8][R2.64], R5 ;  /* 0x0000000502007986 */ /* 0x0003e2000c101508 */
[----:B0-----:R-:W-:Y:S01]  /*21390*/  LEA.HI.X.SX32 R11, R63, R38, 0x1, P0 ;  /* 0x000000263f0b7211 */ /* 0x001fe200000f0eff */
[----:B------:R-:W-:Y:S01]  /*213a0*/  IMAD R63, R31, 0x2, R129 ;  /* 0x000000021f3f7824 */ /* 0x000fe200078e0281 */
[----:B------:R-:W-:-:S04]  /*213b0*/  LEA R4, P0, R85, R140, 0x1 ;  /* 0x0000008c55047211 */ /* 0x000fc800078008ff */
[----:B-1----:R-:W-:Y:S01]  /*213c0*/  LEA.HI.X.SX32 R5, R85, R38, 0x1, P0 ;  /* 0x0000002655057211 */ /* 0x002fe200000f0eff */
[----:B------:R-:W-:Y:S01]  /*213d0*/  IMAD R85, R31, 0x2, R63 ;  /* 0x000000021f557824 */ /* 0x000fe200078e023f */
[----:B------:R-:W-:-:S04]  /*213e0*/  LEA R8, P0, R49, R140, 0x1 ;  /* 0x0000008c31087211 */ /* 0x000fc800078008ff */
[----:B------:R-:W-:Y:S02]  /*213f0*/  LEA R131, R31, R85, 0x1 ;  /* 0x000000551f837211 */ /* 0x000fe400078e08ff */
[----:B------:R-:W-:-:S03]  /*21400*/  LEA.HI.X.SX32 R9, R49, R38, 0x1, P0 ;  /* 0x0000002631097211 */ /* 0x000fc600000f0eff */
[----:B------:R-:W-:Y:S01]  /*21410*/  IMAD R133, R31, 0x2, R131 ;  /* 0x000000021f857824 */ /* 0x000fe200078e0283 */
[----:B------:R-:W-:-:S03]  /*21420*/  LEA R12, P0, R59, R140, 0x1 ;  /* 0x0000008c3b0c7211 */ /* 0x000fc600078008ff */
[----:B------:R-:W-:Y:S01]  /*21430*/  IMAD R135, R31, 0x2, R133 ;  /* 0x000000021f877824 */ /* 0x000fe200078e0285 */
[----:B------:R-:W-:Y:S02]  /*21440*/  LEA.HI.X.SX32 R13, R59, R38, 0x1, P0 ;  /* 0x000000263b0d7211 */ /* 0x000fe400000f0eff */
[----:B------:R-:W-:Y:S01]  /*21450*/  LEA R14, P0, R87, R140, 0x1 ;  /* 0x0000008c570e7211 */ /* 0x000fe200078008ff */
[----:B------:R-:W-:-:S03]  /*21460*/  IMAD R137, R31, 0x2, R135 ;  /* 0x000000021f897824 */ /* 0x000fc600078e0287 */
[----:B------:R-:W-:Y:S01]  /*21470*/  LEA.HI.X.SX32 R15, R87, R38, 0x1, P0 ;  /* 0x00000026570f7211 */ /* 0x000fe200000f0eff */
[C---:B------:R-:W-:Y:S01]  /*21480*/  IMAD R87, R31.reuse, 0x2, R137 ;  /* 0x000000021f577824 */ /* 0x040fe200078e0289 */
[----:B------:R0:W-:Y:S04]  /*21490*/  STG.E.U16 desc[UR8][R10.64], R7 ;  /* 0x000000070a007986 */ /* 0x0001e8000c101508 */
[----:B------:R-:W-:Y:S02]  /*214a0*/  LEA R139, R31, R87, 0x1 ;  /* 0x000000571f8b7211 */ /* 0x000fe400078e08ff */
[----:B0-----:R-:W-:-:S04]  /*214b0*/  LEA R10, P0, R97, R140, 0x1 ;  /* 0x0000008c610a7211 */ /* 0x001fc800078008ff */
[----:B------:R-:W-:Y:S01]  /*214c0*/  LEA.HI.X.SX32 R11, R97, R38, 0x1, P0 ;  /* 0x00000026610b7211 */ /* 0x000fe200000f0eff */
[----:B------:R-:W-:-:S04]  /*214d0*/  IMAD R97, R31, 0x2, R139 ;  /* 0x000000021f617824 */ /* 0x000fc800078e028b */
[----:B------:R-:W-:Y:S01]  /*214e0*/  IMAD R141, R31, 0x2, R97 ;  /* 0x000000021f8d7824 */ /* 0x000fe200078e0261 */
[----:B------:R-:W-:-:S03]  /*214f0*/  PRMT R3, R7, 0x7632, R3 ;  /* 0x0000763207037816 */ /* 0x000fc60000000003 */
[----:B------:R-:W-:Y:S01]  /*21500*/  IMAD R143, R31, 0x2, R141 ;  /* 0x000000021f8f7824 */ /* 0x000fe200078e028d */
[----:B------:R-:W-:Y:S01]  /*21510*/  LEA R20, P1, R35, R140, 0x1 ;  /* 0x0000008c23147211 */ /* 0x000fe200078208ff */
[----:B------:R0:W-:Y:S01]  /*21520*/  STG.E.U16 desc[UR8][R4.64], R3 ;  /* 0x0000000304007986 */ /* 0x0001e2000c101508 */
[----:B------:R-:W-:Y:S01]  /*21530*/  PRMT R6, R24, 0x7632, R6 ;  /* 0x0000763218067816 */ /* 0x000fe20000000006 */
[----:B------:R-:W-:Y:S01]  /*21540*/  IMAD R145, R31, 0x2, R143 ;  /* 0x000000021f917824 */ /* 0x000fe200078e028f */
[----:B------:R-:W-:Y:S01]  /*21550*/  LEA.HI.X.SX32 R21, R35, R38, 0x1, P1 ;  /* 0x0000002623157211 */ /* 0x000fe200008f0eff */
[----:B------:R-:W-:Y:S03]  /*21560*/  STG.E.U16 desc[UR8][R8.64], R24 ;  /* 0x0000001808007986 */ /* 0x000fe6000c101508 */
[----:B------:R-:W-:Y:S01]  /*21570*/  LEA R147, R31, R145, 0x1 ;  /* 0x000000911f937211 */ /* 0x000fe200078e08ff */
[----:B------:R-:W-:Y:S01]  /*21580*/  STG.E.U16 desc[UR8][R12.64], R6 ;  /* 0x000000060c007986 */ /* 0x000fe2000c101508 */
[----:B0-----:R-:W-:-:S02]  /*21590*/  PRMT R5, R25, 0x7632, R5 ;  /* 0x0000763219057816 */ /* 0x001fc40000000005 */
[----:B------:R-:W-:Y:S01]  /*215a0*/  LEA R4, P1, R69, R140, 0x1 ;  /* 0x0000008c45047211 */ /* 0x000fe200078208ff */
[----:B------:R-:W-:Y:S01]  /*215b0*/  STG.E.U16 desc[UR8][R14.64], R25 ;  /* 0x000000190e007986 */ /* 0x000fe2000c101508 */
[----:B------:R-:W-:-:S03]  /*215c0*/  IMAD R149, R31, 0x2, R147 ;  /* 0x000000021f957824 */ /* 0x000fc600078e0293 */
[----:B------:R0:W-:Y:S02]  /*215d0*/  STG.E.U16 desc[UR8][R10.64], R5 ;  /* 0x000000050a007986 */ /* 0x0001e4000c101508 */
[----:B0-----:R-:W-:Y:S02]  /*215e0*/  LEA.HI.X.SX32 R5, R69, R38, 0x1, P1 ;  /* 0x0000002645057211 */ /* 0x001fe400008f0eff */
[----:B------:R-:W-:-:S04]  /*215f0*/  LEA R10, P1, R39, R140, 0x1 ;  /* 0x0000008c270a7211 */ /* 0x000fc800078208ff */
[----:B------:R-:W-:Y:S01]  /*21600*/  LEA.HI.X.SX32 R11, R39, R38, 0x1, P1 ;  /* 0x00000026270b7211 */ /* 0x000fe200008f0eff */
[----:B------:R-:W-:-:S04]  /*21610*/  IMAD R39, R31, 0x2, R149 ;  /* 0x000000021f277824 */ /* 0x000fc800078e0295 */
[----:B------:R-:W-:-:S04]  /*21620*/  IMAD R151, R31, 0x2, R39 ;  /* 0x000000021f977824 */ /* 0x000fc800078e0227 */
[----:B------:R-:W-:-:S05]  /*21630*/  IMAD R153, R31, 0x2, R151 ;  /* 0x000000021f997824 */ /* 0x000fca00078e0297 */
[----:B------:R-:W-:-:S05]  /*21640*/  LEA R155, R31, R153, 0x1 ;  /* 0x000000991f9b7211 */ /* 0x000fca00078e08ff */
[----:B------:R-:W-:-:S04]  /*21650*/  IMAD R157, R31, 0x2, R155 ;  /* 0x000000021f9d7824 */ /* 0x000fc800078e029b */
[----:B------:R-:W-:-:S04]  /*21660*/  IMAD R159, R31, 0x2, R157 ;  /* 0x000000021f9f7824 */ /* 0x000fc800078e029d */
[----:B------:R-:W-:Y:S01]  /*21670*/  IMAD R161, R31, 0x2, R159 ;  /* 0x000000021fa17824 */ /* 0x000fe200078e029f */
[----:B------:R-:W-:-:S03]  /*21680*/  LEA R2, P0, R37, R140, 0x1 ;  /* 0x0000008c25027211 */ /* 0x000fc600078008ff */
[----:B------:R-:W-:Y:S01]  /*21690*/  IMAD R163, R31, 0x2, R161 ;  /* 0x000000021fa37824 */ /* 0x000fe200078e02a1 */
[----:B------:R0:W-:Y:S01]  /*216a0*/  STG.E.U16 desc[UR8][R20.64], R26 ;  /* 0x0000001a14007986 */ /* 0x0001e2000c101508 */
[----:B------:R-:W-:Y:S02]  /*216b0*/  LEA R6, P2, R47, R140, 0x1 ;  /* 0x0000008c2f067211 */ /* 0x000fe400078408ff */
[----:B------:R-:W-:Y:S02]  /*216c0*/  LEA.HI.X.SX32 R3, R37, R38, 0x1, P0 ;  /* 0x0000002625037211 */ /* 0x000fe400000f0eff */
[----:B------:R-:W-:Y:S02]  /*216d0*/  LEA R165, R31, R163, 0x1 ;  /* 0x000000a31fa57211 */ /* 0x000fe400078e08ff */
[----:B------:R-:W-:Y:S02]  /*216e0*/  LEA R8, P0, R99, R140, 0x1 ;  /* 0x0000008c63087211 */ /* 0x000fe400078008ff */
[----:B------:R-:W-:-:S02]  /*216f0*/  LEA.HI.X.SX32 R7, R47, R38, 0x1, P2 ;  /* 0x000000262f077211 */ /* 0x000fc400010f0eff */
[-C--:B0-----:R-:W-:Y:S02]  /*21700*/  LEA R20, P1, R51, R140.reuse, 0x1 ;  /* 0x0000008c33147211 */ /* 0x081fe400078208ff */
[----:B------:R-:W-:Y:S02]  /*21710*/  LEA R12, P2, R71, R140, 0x1 ;  /* 0x0000008c470c7211 */ /* 0x000fe400078408ff */
[----:B------:R-:W-:Y:S01]  /*21720*/  LEA.HI.X.SX32 R21, R51, R38, 0x1, P1 ;  /* 0x0000002633157211 */ /* 0x000fe200008f0eff */
[----:B------:R-:W-:Y:S01]  /*21730*/  IMAD R167, R31, 0x2, R165 ;  /* 0x000000021fa77824 */ /* 0x000fe200078e02a5 */
[----:B------:R-:W-:Y:S02]  /*21740*/  LEA R28, P1, R109, R140, 0x1 ;  /* 0x0000008c6d1c7211 */ /* 0x000fe400078208ff */
[----:B------:R-:W-:Y:S02]  /*21750*/  LEA.HI.X.SX32 R9, R99, R38, 0x1, P0 ;  /* 0x0000002663097211 */ /* 0x000fe400000f0eff */
[----:B------:R-:W-:-:S02]  /*21760*/  LEA R14, P0, R105, R140, 0x1 ;  /* 0x0000008c690e7211 */ /* 0x000fc400078008ff */
[----:B------:R-:W-:Y:S01]  /*21770*/  LEA.HI.X.SX32 R13, R71, R38, 0x1, P2 ;  /* 0x00000026470d7211 */ /* 0x000fe200010f0eff */
[----:B------:R-:W-:Y:S01]  /*21780*/  IMAD R169, R31, 0x2, R167 ;  /* 0x000000021fa97824 */ /* 0x000fe200078e02a7 */
[----:B------:R-:W-:Y:S02]  /*21790*/  LEA R22, P2, R55, R140, 0x1 ;  /* 0x0000008c37167211 */ /* 0x000fe400078408ff */
[----:B------:R-:W-:Y:S02]  /*217a0*/  LEA.HI.X.SX32 R29, R109, R38, 0x1, P1 ;  /* 0x000000266d1d7211 */ /* 0x000fe400008f0eff */
[----:B------:R-:W-:Y:S02]  /*217b0*/  LEA R36, P1, R57, R140, 0x1 ;  /* 0x0000008c39247211 */ /* 0x000fe400078208ff */
[----:B------:R-:W-:Y:S02]  /*217c0*/  LEA.HI.X.SX32 R15, R105, R38, 0x1, P0 ;  /* 0x00000026690f7211 */ /* 0x000fe400000f0eff */
[----:B------:R-:W-:Y:S01]  /*217d0*/  LEA R24, P0, R107, R140, 0x1 ;  /* 0x0000008c6b187211 */ /* 0x000fe200078008ff */
[----:B------:R-:W-:Y:S01]  /*217e0*/  IMAD R171, R31, 0x2, R169 ;  /* 0x000000021fab7824 */ /* 0x000fe200078e02a9 */
[----:B------:R-:W-:-:S02]  /*217f0*/  LEA.HI.X.SX32 R23, R55, R38, 0x1, P2 ;  /* 0x0000002637177211 */ /* 0x000fc400010f0eff */
[----:B------:R-:W-:Y:S02]  /*21800*/  LEA R32, P2, R77, R140, 0x1 ;  /* 0x0000008c4d207211 */ /* 0x000fe400078408ff */
[----:B------:R-:W-:Y:S02]  /*21810*/  LEA.HI.X.SX32 R37, R57, R38, 0x1, P1 ;  /* 0x0000002639257211 */ /* 0x000fe400008f0eff */
[----:B------:R-:W-:Y:S02]  /*21820*/  LEA R48, P1, R119, R140, 0x1 ;  /* 0x0000008c77307211 */ /* 0x000fe400078208ff */
[----:B------:R-:W-:Y:S01]  /*21830*/  LEA.HI.X.SX32 R25, R107, R38, 0x1, P0 ;  /* 0x000000266b197211 */ /* 0x000fe200000f0eff */
[----:B------:R-:W-:Y:S01]  /*21840*/  IMAD R173, R31, 0x2, R171 ;  /* 0x000000021fad7824 */ /* 0x000fe200078e02ab */
[----:B------:R-:W-:Y:S02]  /*21850*/  LEA R34, P0, R111, R140, 0x1 ;  /* 0x0000008c6f227211 */ /* 0x000fe400078008ff */
[----:B------:R-:W-:-:S02]  /*21860*/  LEA.HI.X.SX32 R33, R77, R38, 0x1, P2 ;  /* 0x000000264d217211 */ /* 0x000fc400010f0eff */
[----:B------:R-:W-:Y:S02]  /*21870*/  LEA R44, P2, R61, R140, 0x1 ;  /* 0x0000008c3d2c7211 */ /* 0x000fe400078408ff */
[----:B------:R-:W-:Y:S02]  /*21880*/  LEA.HI.X.SX32 R49, R119, R38, 0x1, P1 ;  /* 0x0000002677317211 */ /* 0x000fe400008f0eff */
[----:B------:R-:W-:Y:S02]  /*21890*/  LEA R54, P1, R79, R140, 0x1 ;  /* 0x0000008c4f367211 */ /* 0x000fe400078208ff */
[----:B------:R-:W-:Y:S02]  /*218a0*/  LEA.HI.X.SX32 R35, R111, R38, 0x1, P0 ;  /* 0x000000266f237211 */ /* 0x000fe400000f0eff */
[----:B------:R-:W-:Y:S02]  /*218b0*/  LEA R46, P0, R117, R140, 0x1 ;  /* 0x0000008c752e7211 */ /* 0x000fe400078008ff */
[----:B------:R-:W-:-:S02]  /*218c0*/  LEA.HI.X.SX32 R45, R61, R38, 0x1, P2 ;  /* 0x000000263d2d7211 */ /* 0x000fc400010f0eff */
[----:B------:R-:W-:Y:S02]  /*218d0*/  LEA R175, R31, R173, 0x1 ;  /* 0x000000ad1faf7211 */ /* 0x000fe400078e08ff */
[----:B------:R-:W-:Y:S02]  /*218e0*/  LEA R50, P2, R53, R140, 0x1 ;  /* 0x0000008c35327211 */ /* 0x000fe400078408ff */
[----:B------:R-:W-:Y:S02]  /*218f0*/  LEA.HI.X.SX32 R55, R79, R38, 0x1, P1 ;  /* 0x000000264f377211 */ /* 0x000fe400008f0eff */
[----:B------:R-:W-:Y:S02]  /*21900*/  LEA R60, P1, R63, R140, 0x1 ;  /* 0x0000008c3f3c7211 */ /* 0x000fe400078208ff */
[----:B------:R-:W-:Y:S01]  /*21910*/  LEA.HI.X.SX32 R47, R117, R38, 0x1, P0 ;  /* 0x00000026752f7211 */ /* 0x000fe200000f0eff */
[----:B------:R-:W-:Y:S01]  /*21920*/  IMAD R177, R31, 0x2, R175 ;  /* 0x000000021fb17824 */ /* 0x000fe200078e02af */
[----:B------:R-:W-:-:S02]  /*21930*/  LEA R52, P0, R125, R140, 0x1 ;  /* 0x0000008c7d347211 */ /* 0x000fc400078008ff */
[----:B------:R-:W-:Y:S02]  /*21940*/  LEA.HI.X.SX32 R51, R53, R38, 0x1, P2 ;  /* 0x0000002635337211 */ /* 0x000fe400010f0eff */
[----:B------:R-:W-:Y:S02]  /*21950*/  LEA R56, P2, R127, R140, 0x1 ;  /* 0x0000008c7f387211 */ /* 0x000fe400078408ff */
[----:B------:R-:W-:Y:S02]  /*21960*/  LEA.HI.X.SX32 R61, R63, R38, 0x1, P1 ;  /* 0x000000263f3d7211 */ /* 0x000fe400008f0eff */
[----:B------:R-:W-:Y:S01]  /*21970*/  LEA R70, P1, R133, R140, 0x1 ;  /* 0x0000008c85467211 */ /* 0x000fe200078208ff */
[----:B------:R-:W-:Y:S01]  /*21980*/  IMAD R179, R31, 0x2, R177 ;  /* 0x000000021fb37824 */ /* 0x000fe200078e02b1 */
[----:B------:R-:W-:Y:S02]  /*21990*/  LEA.HI.X.SX32 R53, R125, R38, 0x1, P0 ;  /* 0x000000267d357211 */ /* 0x000fe400000f0eff */
[----:B------:R-:W-:-:S02]  /*219a0*/  LEA R58, P0, R129, R140, 0x1 ;  /* 0x0000008c813a7211 */ /* 0x000fc400078008ff */
[----:B------:R-:W-:Y:S02]  /*219b0*/  LEA.HI.X.SX32 R57, R127, R38, 0x1, P2 ;  /* 0x000000267f397211 */ /* 0x000fe400010f0eff */
[----:B------:R-:W-:Y:S02]  /*219c0*/  LEA R62, P2, R85, R140, 0x1 ;  /* 0x0000008c553e7211 */ /* 0x000fe400078408ff */
[----:B------:R-:W-:Y:S01]  /*219d0*/  LEA.HI.X.SX32 R71, R133, R38, 0x1, P1 ;  /* 0x0000002685477211 */ /* 0x000fe200008f0eff */
[----:B------:R-:W-:Y:S01]  /*219e0*/  IMAD R181, R31, 0x2, R179 ;  /* 0x000000021fb57824 */ /* 0x000fe200078e02b3 */
[----:B------:R-:W-:Y:S02]  /*219f0*/  LEA R84, P1, R87, R140, 0x1 ;  /* 0x0000008c57547211 */ /* 0x000fe400078208ff */
[----:B------:R-:W-:Y:S02]  /*21a00*/  LEA.HI.X.SX32 R59, R129, R38, 0x1, P0 ;  /* 0x00000026813b7211 */ /* 0x000fe400000f0eff */
[----:B------:R-:W-:-:S02]  /*21a10*/  LEA R68, P0, R131, R140, 0x1 ;  /* 0x0000008c83447211 */ /* 0x000fc400078008ff */
[-C--:B------:R-:W-:Y:S01]  /*21a20*/  LEA.HI.X.SX32 R63, R85, R38.reuse, 0x1, P2 ;  /* 0x00000026553f7211 */ /* 0x080fe200010f0eff */
[----:B------:R-:W-:Y:S01]  /*21a30*/  IMAD R183, R31, 0x2, R181 ;  /* 0x000000021fb77824 */ /* 0x000fe200078e02b5 */
[----:B------:R-:W-:Y:S02]  /*21a40*/  LEA.HI.X.SX32 R85, R87, R38, 0x1, P1 ;  /* 0x0000002657557211 */ /* 0x000fe400008f0eff */
[----:B------:R-:W-:Y:S02]  /*21a50*/  LEA R98, P1, R141, R140, 0x1 ;  /* 0x0000008c8d627211 */ /* 0x000fe400078208ff */
[----:B------:R-:W-:Y:S02]  /*21a60*/  LEA.HI.X.SX32 R69, R131, R38, 0x1, P0 ;  /* 0x0000002683457211 */ /* 0x000fe400000f0eff */
[----:B------:R-:W-:Y:S02]  /*21a70*/  LEA R78, P0, R137, R140, 0x1 ;  /* 0x0000008c894e7211 */ /* 0x000fe400078008ff */
[----:B------:R-:W-:-:S02]  /*21a80*/  LEA.HI.X.SX32 R99, R141, R38, 0x1, P1 ;  /* 0x000000268d637211 */ /* 0x000fc400008f0eff */
[----:B------:R-:W-:Y:S02]  /*21a90*/  LEA R141, R31, R183, 0x1 ;  /* 0x000000b71f8d7211 */ /* 0x000fe400078e08ff */
[----:B------:R-:W-:Y:S02]  /*21aa0*/  LEA.HI.X.SX32 R79, R137, R38, 0x1, P0 ;  /* 0x00000026894f7211 */ /* 0x000fe400000f0eff */
[----:B------:R-:W-:Y:S01]  /*21ab0*/  LEA R96, P0, R97, R140, 0x1 ;  /* 0x0000008c61607211 */ /* 0x000fe200078008ff */
[----:B------:R-:W-:-:S03]  /*21ac0*/  IMAD R185, R31, 0x2, R141 ;  /* 0x000000021fb97824 */ /* 0x000fc600078e028d */
[----:B------:R-:W-:Y:S02]  /*21ad0*/  LEA.HI.X.SX32 R97, R97, R38, 0x1, P0 ;  /* 0x0000002661617211 */ /* 0x000fe400000f0eff */
[----:B------:R-:W-:Y:S01]  /*21ae0*/  LEA R106, P0, R145, R140, 0x1 ;  /* 0x0000008c916a7211 */ /* 0x000fe200078008ff */
[----:B------:R-:W-:-:S03]  /*21af0*/  IMAD R187, R31, 0x2, R185 ;  /* 0x000000021fbb7824 */ /* 0x000fc600078e02b9 */
[----:B------:R-:W-:Y:S01]  /*21b00*/  LEA.HI.X.SX32 R107, R145, R38, 0x1, P0 ;  /* 0x00000026916b7211 */ /* 0x000fe200000f0eff */
[----:B------:R-:W-:Y:S01]  /*21b10*/  IMAD R189, R31, 0x2, R187 ;  /* 0x000000021fbd7824 */ /* 0x000fe200078e02bb */
[----:B------:R-:W-:-:S04]  /*21b20*/  LEA R116, P0, R39, R140, 0x1 ;  /* 0x0000008c27747211 */ /* 0x000fc800078008ff */
[----:B------:R-:W-:Y:S01]  /*21b30*/  LEA.HI.X.SX32 R117, R39, R38, 0x1, P0 ;  /* 0x0000002627757211 */ /* 0x000fe200000f0eff */
[----:B------:R-:W-:-:S05]  /*21b40*/  IMAD R39, R31, 0x2, R189 ;  /* 0x000000021f277824 */ /* 0x000fca00078e02bd */
[----:B------:R-:W-:Y:S02]  /*21b50*/  LEA R191, R31, R39, 0x1 ;  /* 0x000000271fbf7211 */ /* 0x000fe400078e08ff */
[----:B------:R-:W-:-:S03]  /*21b60*/  LEA R76, P2, R135, R140, 0x1 ;  /* 0x0000008c874c7211 */ /* 0x000fc600078408ff */
[----:B------:R-:W-:Y:S01]  /*21b70*/  IMAD R193, R31, 0x2, R191 ;  /* 0x000000021fc17824 */ /* 0x000fe200078e02bf */
[----:B------:R-:W-:Y:S02]  /*21b80*/  LEA.HI.X.SX32 R77, R135, R38, 0x1, P2 ;  /* 0x00000026874d7211 */ /* 0x000fe400010f0eff */
[-C--:B------:R-:W-:Y:S01]  /*21b90*/  LEA R86, P2, R139, R140.reuse, 0x1 ;  /* 0x0000008c8b567211 */ /* 0x080fe200078408ff */
[----:B------:R-:W-:Y:S01]  /*21ba0*/  IMAD R195, R31, 0x2, R193 ;  /* 0x000000021fc37824 */ /* 0x000fe200078e02c1 */
[----:B------:R-:W-:Y:S02]  /*21bb0*/  LEA R108, P1, R147, R140, 0x1 ;  /* 0x0000008c936c7211 */ /* 0x000fe400078208ff */
[----:B------:R-:W-:Y:S01]  /*21bc0*/  LEA.HI.X.SX32 R87, R139, R38, 0x1, P2 ;  /* 0x000000268b577211 */ /* 0x000fe200010f0eff */
[----:B------:R-:W-:Y:S01]  /*21bd0*/  IMAD R199, R31, 0x2, R195 ;  /* 0x000000021fc77824 */ /* 0x000fe200078e02c3 */
[----:B------:R-:W-:Y:S02]  /*21be0*/  LEA R104, P2, R143, R140, 0x1 ;  /* 0x0000008c8f687211 */ /* 0x000fe400078408ff */
[----:B------:R-:W-:Y:S01]  /*21bf0*/  LEA.HI.X.SX32 R109, R147, R38, 0x1, P1 ;  /* 0x00000026936d7211 */ /* 0x000fe200008f0eff */
[----:B------:R-:W-:Y:S01]  /*21c00*/  IMAD R201, R31, 0x2, R199 ;  /* 0x000000021fc97824 */ /* 0x000fe200078e02c7 */
[----:B------:R-:W-:-:S02]  /*21c10*/  LEA R118, P1, R151, R140, 0x1 ;  /* 0x0000008c97767211 */ /* 0x000fc400078208ff */
[----:B------:R-:W-:Y:S02]  /*21c20*/  LEA.HI.X.SX32 R105, R143, R38, 0x1, P2 ;  /* 0x000000268f697211 */ /* 0x000fe400010f0eff */
[-C--:B------:R-:W-:Y:S02]  /*21c30*/  LEA R126, P0, R155, R140.reuse, 0x1 ;  /* 0x0000008c9b7e7211 */ /* 0x080fe400078008ff */
[----:B------:R-:W-:Y:S02]  /*21c40*/  LEA R110, P2, R149, R140, 0x1 ;  /* 0x0000008c956e7211 */ /* 0x000fe400078408ff */
[----:B------:R-:W-:Y:S02]  /*21c50*/  LEA.HI.X.SX32 R119, R151, R38, 0x1, P1 ;  /* 0x0000002697777211 */ /* 0x000fe400008f0eff */
[----:B------:R-:W-:Y:S02]  /*21c60*/  LEA R128, P1, R157, R140, 0x1 ;  /* 0x0000008c9d807211 */ /* 0x000fe400078208ff */
[----:B------:R-:W-:-:S02]  /*21c70*/  LEA R203, R31, R201, 0x1 ;  /* 0x000000c91fcb7211 */ /* 0x000fc400078e08ff */
[-C--:B------:R-:W-:Y:S02]  /*21c80*/  LEA.HI.X.SX32 R127, R155, R38.reuse, 0x1, P0 ;  /* 0x000000269b7f7211 */ /* 0x080fe400000f0eff */
[----:B------:R-:W-:Y:S02]  /*21c90*/  LEA.HI.X.SX32 R111, R149, R38, 0x1, P2 ;  /* 0x00000026956f7211 */ /* 0x000fe400010f0eff */
[-C--:B------:R-:W-:Y:S02]  /*21ca0*/  LEA R132, P0, R161, R140.reuse, 0x1 ;  /* 0x0000008ca1847211 */ /* 0x080fe400078008ff */
[----:B------:R-:W-:Y:S01]  /*21cb0*/  LEA R124, P2, R153, R140, 0x1 ;  /* 0x0000008c997c7211 */ /* 0x000fe200078408ff */
[----:B------:R-:W-:Y:S01]  /*21cc0*/  IMAD R205, R31, 0x2, R203 ;  /* 0x000000021fcd7824 */ /* 0x000fe200078e02cb */
[----:B------:R-:W-:Y:S02]  /*21cd0*/  LEA.HI.X.SX32 R129, R157, R38, 0x1, P1 ;  /* 0x000000269d817211 */ /* 0x000fe400008f0eff */
[----:B------:R-:W-:-:S02]  /*21ce0*/  LEA R134, P1, R163, R140, 0x1 ;  /* 0x0000008ca3867211 */ /* 0x000fc400078208ff */
[-C--:B------:R-:W-:Y:S02]  /*21cf0*/  LEA.HI.X.SX32 R133, R161, R38.reuse, 0x1, P0 ;  /* 0x00000026a1857211 */ /* 0x080fe400000f0eff */
[----:B------:R-:W-:Y:S02]  /*21d00*/  LEA.HI.X.SX32 R125, R153, R38, 0x1, P2 ;  /* 0x00000026997d7211 */ /* 0x000fe400010f0eff */
[-C--:B------:R-:W-:Y:S01]  /*21d10*/  LEA R138, P0, R167, R140.reuse, 0x1 ;  /* 0x0000008ca78a7211 */ /* 0x080fe200078008ff */
[----:B------:R-:W-:Y:S01]  /*21d20*/  IMAD R207, R31, 0x2, R205 ;  /* 0x000000021fcf7824 */ /* 0x000fe200078e02cd */
[----:B------:R-:W-:Y:S02]  /*21d30*/  LEA R130, P2, R159, R140, 0x1 ;  /* 0x0000008c9f827211 */ /* 0x000fe400078408ff */
[----:B------:R-:W-:Y:S02]  /*21d40*/  LEA.HI.X.SX32 R135, R163, R38, 0x1, P1 ;  /* 0x00000026a3877211 */ /* 0x000fe400008f0eff */
[----:B------:R-:W-:-:S02]  /*21d50*/  LEA R142, P1, R169, R140, 0x1 ;  /* 0x0000008ca98e7211 */ /* 0x000fc400078208ff */
[-C--:B------:R-:W-:Y:S01]  /*21d60*/  LEA.HI.X.SX32 R139, R167, R38.reuse, 0x1, P0 ;  /* 0x00000026a78b7211 */ /* 0x080fe200000f0eff */
[----:B------:R-:W-:Y:S01]  /*21d70*/  IMAD R209, R31, 0x2, R207 ;  /* 0x000000021fd17824 */ /* 0x000fe200078e02cf */
[----:B------:R-:W-:Y:S02]  /*21d80*/  LEA.HI.X.SX32 R131, R159, R38, 0x1, P2 ;  /* 0x000000269f837211 */ /* 0x000fe400010f0eff */
[-C--:B------:R-:W-:Y:S02]  /*21d90*/  LEA R146, P0, R173, R140.reuse, 0x1 ;  /* 0x0000008cad927211 */ /* 0x080fe400078008ff */
[----:B------:R-:W-:Y:S02]  /*21da0*/  LEA R136, P2, R165, R140, 0x1 ;  /* 0x0000008ca5887211 */ /* 0x000fe400078408ff */
[----:B------:R-:W-:Y:S02]  /*21db0*/  LEA.HI.X.SX32 R143, R169, R38, 0x1, P1 ;  /* 0x00000026a98f7211 */ /* 0x000fe400008f0eff */
[----:B------:R-:W-:Y:S01]  /*21dc0*/  LEA R148, P1, R175, R140, 0x1 ;  /* 0x0000008caf947211 */ /* 0x000fe200078208ff */
[----:B------:R-:W-:Y:S01]  /*21dd0*/  IMAD R211, R31, 0x2, R209 ;  /* 0x000000021fd37824 */ /* 0x000fe200078e02d1 */
[----:B------:R-:W-:-:S02]  /*21de0*/  LEA.HI.X.SX32 R147, R173, R38, 0x1, P0 ;  /* 0x00000026ad937211 */ /* 0x000fc400000f0eff */
[----:B------:R-:W-:Y:S02]  /*21df0*/  LEA.HI.X.SX32 R137, R165, R38, 0x1, P2 ;  /* 0x00000026a5897211 */ /* 0x000fe400010f0eff */
[-C--:B------:R-:W-:Y:S02]  /*21e00*/  LEA R152, P0, R179, R140.reuse, 0x1 ;  /* 0x0000008cb3987211 */ /* 0x080fe400078008ff */
[----:B------:R-:W-:Y:S02]  /*21e10*/  LEA R144, P2, R171, R140, 0x1 ;  /* 0x0000008cab907211 */ /* 0x000fe400078408ff */
[----:B------:R-:W-:Y:S02]  /*21e20*/  LEA.HI.X.SX32 R149, R175, R38, 0x1, P1 ;  /* 0x00000026af957211 */ /* 0x000fe400008f0eff */
[----:B------:R-:W-:Y:S02]  /*21e30*/  LEA R154, P1, R181, R140, 0x1 ;  /* 0x0000008cb59a7211 */ /* 0x000fe400078208ff */
[----:B------:R-:W-:-:S02]  /*21e40*/  LEA.HI.X.SX32 R153, R179, R38, 0x1, P0 ;  /* 0x00000026b3997211 */ /* 0x000fc400000f0eff */
[----:B------:R-:W-:Y:S02]  /*21e50*/  LEA.HI.X.SX32 R145, R171, R38, 0x1, P2 ;  /* 0x00000026ab917211 */ /* 0x000fe400010f0eff */
[-C--:B------:R-:W-:Y:S02]  /*21e60*/  LEA R158, P0, R141, R140.reuse, 0x1 ;  /* 0x0000008c8d9e7211 */ /* 0x080fe400078008ff */
[----:B------:R-:W-:Y:S02]  /*21e70*/  LEA R213, R31, R211, 0x1 ;  /* 0x000000d31fd57211 */ /* 0x000fe400078e08ff */
[----:B------:R-:W-:Y:S02]  /*21e80*/  LEA R150, P2, R177, R140, 0x1 ;  /* 0x0000008cb1967211 */ /* 0x000fe400078408ff */
[----:B------:R-:W-:Y:S02]  /*21e90*/  LEA.HI.X.SX32 R155, R181, R38, 0x1, P1 ;  /* 0x00000026b59b7211 */ /* 0x000fe400008f0eff */
[----:B------:R-:W-:-:S02]  /*21ea0*/  LEA R160, P1, R185, R140, 0x1 ;  /* 0x0000008cb9a07211 */ /* 0x000fc400078208ff */
[-C--:B------:R-:W-:Y:S01]  /*21eb0*/  LEA.HI.X.SX32 R159, R141, R38.reuse, 0x1, P0 ;  /* 0x000000268d9f7211 */ /* 0x080fe200000f0eff */
[----:B------:R-:W-:Y:S01]  /*21ec0*/  IMAD R141, R31, 0x2, R213 ;  /* 0x000000021f8d7824 */ /* 0x000fe200078e02d5 */
[----:B------:R-:W-:Y:S02]  /*21ed0*/  LEA.HI.X.SX32 R151, R177, R38, 0x1, P2 ;  /* 0x00000026b1977211 */ /* 0x000fe400010f0eff */
[----:B------:R-:W-:Y:S02]  /*21ee0*/  LEA R156, P2, R183, R140, 0x1 ;  /* 0x0000008cb79c7211 */ /* 0x000fe400078408ff */
[----:B------:R-:W-:Y:S01]  /*21ef0*/  LEA.HI.X.SX32 R161, R185, R38, 0x1, P1 ;  /* 0x00000026b9a17211 */ /* 0x000fe200008f0eff */
[----:B------:R-:W-:Y:S01]  /*21f00*/  IMAD R215, R31, 0x2, R141 ;  /* 0x000000021fd77824 */ /* 0x000fe200078e028d */
[----:B------:R-:W-:Y:S02]  /*21f10*/  LEA R166, P1, R39, R140, 0x1 ;  /* 0x0000008c27a67211 */ /* 0x000fe400078208ff */
[----:B------:R-:W-:-:S02]  /*21f20*/  LEA.HI.X.SX32 R157, R183, R38, 0x1, P2 ;  /* 0x00000026b79d7211 */ /* 0x000fc400010f0eff */
[----:B------:R-:W-:Y:S02]  /*21f30*/  LEA R162, P2, R187, R140, 0x1 ;  /* 0x0000008cbba27211 */ /* 0x000fe400078408ff */
[-C--:B------:R-:W-:Y:S01]  /*21f40*/  LEA.HI.X.SX32 R167, R39, R38.reuse, 0x1, P1 ;  /* 0x0000002627a77211 */ /* 0x080fe200008f0eff */
[----:B------:R-:W-:Y:S01]  /*21f50*/  IMAD R39, R31, 0x2, R215 ;  /* 0x000000021f277824 */ /* 0x000fe200078e02d7 */
[----:B------:R-:W-:Y:S02]  /*21f60*/  LEA.HI.X.SX32 R163, R187, R38, 0x1, P2 ;  /* 0x00000026bba37211 */ /* 0x000fe400010f0eff */
[----:B------:R-:W-:Y:S01]  /*21f70*/  LEA R168, P2, R191, R140, 0x1 ;  /* 0x0000008cbfa87211 */ /* 0x000fe200078408ff */
[----:B------:R-:W-:-:S03]  /*21f80*/  IMAD R217, R31, 0x2, R39 ;  /* 0x000000021fd97824 */ /* 0x000fc600078e0227 */
[----:B------:R-:W-:Y:S02]  /*21f90*/  LEA.HI.X.SX32 R169, R191, R38, 0x1, P2 ;  /* 0x00000026bfa97211 */ /* 0x000fe400010f0eff */
[-C--:B------:R-:W-:Y:S02]  /*21fa0*/  LEA R174, P2, R199, R140.reuse, 0x1 ;  /* 0x0000008cc7ae7211 */ /* 0x080fe400078408ff */
[----:B------:R-:W-:Y:S02]  /*21fb0*/  LEA R219, R31, R217, 0x1 ;  /* 0x000000d91fdb7211 */ /* 0x000fe400078e08ff */
[----:B------:R-:W-:Y:S02]  /*21fc0*/  LEA R172, P1, R195, R140, 0x1 ;  /* 0x0000008cc3ac7211 */ /* 0x000fe400078208ff */
[----:B------:R-:W-:Y:S01]  /*21fd0*/  LEA.HI.X.SX32 R175, R199, R38, 0x1, P2 ;  /* 0x00000026c7af7211 */ /* 0x000fe200010f0eff */
[----:B------:R-:W-:Y:S01]  /*21fe0*/  IMAD R221, R31, 0x2, R219 ;  /* 0x000000021fdd7824 */ /* 0x000fe200078e02db */
[----:B------:R-:W-:-:S02]  /*21ff0*/  LEA R180, P2, R205, R140, 0x1 ;  /* 0x0000008ccdb47211 */ /* 0x000fc400078408ff */
[----:B------:R-:W-:Y:S02]  /*22000*/  LEA R164, P0, R189, R140, 0x1 ;  /* 0x0000008cbda47211 */ /* 0x000fe400078008ff */
[----:B------:R-:W-:Y:S02]  /*22010*/  LEA.HI.X.SX32 R173, R195, R38, 0x1, P1 ;  /* 0x00000026c3ad7211 */ /* 0x000fe400008f0eff */
[----:B------:R-:W-:Y:S02]  /*22020*/  LEA R178, P1, R203, R140, 0x1 ;  /* 0x0000008ccbb27211 */ /* 0x000fe400078208ff */
[-C--:B------:R-:W-:Y:S01]  /*22030*/  LEA.HI.X.SX32 R181, R205, R38.reuse, 0x1, P2 ;  /* 0x00000026cdb57211 */ /* 0x080fe200010f0eff */
[----:B------:R-:W-:Y:S01]  /*22040*/  IMAD R205, R31, 0x2, R221 ;  /* 0x000000021fcd7824 */ /* 0x000fe200078e02dd */
[----:B------:R-:W-:Y:S02]  /*22050*/  LEA.HI.X.SX32 R165, R189, R38, 0x1, P0 ;  /* 0x00000026bda57211 */ /* 0x000fe400000f0eff */
[----:B------:R-:W-:-:S02]  /*22060*/  LEA R170, P0, R193, R140, 0x1 ;  /* 0x0000008cc1aa7211 */ /* 0x000fc400078008ff */
[----:B------:R-:W-:Y:S01]  /*22070*/  LEA.HI.X.SX32 R179, R203, R38, 0x1, P1 ;  /* 0x00000026cbb37211 */ /* 0x000fe200008f0eff */
[----:B------:R-:W-:Y:S01]  /*22080*/  IMAD R223, R31, 0x2, R205 ;  /* 0x000000021fdf7824 */ /* 0x000fe200078e02cd */
[----:B------:R-:W-:Y:S02]  /*22090*/  LEA R184, P1, R209, R140, 0x1 ;  /* 0x0000008cd1b87211 */ /* 0x000fe400078208ff */
[----:B------:R-:W-:Y:S02]  /*220a0*/  LEA.HI.X.SX32 R171, R193, R38, 0x1, P0 ;  /* 0x00000026c1ab7211 */ /* 0x000fe400000f0eff */
[----:B------:R-:W-:Y:S02]  /*220b0*/  LEA R176, P0, R201, R140, 0x1 ;  /* 0x0000008cc9b07211 */ /* 0x000fe400078008ff */
[-C--:B------:R-:W-:Y:S01]  /*220c0*/  LEA.HI.X.SX32 R185, R209, R38.reuse, 0x1, P1 ;  /* 0x00000026d1b97211 */ /* 0x080fe200008f0eff */
[----:B------:R-:W-:Y:S01]  /*220d0*/  IMAD R209, R31, 0x2, R223 ;  /* 0x000000021fd17824 */ /* 0x000fe200078e02df */
[----:B------:R-:W-:-:S02]  /*220e0*/  LEA.HI.X.SX32 R177, R201, R38, 0x1, P0 ;  /* 0x00000026c9b17211 */ /* 0x000fc400000f0eff */
[-C--:B------:R-:W-:Y:S02]  /*220f0*/  LEA R182, P0, R207, R140.reuse, 0x1 ;  /* 0x0000008ccfb67211 */ /* 0x080fe400078008ff */
        /* <DEDUP_REMOVED lines=17> */
[-C--:B------:R-:W-:Y:S01]  /*22210*/  LEA R206, P2, R223, R140.reuse, 0x1 ;  /* 0x0000008cdfce7211 */ /* 0x080fe200078408ff */
[----:B------:R-:W-:Y:S01]  /*22220*/  IMAD R229, R31, 0x2, R39 ;  /* 0x000000021fe57824 */ /* 0x000fe200078e0227 */
[----:B------:R-:W-:Y:S02]  /*22230*/  LEA R198, P1, R217, R140, 0x1 ;  /* 0x0000008cd9c67211 */ /* 0x000fe400078208ff */
[----:B------:R-:W-:-:S02]  /*22240*/  LEA.HI.X.SX32 R207, R223, R38, 0x1, P2 ;  /* 0x00000026dfcf7211 */ /* 0x000fc400010f0eff */
[----:B------:R-:W-:Y:S02]  /*22250*/  LEA R223, R31, R229, 0x1 ;  /* 0x000000e51fdf7211 */ /* 0x000fe400078e08ff */
[----:B------:R-:W-:Y:S02]  /*22260*/  LEA.HI.X.SX32 R199, R217, R38, 0x1, P1 ;  /* 0x00000026d9c77211 */ /* 0x000fe400008f0eff */
[-C--:B------:R-:W-:Y:S02]  /*22270*/  LEA R204, P1, R205, R140.reuse, 0x1 ;  /* 0x0000008ccdcc7211 */ /* 0x080fe400078208ff */
[-C--:B------:R-:W-:Y:S01]  /*22280*/  LEA R202, P0, R221, R140.reuse, 0x1 ;  /* 0x0000008cddca7211 */ /* 0x080fe200078008ff */
[----:B------:R-:W-:Y:S01]  /*22290*/  IMAD R231, R31, 0x2, R223 ;  /* 0x000000021fe77824 */ /* 0x000fe200078e02df */
[----:B------:R-:W-:Y:S02]  /*222a0*/  LEA R214, P2, R141, R140, 0x1 ;  /* 0x0000008c8dd67211 */ /* 0x000fe400078408ff */
[----:B------:R-:W-:-:S02]  /*222b0*/  PRMT R30, R26, 0x7632, R30 ;  /* 0x000076321a1e7816 */ /* 0x000fc4000000001e */
[-C--:B------:R-:W-:Y:S02]  /*222c0*/  LEA.HI.X.SX32 R205, R205, R38.reuse, 0x1, P1 ;  /* 0x00000026cdcd7211 */ /* 0x080fe400008f0eff */
[----:B------:R-:W-:Y:S02]  /*222d0*/  LEA.HI.X.SX32 R203, R221, R38, 0x1, P0 ;  /* 0x00000026ddcb7211 */ /* 0x000fe400000f0eff */
[-C--:B------:R-:W-:Y:S02]  /*222e0*/  LEA R212, P1, R225, R140.reuse, 0x1 ;  /* 0x0000008ce1d47211 */ /* 0x080fe400078208ff */
[----:B------:R-:W-:Y:S02]  /*222f0*/  LEA R210, P0, R209, R140, 0x1 ;  /* 0x0000008cd1d27211 */ /* 0x000fe400078008ff */
[-C--:B------:R-:W-:Y:S01]  /*22300*/  LEA.HI.X.SX32 R215, R141, R38.reuse, 0x1, P2 ;  /* 0x000000268dd77211 */ /* 0x080fe200010f0eff */
[----:B------:R-:W-:Y:S01]  /*22310*/  IMAD R141, R31, 0x2, R231 ;  /* 0x000000021f8d7824 */ /* 0x000fe200078e02e7 */
[----:B------:R0:W-:Y:S01]  /*22320*/  STG.E.U16 desc[UR8][R2.64], R30 ;  /* 0x0000001e02007986 */ /* 0x0001e2000c101508 */
[----:B------:R-:W-:-:S02]  /*22330*/  LEA.HI.X.SX32 R213, R225, R38, 0x1, P1 ;  /* 0x00000026e1d57211 */ /* 0x000fc400008f0eff */
[----:B------:R-:W-:Y:S01]  /*22340*/  LEA.HI.X.SX32 R211, R209, R38, 0x1, P0 ;  /* 0x00000026d1d37211 */ /* 0x000fe200000f0eff */
[----:B------:R1:W-:Y:S01]  /*22350*/  STG.E.U16 desc[UR8][R4.64], R27 ;  /* 0x0000001b04007986 */ /* 0x0003e2000c101508 */
[----:B------:R-:W-:Y:S01]  /*22360*/  LEA R218, P1, R39, R140, 0x1 ;  /* 0x0000008c27da7211 */ /* 0x000fe200078208ff */
[----:B------:R-:W-:Y:S01]  /*22370*/  IMAD R209, R31, 0x2, R141 ;  /* 0x000000021fd17824 */ /* 0x000fe200078e028d */
[----:B0-----:R-:W-:Y:S02]  /*22380*/  PRMT R3, R27, 0x7632, R3 ;  /* 0x000076321b037816 */ /* 0x001fe40000000003 */
[----:B-1----:R-:W-:-:S03]  /*22390*/  PRMT R5, R64, 0x7632, R5 ;  /* 0x0000763240057816 */ /* 0x002fc60000000005 */
[----:B------:R0:W-:Y:S01]  /*223a0*/  STG.E.U16 desc[UR8][R6.64], R3 ;  /* 0x0000000306007986 */ /* 0x0001e2000c101508 */
[----:B------:R-:W-:Y:S01]  /*223b0*/  LEA.HI.X.SX32 R219, R39, R38, 0x1, P1 ;  /* 0x0000002627db7211 */ /* 0x000fe200008f0eff */
[----:B------:R-:W-:Y:S02]  /*223c0*/  IMAD R39, R31, 0x2, R209 ;  /* 0x000000021f277824 */ /* 0x000fe400078e02d1 */
[----:B------:R-:W-:Y:S01]  /*223d0*/  STG.E.U16 desc[UR8][R8.64], R64 ;  /* 0x0000004008007986 */ /* 0x000fe2000c101508 */
[----:B------:R-:W-:-:S03]  /*223e0*/  LEA R216, P0, R227, R140, 0x1 ;  /* 0x0000008ce3d87211 */ /* 0x000fc600078008ff */
[----:B------:R1:W-:Y:S01]  /*223f0*/  STG.E.U16 desc[UR8][R10.64], R5 ;  /* 0x000000050a007986 */ /* 0x0003e2000c101508 */
[----:B0-----:R-:W-:-:S03]  /*22400*/  PRMT R7, R65, 0x7632, R7 ;  /* 0x0000763241077816 */ /* 0x001fc60000000007 */
[----:B------:R-:W-:Y:S01]  /*22410*/  STG.E.U16 desc[UR8][R12.64], R65 ;  /* 0x000000410c007986 */ /* 0x000fe2000c101508 */
[----:B------:R-:W-:Y:S02]  /*22420*/  LEA R220, P2, R229, R140, 0x1 ;  /* 0x0000008ce5dc7211 */ /* 0x000fe400078408ff */
[----:B------:R-:W-:Y:S01]  /*22430*/  PRMT R2, R67, 0x7632, R2 ;  /* 0x0000763243027816 */ /* 0x000fe20000000002 */
[----:B------:R-:W-:Y:S01]  /*22440*/  STG.E.U16 desc[UR8][R14.64], R7 ;  /* 0x000000070e007986 */ /* 0x000fe2000c101508 */
[----:B------:R-:W-:Y:S01]  /*22450*/  LEA R233, R31, R39, 0x1 ;  /* 0x000000271fe97211 */ /* 0x000fe200078e08ff */
[----:B------:R-:W-:Y:S01]  /*22460*/  IMAD.SHL.U32 R197, R197, 0x10, RZ ;  /* 0x00000010c5c57824 */ /* 0x000fe200078e00ff */
[----:B-1----:R-:W-:Y:S01]  /*22470*/  PRMT R11, R66, 0x7632, R11 ;  /* 0x00007632420b7816 */ /* 0x002fe2000000000b */
[----:B------:R-:W-:Y:S01]  /*22480*/  STG.E.U16 desc[UR8][R20.64], R66 ;  /* 0x0000004214007986 */ /* 0x000fe2000c101508 */
[----:B------:R-:W-:Y:S01]  /*22490*/  PRMT R3, R72, 0x7632, R3 ;  /* 0x0000763248037816 */ /* 0x000fe20000000003 */
[----:B------:R-:W0:Y:S01]  /*224a0*/  LDC.64 R8, c[0x0][0x3a0] ;  /* 0x0000e800ff087b82 */ /* 0x000e220000000a00 */
[-C--:B------:R-:W-:Y:S01]  /*224b0*/  LEA.HI.X.SX32 R217, R227, R38.reuse, 0x1, P0 ;  /* 0x00000026e3d97211 */ /* 0x080fe200000f0eff */
[----:B------:R-:W-:Y:S01]  /*224c0*/  STG.E.U16 desc[UR8][R22.64], R11 ;  /* 0x0000000b16007986 */ /* 0x000fe2000c101508 */
[----:B------:R-:W-:-:S02]  /*224d0*/  LEA.HI.X.SX32 R221, R229, R38, 0x1, P2 ;  /* 0x00000026e5dd7211 */ /* 0x000fc400010f0eff */
[----:B------:R-:W-:Y:S01]  /*224e0*/  PRMT R4, R73, 0x7632, R4 ;  /* 0x0000763249047816 */ /* 0x000fe20000000004 */
[----:B------:R-:W-:Y:S01]  /*224f0*/  STG.E.U16 desc[UR8][R24.64], R67 ;  /* 0x0000004318007986 */ /* 0x000fe2000c101508 */
[-C--:B------:R-:W-:Y:S01]  /*22500*/  LEA R222, P0, R223, R140.reuse, 0x1 ;  /* 0x0000008cdfde7211 */ /* 0x080fe200078008ff */
[----:B------:R-:W-:Y:S01]  /*22510*/  IMAD R31, R31, 0x2, R233 ;  /* 0x000000021f1f7824 */ /* 0x000fe200078e02e9 */
[-C--:B------:R-:W-:Y:S01]  /*22520*/  LEA R224, P1, R231, R140.reuse, 0x1 ;  /* 0x0000008ce7e07211 */ /* 0x080fe200078208ff */
[----:B------:R1:W-:Y:S01]  /*22530*/  STG.E.U16 desc[UR8][R28.64], R2 ;  /* 0x000000021c007986 */ /* 0x0003e2000c101508 */
[----:B------:R-:W-:Y:S02]  /*22540*/  LEA R226, P2, R141, R140, 0x1 ;  /* 0x0000008c8de27211 */ /* 0x000fe400078408ff */
[----:B------:R-:W-:Y:S01]  /*22550*/  PRMT R5, R74, 0x7632, R5 ;  /* 0x000076324a057816 */ /* 0x000fe20000000005 */
[----:B------:R-:W-:Y:S01]  /*22560*/  STG.E.U16 desc[UR8][R32.64], R72 ;  /* 0x0000004820007986 */ /* 0x000fe2000c101508 */
[----:B------:R-:W-:-:S03]  /*22570*/  PRMT R26, R75, 0x7632, R26 ;  /* 0x000076324b1a7816 */ /* 0x000fc6000000001a */
[----:B------:R2:W-:Y:S01]  /*22580*/  STG.E.U16 desc[UR8][R34.64], R3 ;  /* 0x0000000322007986 */ /* 0x0005e2000c101508 */
[-C--:B------:R-:W-:Y:S02]  /*22590*/  LEA.HI.X.SX32 R223, R223, R38.reuse, 0x1, P0 ;  /* 0x00000026dfdf7211 */ /* 0x080fe400000f0eff */
[-C--:B------:R-:W-:Y:S01]  /*225a0*/  LEA.HI.X.SX32 R225, R231, R38.reuse, 0x1, P1 ;  /* 0x00000026e7e17211 */ /* 0x080fe200008f0eff */
[----:B------:R-:W-:Y:S01]  /*225b0*/  STG.E.U16 desc[UR8][R36.64], R73 ;  /* 0x0000004924007986 */ /* 0x000fe2000c101508 */
[----:B------:R-:W-:Y:S02]  /*225c0*/  LEA.HI.X.SX32 R227, R141, R38, 0x1, P2 ;  /* 0x000000268de37211 */ /* 0x000fe400010f0eff */
[-C--:B------:R-:W-:Y:S01]  /*225d0*/  LEA R228, P0, R209, R140.reuse, 0x1 ;  /* 0x0000008cd1e47211 */ /* 0x080fe200078008ff */
[----:B------:R-:W-:Y:S01]  /*225e0*/  STG.E.U16 desc[UR8][R44.64], R4 ;  /* 0x000000042c007986 */ /* 0x000fe2000c101508 */
[-C--:B------:R-:W-:Y:S02]  /*225f0*/  LEA R230, P1, R39, R140.reuse, 0x1 ;  /* 0x0000008c27e67211 */ /* 0x080fe400078208ff */
[----:B------:R-:W-:Y:S01]  /*22600*/  LEA R232, P2, R233, R140, 0x1 ;  /* 0x0000008ce9e87211 */ /* 0x000fe200078408ff */
[----:B------:R-:W-:Y:S01]  /*22610*/  STG.E.U16 desc[UR8][R46.64], R74 ;  /* 0x0000004a2e007986 */ /* 0x000fe2000c101508 */
[----:B-1----:R-:W-:-:S02]  /*22620*/  PRMT R28, R80, 0x7632, R28 ;  /* 0x00007632501c7816 */ /* 0x002fc4000000001c */
[----:B------:R-:W-:Y:S01]  /*22630*/  LEA R140, P3, R31, R140, 0x1 ;  /* 0x0000008c1f8c7211 */ /* 0x000fe200078608ff */
[----:B------:R1:W-:Y:S01]  /*22640*/  STG.E.U16 desc[UR8][R48.64], R5 ;  /* 0x0000000530007986 */ /* 0x0003e2000c101508 */
[----:B------:R-:W-:-:S03]  /*22650*/  PRMT R30, R81, 0x7632, R30 ;  /* 0x00007632511e7816 */ /* 0x000fc6000000001e */
[----:B------:R-:W-:Y:S01]  /*22660*/  STG.E.U16 desc[UR8][R50.64], R75 ;  /* 0x0000004b32007986 */ /* 0x000fe2000c101508 */
[----:B--2---:R-:W-:-:S03]  /*22670*/  PRMT R34, R82, 0x7632, R34 ;  /* 0x0000763252227816 */ /* 0x004fc60000000022 */
[----:B------:R2:W-:Y:S01]  /*22680*/  STG.E.U16 desc[UR8][R52.64], R26 ;  /* 0x0000001a34007986 */ /* 0x0005e2000c101508 */
[-C--:B------:R-:W-:Y:S02]  /*22690*/  LEA.HI.X.SX32 R229, R209, R38.reuse, 0x1, P0 ;  /* 0x00000026d1e57211 */ /* 0x080fe400000f0eff */
[-C--:B------:R-:W-:Y:S01]  /*226a0*/  LEA.HI.X.SX32 R231, R39, R38.reuse, 0x1, P1 ;  /* 0x0000002627e77211 */ /* 0x080fe200008f0eff */
[----:B------:R3:W-:Y:S01]  /*226b0*/  STG.E.U16 desc[UR8][R54.64], R80 ;  /* 0x0000005036007986 */ /* 0x0007e2000c101508 */
[-C--:B------:R-:W-:Y:S02]  /*226c0*/  LEA.HI.X.SX32 R233, R233, R38.reuse, 0x1, P2 ;  /* 0x00000026e9e97211 */ /* 0x080fe400010f0eff */
[----:B------:R-:W-:Y:S01]  /*226d0*/  LEA.HI.X.SX32 R141, R31, R38, 0x1, P3 ;  /* 0x000000261f8d7211 */ /* 0x000fe200018f0eff */
[----:B------:R-:W-:Y:S01]  /*226e0*/  STG.E.U16 desc[UR8][R56.64], R28 ;  /* 0x0000001c38007986 */ /* 0x000fe2000c101508 */
[----:B------:R-:W-:-:S03]  /*226f0*/  PRMT R38, R83, 0x7632, R38 ;  /* 0x0000763253267816 */ /* 0x000fc60000000026 */
[----:B------:R4:W-:Y:S01]  /*22700*/  STG.E.U16 desc[UR8][R58.64], R81 ;  /* 0x000000513a007986 */ /* 0x0009e2000c101508 */
[----:B------:R-:W-:-:S03]  /*22710*/  PRMT R2, R92, 0x7632, R2 ;  /* 0x000076325c027816 */ /* 0x000fc60000000002 */
[----:B------:R-:W-:Y:S01]  /*22720*/  STG.E.U16 desc[UR8][R60.64], R30 ;  /* 0x0000001e3c007986 */ /* 0x000fe2000c101508 */
[----:B-1----:R-:W-:-:S03]  /*22730*/  PRMT R48, R93, 0x7632, R48 ;  /* 0x000076325d307816 */ /* 0x002fc60000000030 */
[----:B------:R1:W-:Y:S01]  /*22740*/  STG.E.U16 desc[UR8][R62.64], R82 ;  /* 0x000000523e007986 */ /* 0x0003e2000c101508 */
[----:B--2---:R-:W-:-:S03]  /*22750*/  PRMT R52, R94, 0x7632, R52 ;  /* 0x000076325e347816 */ /* 0x004fc60000000034 */
[----:B------:R-:W-:Y:S04]  /*22760*/  STG.E.U16 desc[UR8][R68.64], R34 ;  /* 0x0000002244007986 */ /* 0x000fe8000c101508 */
[----:B------:R-:W-:Y:S01]  /*22770*/  STG.E.U16 desc[UR8][R70.64], R83 ;  /* 0x0000005346007986 */ /* 0x000fe2000c101508 */
[----:B---3--:R-:W-:-:S03]  /*22780*/  PRMT R54, R95, 0x7632, R54 ;  /* 0x000076325f367816 */ /* 0x008fc60000000036 */
[----:B------:R-:W-:Y:S04]  /*22790*/  STG.E.U16 desc[UR8][R76.64], R38 ;  /* 0x000000264c007986 */ /* 0x000fe8000c101508 */
[----:B------:R-:W-:Y:S01]  /*227a0*/  STG.E.U16 desc[UR8][R78.64], R92 ;  /* 0x0000005c4e007986 */ /* 0x000fe2000c101508 */
[----:B----4-:R-:W-:-:S03]  /*227b0*/  PRMT R58, R88, 0x7632, R58 ;  /* 0x00007632583a7816 */ /* 0x010fc6000000003a */
[----:B------:R2:W-:Y:S04]  /*227c0*/  STG.E.U16 desc[UR8][R84.64], R2 ;  /* 0x0000000254007986 */ /* 0x0005e8000c101508 */
[----:B------:R3:W-:Y:S01]  /*227d0*/  STG.E.U16 desc[UR8][R86.64], R93 ;  /* 0x0000005d56007986 */ /* 0x0007e2000c101508 */
[----:B-1----:R-:W-:-:S03]  /*227e0*/  PRMT R62, R89, 0x7632, R62 ;  /* 0x00007632593e7816 */ /* 0x002fc6000000003e */
[----:B------:R-:W-:Y:S04]  /*227f0*/  STG.E.U16 desc[UR8][R96.64], R48 ;  /* 0x0000003060007986 */ /* 0x000fe8000c101508 */
[----:B------:R-:W-:Y:S01]  /*22800*/  STG.E.U16 desc[UR8][R98.64], R94 ;  /* 0x0000005e62007986 */ /* 0x000fe2000c101508 */
[----:B------:R-:W-:Y:S01]  /*22810*/  PRMT R64, R90, 0x7632, R64 ;  /* 0x000076325a407816 */ /* 0x000fe20000000040 */
[----:B--2---:R-:W1:Y:S02]  /*22820*/  LDC R2, c[0x0][0x3ec] ;  /* 0x0000fb00ff027b82 */ /* 0x004e640000000800 */
[----:B------:R-:W-:Y:S04]  /*22830*/  STG.E.U16 desc[UR8][R104.64], R52 ;  /* 0x0000003468007986 */ /* 0x000fe8000c101508 */
[----:B------:R-:W-:Y:S01]  /*22840*/  STG.E.U16 desc[UR8][R106.64], R95 ;  /* 0x0000005f6a007986 */ /* 0x000fe2000c101508 */
[----:B------:R-:W-:-:S03]  /*22850*/  PRMT R66, R91, 0x7632, R66 ;  /* 0x000076325b427816 */ /* 0x000fc60000000042 */
[----:B------:R-:W-:Y:S04]  /*22860*/  STG.E.U16 desc[UR8][R108.64], R54 ;  /* 0x000000366c007986 */ /* 0x000fe8000c101508 */
[----:B------:R-:W-:Y:S01]  /*22870*/  STG.E.U16 desc[UR8][R110.64], R88 ;  /* 0x000000586e007986 */ /* 0x000fe2000c101508 */
[----:B------:R-:W-:-:S03]  /*22880*/  PRMT R68, R100, 0x7632, R68 ;  /* 0x0000763264447816 */ /* 0x000fc60000000044 */
[----:B------:R-:W-:Y:S04]  /*22890*/  STG.E.U16 desc[UR8][R116.64], R58 ;  /* 0x0000003a74007986 */ /* 0x000fe8000c101508 */
[----:B------:R2:W-:Y:S01]  /*228a0*/  STG.E.U16 desc[UR8][R118.64], R89 ;  /* 0x0000005976007986 */ /* 0x0005e2000c101508 */
[----:B------:R-:W-:-:S03]  /*228b0*/  PRMT R71, R101, 0x7632, R71 ;  /* 0x0000763265477816 */ /* 0x000fc60000000047 */
[----:B------:R-:W-:Y:S04]  /*228c0*/  STG.E.U16 desc[UR8][R124.64], R62 ;  /* 0x0000003e7c007986 */ /* 0x000fe8000c101508 */
[----:B------:R-:W-:Y:S04]  /*228d0*/  STG.E.U16 desc[UR8][R126.64], R90 ;  /* 0x0000005a7e007986 */ /* 0x000fe8000c101508 */
[----:B------:R-:W4:Y:S01]  /*228e0*/  LDS.128 R4, [R238+0x800] ;  /* 0x00080000ee047984 */ /* 0x000f220000000c00 */
[----:B------:R-:W-:-:S03]  /*228f0*/  PRMT R73, R102, 0x7632, R73 ;  /* 0x0000763266497816 */ /* 0x000fc60000000049 */
[----:B------:R-:W-:Y:S04]  /*22900*/  STG.E.U16 desc[UR8][R128.64], R64 ;  /* 0x0000004080007986 */ /* 0x000fe8000c101508 */
[----:B------:R5:W-:Y:S01]  /*22910*/  STG.E.U16 desc[UR8][R130.64], R91 ;  /* 0x0000005b82007986 */ /* 0x000be2000c101508 */
[----:B------:R-:W-:-:S03]  /*22920*/  PRMT R75, R103, 0x7632, R75 ;  /* 0x00007632674b7816 */ /* 0x000fc6000000004b */
[----:B------:R-:W-:Y:S04]  /*22930*/  STG.E.U16 desc[UR8][R132.64], R66 ;  /* 0x0000004284007986 */ /* 0x000fe8000c101508 */
[----:B------:R0:W-:Y:S01]  /*22940*/  STG.E.U16 desc[UR8][R134.64], R100 ;  /* 0x0000006486007986 */ /* 0x0001e2000c101508 */
        /* <DEDUP_REMOVED lines=15> */
[----:B---3--:R-:W-:-:S03]  /*22a40*/  PRMT R87, R121, 0x7632, R87 ;  /* 0x0000763279577816 */ /* 0x008fc60000000057 */
[----:B------:R-:W-:Y:S04]  /*22a50*/  STG.E.U16 desc[UR8][R158.64], R79 ;  /* 0x0000004f9e007986 */ /* 0x000fe8000c101508 */
[----:B------:R-:W-:Y:S01]  /*22a60*/  STG.E.U16 desc[UR8][R160.64], R114 ;  /* 0x00000072a0007986 */ /* 0x000fe2000c101508 */
[----:B--2---:R-:W-:-:S03]  /*22a70*/  PRMT R89, R122, 0x7632, R89 ;  /* 0x000076327a597816 */ /* 0x004fc60000000059 */
[----:B------:R-:W-:Y:S04]  /*22a80*/  STG.E.U16 desc[UR8][R162.64], R81 ;  /* 0x00000051a2007986 */ /* 0x000fe8000c101508 */
[----:B------:R2:W-:Y:S01]  /*22a90*/  STG.E.U16 desc[UR8][R164.64], R115 ;  /* 0x00000073a4007986 */ /* 0x0005e2000c101508 */
[----:B-----5:R-:W-:-:S03]  /*22aa0*/  PRMT R91, R123, 0x7632, R91 ;  /* 0x000076327b5b7816 */ /* 0x020fc6000000005b */
[----:B------:R-:W-:Y:S04]  /*22ab0*/  STG.E.U16 desc[UR8][R166.64], R83 ;  /* 0x00000053a6007986 */ /* 0x000fe8000c101508 */
[----:B------:R-:W-:Y:S01]  /*22ac0*/  STG.E.U16 desc[UR8][R168.64], R120 ;  /* 0x00000078a8007986 */ /* 0x000fe2000c101508 */
        /* <DEDUP_REMOVED lines=9> */
[----:B0-----:R-:W-:-:S03]  /*22b60*/  PRMT R100, R43, 0x7632, R100 ;  /* 0x000076322b647816 */ /* 0x001fc60000000064 */
        /* <DEDUP_REMOVED lines=14> */
[----:B----4-:R-:W-:-:S03]  /*22c50*/  PRMT R111, R4, 0x7632, R111 ;  /* 0x00007632046f7816 */ /* 0x010fc6000000006f */
[----:B------:R-:W-:Y:S04]  /*22c60*/  STG.E.U16 desc[UR8][R204.64], R102 ;  /* 0x00000066cc007986 */ /* 0x000fe8000c101508 */
[----:B------:R-:W-:Y:S01]  /*22c70*/  STG.E.U16 desc[UR8][R206.64], R17 ;  /* 0x00000011ce007986 */ /* 0x000fe2000c101508 */
[----:B------:R-:W-:-:S03]  /*22c80*/  PRMT R113, R5, 0x7632, R113 ;  /* 0x0000763205717816 */ /* 0x000fc60000000071 */
[----:B------:R-:W-:Y:S04]  /*22c90*/  STG.E.U16 desc[UR8][R210.64], R105 ;  /* 0x00000069d2007986 */ /* 0x000fe8000c101508 */
[----:B------:R-:W-:Y:S01]  /*22ca0*/  STG.E.U16 desc[UR8][R212.64], R18 ;  /* 0x00000012d4007986 */ /* 0x000fe2000c101508 */
[----:B--2---:R-:W-:-:S03]  /*22cb0*/  PRMT R115, R6, 0x7632, R115 ;  /* 0x0000763206737816 */ /* 0x004fc60000000073 */
[----:B------:R-:W-:Y:S04]  /*22cc0*/  STG.E.U16 desc[UR8][R214.64], R107 ;  /* 0x0000006bd6007986 */ /* 0x000fe8000c101508 */
[----:B------:R-:W-:Y:S01]  /*22cd0*/  STG.E.U16 desc[UR8][R216.64], R19 ;  /* 0x00000013d8007986 */ /* 0x000fe2000c101508 */
[----:B------:R-:W-:-:S03]  /*22ce0*/  PRMT R70, R7, 0x7632, R70 ;  /* 0x0000763207467816 */ /* 0x000fc60000000046 */
[----:B------:R-:W-:Y:S04]  /*22cf0*/  STG.E.U16 desc[UR8][R218.64], R109 ;  /* 0x0000006dda007986 */ /* 0x000fe8000c101508 */
[----:B------:R-:W-:Y:S04]  /*22d00*/  STG.E.U16 desc[UR8][R220.64], R4 ;  /* 0x00000004dc007986 */ /* 0x000fe8000c101508 */
[----:B------:R-:W-:Y:S04]  /*22d10*/  STG.E.U16 desc[UR8][R222.64], R111 ;  /* 0x0000006fde007986 */ /* 0x000fe8000c101508 */
[----:B------:R-:W-:Y:S04]  /*22d20*/  STG.E.U16 desc[UR8][R224.64], R5 ;  /* 0x00000005e0007986 */ /* 0x000fe8000c101508 */
[----:B------:R-:W-:Y:S04]  /*22d30*/  STG.E.U16 desc[UR8][R226.64], R113 ;  /* 0x00000071e2007986 */ /* 0x000fe8000c101508 */
[----:B------:R-:W-:Y:S04]  /*22d40*/  STG.E.U16 desc[UR8][R228.64], R6 ;  /* 0x00000006e4007986 */ /* 0x000fe8000c101508 */
[----:B------:R-:W-:Y:S04]  /*22d50*/  STG.E.U16 desc[UR8][R230.64], R115 ;  /* 0x00000073e6007986 */ /* 0x000fe8000c101508 */
[----:B------:R-:W-:Y:S04]  /*22d60*/  STG.E.U16 desc[UR8][R232.64], R7 ;  /* 0x00000007e8007986 */ /* 0x000fe8000c101508 */
[----:B------:R-:W-:Y:S01]  /*22d70*/  STG.E.U16 desc[UR8][R140.64], R70 ;  /* 0x000000468c007986 */ /* 0x000fe2000c101508 */
[----:B------:R-:W-:Y:S01]  /*22d80*/  BAR.SYNC.DEFER_BLOCKING 0x0 ;  /* 0x0000000000007b1d */ /* 0x000fe20000010000 */
[----:B------:R-:W-:-:S05]  /*22d90*/  LOP3.LUT R197, R197, 0xf0, RZ, 0xc0, !PT ;  /* 0x000000f0c5c57812 */ /* 0x000fca00078ec0ff */
[----:B------:R0:W-:Y:S02]  /*22da0*/  STSM.16.M88 [R208], R0 ;  /* 0x00000000d0007844 */ /* 0x0001e40000000000 */
[----:B------:R-:W-:Y:S06]  /*22db0*/  BAR.SYNC.DEFER_BLOCKING 0x0 ;  /* 0x0000000000007b1d */ /* 0x000fec0000010000 */
[----:B0-----:R-:W0:Y:S01]  /*22dc0*/  S2R R208, SR_TID.X ;  /* 0x0000000000d07919 */ /* 0x001e220000002100 */
[----:B------:R-:W2:Y:S01]  /*22dd0*/  LDSM.16.M88 R197, [R197+UR4] ;  /* 0x00000004c5c5783b */ /* 0x000ea20008000000 */
[----:B-1----:R-:W-:-:S02]  /*22de0*/  IMAD R2, R235, R2, RZ ;  /* 0x00000002eb027224 */ /* 0x002fc400078e02ff */
[----:B------:R-:W-:Y:S02]  /*22df0*/  IMAD.SHL.U32 R5, R234, 0x4, RZ ;  /* 0x00000004ea057824 */ /* 0x000fe400078e00ff */
[----:B------:R-:W-:Y:S01]  /*22e00*/  IMAD.SHL.U32 R3, R2, 0x4, RZ ;  /* 0x0000000402037824 */ /* 0x000fe200078e00ff */
[----:B------:R-:W-:Y:S01]  /*22e10*/  ISETP.GE.U32.AND P4, PT, R196, 0x20, PT ;  /* 0x00000020c400780c */ /* 0x000fe20003f86070 */
[----:B------:R-:W-:Y:S01]  /*22e20*/  IMAD.HI R6, R234, 0x4, RZ ;  /* 0x00000004ea067827 */ /* 0x000fe200078e02ff */
[----:B0-----:R-:W-:-:S03]  /*22e30*/  LOP3.LUT R208, R208, 0x7f, RZ, 0xc0, !PT ;  /* 0x0000007fd0d07812 */ /* 0x001fc600078ec0ff */
[----:B------:R-:W-:Y:S01]  /*22e40*/  IMAD.HI R4, R2, 0x4, RZ ;  /* 0x0000000402047827 */ /* 0x000fe200078e02ff */
[----:B------:R-:W-:Y:S02]  /*22e50*/  ISETP.GE.U32.AND P0, PT, R208, 0x40, PT ;  /* 0x00000040d000780c */ /* 0x000fe40003f06070 */
[----:B------:R-:W-:-:S04]  /*22e60*/  IADD3 R2, P1, P2, R5, R8, R3 ;  /* 0x0000000805027210 */ /* 0x000fc80007a3e003 */
[----:B------:R-:W-:-:S07]  /*22e70*/  IADD3.X R3, PT, PT, R6, R9, R4, P1, P2 ;  /* 0x0000000906037210 */ /* 0x000fce0000fe4404 */
[----:B--2---:R0:W-:Y:S01]  /*22e80*/  @!P0 STG.E desc[UR8][R2.64], R197 ;  /* 0x000000c502008986 */ /* 0x0041e2000c101908 */
[----:B------:R-:W-:Y:S06]  /*22e90*/  BAR.SYNC.DEFER_BLOCKING 0x0 ;  /* 0x0000000000007b1d */ /* 0x000fec0000010000 */
[----:B------:R-:W-:Y:S05]  /*22ea0*/  @P4 BRA `(.L_x_23) ;  /* 0x0000000000a04947 */ /* 0x000fea0003800000 */
[----:B0-----:R-:W0:Y:S01]  /*22eb0*/  S2R R3, SR_CgaCtaId ;  /* 0x0000000000037919 */ /* 0x001e220000008800 */
[----:B------:R-:W-:Y:S01]  /*22ec0*/  NOP ;  /* 0x0000000000007918 */ /* 0x000fe20000000000 */
[----:B------:R-:W-:Y:S01]  /*22ed0*/  MOV R0, 0x50 ;  /* 0x0000005000007802 */ /* 0x000fe20000000f00 */
[----:B------:R-:W-:-:S03]  /*22ee0*/  IMAD.MOV.U32 R7, RZ, RZ, 0x1 ;  /* 0x00000001ff077424 */ /* 0x000fc600078e00ff */
[----:B0-----:R-:W-:Y:S01]  /*22ef0*/  LEA R9, R3, R0, 0x18 ;  /* 0x0000000003097211 */ /* 0x001fe200078ec0ff */
[----:B------:R-:W-:Y:S01]  /*22f00*/  IMAD.MOV.U32 R3, RZ, RZ, 0xffff ;  /* 0x0000ffffff037424 */ /* 0x000fe200078e00ff */
[----:B------:R-:W-:-:S03]  /*22f10*/  MOV R0, UR5 ;  /* 0x0000000500007c02 */ /* 0x000fc60008000f00 */
[----:B------:R-:W0:Y:S01]  /*22f20*/  LDS R5, [R9] ;  /* 0x0000000009057984 */ /* 0x000e220000000800 */
[----:B------:R-:W-:-:S04]  /*22f30*/  LOP3.LUT R0, R0, 0xffff, RZ, 0xc0, !PT ;  /* 0x0000ffff00007812 */ /* 0x000fc800078ec0ff */
[----:B------:R-:W-:-:S05]  /*22f40*/  SHF.R.U32.HI R0, RZ, 0x5, R0 ;  /* 0x00000005ff007819 */ /* 0x000fca0000011600 */
[----:B------:R-:W-:Y:S01]  /*22f50*/  VIADD R2, R0, 0x10 ;  /* 0x0000001000027836 */ /* 0x000fe20000000000 */
[----:B------:R-:W-:-:S04]  /*22f60*/  SHF.L.U32 R0, R3, R0, RZ ;  /* 0x0000000003007219 */ /* 0x000fc800000006ff */
[----:B------:R-:W-:-:S04]  /*22f70*/  SHF.L.U32 R3, R7, R2, RZ ;  /* 0x0000000207037219 */ /* 0x000fc800000006ff */
[----:B------:R-:W-:-:S04]  /*22f80*/  LOP3.LUT R0, R3, R0, RZ, 0xfc, !PT ;  /* 0x0000000003007212 */ /* 0x000fc800078efcff */
[C---:B------:R-:W-:Y:S02]  /*22f90*/  LOP3.LUT R2, R0.reuse, 0xffff, RZ, 0xc0, !PT ;  /* 0x0000ffff00027812 */ /* 0x040fe400078ec0ff */
[----:B0-----:R-:W-:-:S04]  /*22fa0*/  LOP3.LUT R3, R0, 0xffff, R5, 0x80, !PT ;  /* 0x0000ffff00037812 */ /* 0x001fc800078e8005 */
[----:B------:R-:W-:-:S13]  /*22fb0*/  ISETP.NE.AND P0, PT, R3, R2, PT ;  /* 0x000000020300720c */ /* 0x000fda0003f05270 */
[----:B------:R-:W-:Y:S05]  /*22fc0*/  @P0 BRA `(.L_x_24) ;  /* 0x0000000000500947 */ /* 0x000fea0003800000 */
[----:B------:R-:W-:Y:S02]  /*22fd0*/  SHF.R.U32.HI R5, RZ, 0x10, R5 ;  /* 0x00000010ff057819 */ /* 0x000fe40000011605 */
[----:B------:R-:W-:-:S04]  /*22fe0*/  SHF.R.U32.HI R2, RZ, 0x10, R0 ;  /* 0x00000010ff027819 */ /* 0x000fc80000011600 */
[----:B------:R-:W-:-:S04]  /*22ff0*/  LOP3.LUT R5, R5, R2, RZ, 0xc0, !PT ;  /* 0x0000000205057212 */ /* 0x000fc800078ec0ff */
[----:B------:R-:W-:-:S13]  /*23000*/  ISETP.NE.AND P0, PT, R5, R2, PT ;  /* 0x000000020500720c */ /* 0x000fda0003f05270 */
[----:B------:R-:W-:Y:S05]  /*23010*/  @P0 BRA `(.L_x_25) ;  /* 0x0000000000300947 */ /* 0x000fea0003800000 */
[----:B------:R-:W-:Y:S01]  /*23020*/  R2UR UR4, R0 ;  /* 0x00000000000472ca */ /* 0x000fe200000e0000 */
[----:B------:R-:W0:Y:S01]  /*23030*/  S2R R3, SR_LANEID ;  /* 0x0000000000037919 */ /* 0x000e220000000000 */
[----:B------:R-:W-:-:S06]  /*23040*/  VOTE.ANY R2, PT, PT ;  /* 0x0000000000027806 */ /* 0x000fcc00038e0100 */
[----:B------:R-:W0:Y:S05]  /*23050*/  FLO.U32 R2, R2 ;  /* 0x0000000200027300 */ /* 0x000e2a00000e0000 */
[----:B------:R-:W-:-:S06]  /*23060*/  ULOP3.LUT UR4, URZ, UR4, URZ, 0x33, !UPT ;  /* 0x00000004ff047292 */ /* 0x000fcc000f8e33ff */
[----:B------:R-:W-:-:S04]  /*23070*/  IMAD.U32 R4, RZ, RZ, UR4 ;  /* 0x00000004ff047e24 */ /* 0x000fc8000f8e00ff */
[----:B------:R-:W1:Y:S02]  /*23080*/  REDUX UR6, R4 ;  /* 0x00000000040673c4 */ /* 0x000e640000000000 */
[----:B------:R2:W-:Y:S01]  /*23090*/  UTCATOMSWS.AND URZ, UR4 ;  /* 0x0000000400ff79e3 */ /* 0x0005e20008000000 */
[----:B0-----:R-:W-:Y:S02]  /*230a0*/  ISETP.EQ.U32.AND P0, PT, R2, R3, PT ;  /* 0x000000030200720c */ /* 0x001fe40003f02070 */
[----:B-1----:R-:W-:-:S11]  /*230b0*/  MOV R0, UR6 ;  /* 0x0000000600007c02 */ /* 0x002fd60008000f00 */
[----:B------:R2:W-:Y:S01]  /*230c0*/  @P0 ATOMS.AND RZ, [R9], R0 ;  /* 0x0000000009ff038c */ /* 0x0005e20002800000 */
[----:B------:R-:W-:Y:S05]  /*230d0*/  BRA `(.L_x_23) ;  /* 0x0000000000147947 */ /* 0x000fea0003800000 */
.L_x_25:
[----:B------:R-:W-:-:S07]  /*230e0*/  MOV R2, 0x23100 ;  /* 0x0002310000027802 */ /* 0x000fce0000000f00 */
[----:B------:R-:W-:Y:S05]  /*230f0*/  CALL.REL.NOINC `($__internal_0_$__cuda_sm10x_tcgen05_guardrail_trap_col_being_dealloced_not_returned_by_alloc) ;  /* 0x0000000000447944 */ /* 0x000fea0003c00000 */
[----:B------:R-:W-:Y:S05]  /*23100*/  BRA `(.L_x_23) ;  /* 0x0000000000087947 */ /* 0x000fea0003800000 */
.L_x_24:
[----:B------:R-:W-:-:S07]  /*23110*/  MOV R2, 0x23130 ;  /* 0x0002313000027802 */ /* 0x000fce0000000f00 */
[----:B------:R-:W-:Y:S05]  /*23120*/  CALL.REL.NOINC `($__internal_2_$__cuda_sm10x_tcgen05_guardrail_trap_unallocated_columns_being_dealloced) ;  /* 0x0000000000507944 */ /* 0x000fea0003c00000 */
.L_x_23:
[----:B------:R-:W-:Y:S01]  /*23130*/  NOP ;  /* 0x0000000000007918 */ /* 0x000fe20000000000 */
[----:B--2---:R-:W-:Y:S05]  /*23140*/  EXIT ;  /* 0x000000000000794d */ /* 0x004fea0003800000 */
.L_x_8:
[----:B------:R-:W1:Y:S02]  /*23150*/  SYNCS.PHASECHK.TRANS64.TRYWAIT P3, [UR4+0x18000], RZ ;  /* 0x018000ffff0075a7 */ /* 0x000e640008061104 */
[----:B-1----:R-:W-:Y:S05]  /*23160*/  @!P3 BRA `(.L_x_8) ;  /* 0xfffffffc00f8b947 */ /* 0x002fea000383ffff */
[----:B------:R-:W-:Y:S05]  /*23170*/  BRA `(.L_x_7) ;  /* 0xfffffe9800d07947 */ /* 0x000fea000383ffff */
.L_x_18:
[----:B------:R-:W0:Y:S02]  /*23180*/  SYNCS.PHASECHK.TRANS64.TRYWAIT P1, [UR4+0x28010], RZ ;  /* 0x028010ffff0075a7 */ /* 0x000e240008021104 */
[----:B0-----:R-:W-:Y:S05]  /*23190*/  @!P1 BRA `(.L_x_18) ;  /* 0xfffffffc00f89947 */ /* 0x001fea000383ffff */
[----:B------:R-:W-:Y:S05]  /*231a0*/  BRA `(.L_x_26) ;  /* 0xffffff1c00207947 */ /* 0x000fea000383ffff */
.L_x_19:
[----:B------:R-:W0:Y:S02]  /*231b0*/  SYNCS.PHASECHK.TRANS64.TRYWAIT P1, [R20+URZ], R21 ;  /* 0x00000015140075a7 */ /* 0x000e2400080211ff */
[----:B0-----:R-:W-:Y:S05]  /*231c0*/  @!P1 BRA `(.L_x_19) ;  /* 0xfffffffc00f89947 */ /* 0x001fea000383ffff */
[----:B------:R-:W-:Y:S05]  /*231d0*/  BRA `(.L_x_27) ;  /* 0xffffff2400f07947 */ /* 0x000fea000383ffff */
.L_x_22:
[----:B------:R-:W1:Y:S02]  /*231e0*/  SYNCS.PHASECHK.TRANS64.TRYWAIT P1, [R20+URZ], R3 ;  /* 0x00000003140075a7 */ /* 0x000e6400080211ff */
[----:B-1----:R-:W-:Y:S05]  /*231f0*/  @!P1 BRA `(.L_x_22) ;  /* 0xfffffffc00f89947 */ /* 0x002fea000383ffff */
[----:B------:R-:W-:Y:S05]  /*23200*/  BRA `(.L_x_28) ;  /* 0xffffff6c002c7947 */ /* 0x000fea000383ffff */
        .weak           $__internal_0_$__cuda_sm10x_tcgen05_guardrail_trap_col_being_dealloced_not_returned_by_alloc
        .type           $__internal_0_$__cuda_sm10x_tcgen05_guardrail_trap_col_being_dealloced_not_returned_by_alloc,@function
        .size           $__internal_0_$__cuda_sm10x_tcgen05_guardrail_trap_col_being_dealloced_not_returned_by_alloc,($__internal_1_$__cuda_sm10x_tcgen05_guardrail_trap_phase_invalid_during_alloc - $__internal_0_$__cuda_sm10x_tcgen05_guardrail_trap_col_being_dealloced_not_returned_by_alloc)
$__internal_0_$__cuda_sm10x_tcgen05_guardrail_trap_col_being_dealloced_not_returned_by_alloc:
[----:B------:R-:W-:Y:S05]  /*23210*/  BPT.TRAP 0x1 ;  /* 0x000000040000795c */ /* 0x000fea0000300000 */
[----:B------:R-:W-:-:S04]  /*23220*/  IMAD.MOV.U32 R3, RZ, RZ, 0x0 ;  /* 0x00000000ff037424 */ /* 0x000fc800078e00ff */
[----:B------:R-:W-:Y:S05]  /*23230*/  RET.REL.NODEC R2 `(attn_fwd) ;  /* 0xfffffdcc02707950 */ /* 0x000fea0003c3ffff */
        .weak           $__internal_1_$__cuda_sm10x_tcgen05_guardrail_trap_phase_invalid_during_alloc
        .type           $__internal_1_$__cuda_sm10x_tcgen05_guardrail_trap_phase_invalid_during_alloc,@function
        .size           $__internal_1_$__cuda_sm10x_tcgen05_guardrail_trap_phase_invalid_during_alloc,($__internal_2_$__cuda_sm10x_tcgen05_guardrail_trap_unallocated_columns_being_dealloced - $__internal_1_$__cuda_sm10x_tcgen05_guardrail_trap_phase_invalid_during_alloc)
$__internal_1_$__cuda_sm10x_tcgen05_guardrail_trap_phase_invalid_during_alloc:
[----:B------:R-:W-:Y:S05]  /*23240*/  BPT.TRAP 0x1 ;  /* 0x000000040000795c */ /* 0x000fea0000300000 */
[----:B------:R-:W-:-:S04]  /*23250*/  IMAD.MOV.U32 R5, RZ, RZ, 0x0 ;  /* 0x00000000ff057424 */ /* 0x000fc800078e00ff */
[----:B------:R-:W-:Y:S05]  /*23260*/  RET.REL.NODEC R4 `(attn_fwd) ;  /* 0xfffffdcc04647950 */ /* 0x000fea0003c3ffff */
        .weak           $__internal_2_$__cuda_sm10x_tcgen05_guardrail_trap_unallocated_columns_being_dealloced
        .type           $__internal_2_$__cuda_sm10x_tcgen05_guardrail_trap_unallocated_columns_being_dealloced,@function
        .size           $__internal_2_$__cuda_sm10x_tcgen05_guardrail_trap_unallocated_columns_being_dealloced,(.L_x_32 - $__internal_2_$__cuda_sm10x_tcgen05_guardrail_trap_unallocated_columns_being_dealloced)
$__internal_2_$__cuda_sm10x_tcgen05_guardrail_trap_unallocated_columns_being_dealloced:
[----:B------:R-:W-:Y:S05]  /*23270*/  BPT.TRAP 0x1 ;  /* 0x000000040000795c */ /* 0x000fea0000300000 */
[----:B------:R-:W-:-:S04]  /*23280*/  IMAD.MOV.U32 R3, RZ, RZ, 0x0 ;  /* 0x00000000ff037424 */ /* 0x000fc800078e00ff */
[----:B------:R-:W-:Y:S05]  /*23290*/  RET.REL.NODEC R2 `(attn_fwd) ;  /* 0xfffffdcc02587950 */ /* 0x000fea0003c3ffff */
.L_x_29:
[----:B------:R-:W-:-:S00]  /*232a0*/  BRA `(.L_x_29) ;  /* 0xfffffffc00fc7947 */ /* 0x000fc0000383ffff */
[----:B------:R-:W-:-:S00]  /*232b0*/  NOP ;  /* 0x0000000000007918 */ /* 0x000fc00000000000 */
        /* <DEDUP_REMOVED lines=12> */
.L_x_32:


//--------------------- .nv.global.init           --------------------------
	.section	.nv.global.init,"aw",@progbits
.nv.global.init:
	.type		_$_str,@object
	.size		_$_str,(.L_3 - _$_str)
_$_str:
        /*0000*/ 	.byte	0x5f, 0x5f, 0x43, 0x55, 0x44, 0x41, 0x5f, 0x46, 0x54, 0x5a, 0x00
.L_3:


//--------------------- .nv.shared.attn_fwd       --------------------------
	.section	.nv.shared.attn_fwd,"aw",@nobits
	.sectionflags	@""
	.align	16
	.zero		1024


//--------------------- .nv.shared.reserved.0     --------------------------
	.section	.nv.shared.reserved.0,"aw",@nobits
	.align	8
	.weak		__nv_reservedSMEM_offset_0_alias
	.size		__nv_reservedSMEM_offset_0_alias, 0, 64
	.other		__nv_reservedSMEM_offset_0_alias,@"STO_CUDA_RESERVED_SHARED STV_DEFAULT"
__nv_reservedSMEM_offset_0_alias:
	.zero		0
.nv.shared.reserved.0:
	.zero		64
	.weak		__nv_reservedSMEM_allocation_phase
	.type		__nv_reservedSMEM_allocation_phase,@object
	.size		__nv_reservedSMEM_allocation_phase,(.L_0 - __nv_reservedSMEM_allocation_phase)
__nv_reservedSMEM_allocation_phase:
	.zero		1
.L_0:
	.zero		7
	.weak		__nv_reservedSMEM_devtool_atexit_pc
	.type		__nv_reservedSMEM_devtool_atexit_pc,@object
	.size		__nv_reservedSMEM_devtool_atexit_pc,(__nv_reservedSMEM_allocation_mask - __nv_reservedSMEM_devtool_atexit_pc)
__nv_reservedSMEM_devtool_atexit_pc:
	.zero		8
	.weak		__nv_reservedSMEM_allocation_mask
	.type		__nv_reservedSMEM_allocation_mask,@object
	.size		__nv_reservedSMEM_allocation_mask,(.L_2 - __nv_reservedSMEM_allocation_mask)
__nv_reservedSMEM_allocation_mask:
	.zero		4
.L_2:


//--------------------- .nv.constant0.attn_fwd    --------------------------
	.section	.nv.constant0.attn_fwd,"a",@progbits
	.sectionflags	@""
	.align	4
.nv.constant0.attn_fwd:
	.zero		1032


//--------------------- SYMBOLS --------------------------

	.type		.nv.reservedSmem.offset0,@object
	.size		.nv.reservedSmem.offset0,0x4
	.type		.nv.reservedSmem.cap,@object
	.size		.nv.reservedSmem.cap,0x4
